// auto-generated by cutlass_sweep.gemm — config: {"arch": "sm_100", "cluster_m": 4, "cluster_n": 2, "dtype": "nvfp4", "dtype_b": "nvfp4", "layout": "nt", "stages": 0, "tile_k": 256, "tile_m": 256, "tile_n": 256}
#include "cutlass/cutlass.h"
#include "cutlass/gemm/collective/collective_builder.hpp"
#include "cutlass/gemm/device/gemm_universal_adapter.h"
#include "cutlass/gemm/kernel/gemm_universal.hpp"
#include "cutlass/epilogue/collective/collective_builder.hpp"

using ElemA = cutlass::nv_float4_t<cutlass::float_e2m1_t>;
using ElemB = cutlass::nv_float4_t<cutlass::float_e2m1_t>;
using ElemCD = cutlass::bfloat16_t;
using Acc  = float;
using TileShape    = cute::Shape<cute::_256, cute::_256, cute::_256>;
using ClusterShape = cute::Shape<cute::_4, cute::_2, cute::_1>;

using CollectiveEpilogue = typename cutlass::epilogue::collective::CollectiveBuilder<
    cutlass::arch::Sm100, cutlass::arch::OpClassTensorOp,
    TileShape, ClusterShape,
    cutlass::epilogue::collective::EpilogueTileAuto,
    Acc, Acc,
    ElemCD, cutlass::layout::RowMajor, 128 / cutlass::sizeof_bits<ElemCD>::value,
    ElemCD, cutlass::layout::RowMajor, 128 / cutlass::sizeof_bits<ElemCD>::value,
    cutlass::epilogue::collective::EpilogueScheduleAuto
  >::CollectiveOp;

using CollectiveMainloop = typename cutlass::gemm::collective::CollectiveBuilder<
    cutlass::arch::Sm100, cutlass::arch::OpClassBlockScaledTensorOp,
    ElemA, cutlass::layout::RowMajor, 32,
    ElemB, cutlass::layout::ColumnMajor, 32,
    Acc,
    TileShape, ClusterShape,
    cutlass::gemm::collective::StageCountAutoCarveout<static_cast<int>(sizeof(typename CollectiveEpilogue::SharedStorage))>,
    cutlass::gemm::collective::KernelScheduleAuto
  >::CollectiveOp;

using GemmKernel = cutlass::gemm::kernel::GemmUniversal<
    cute::Shape<int,int,int,int>,
    CollectiveMainloop,
    CollectiveEpilogue
>;
using Gemm = cutlass::gemm::device::GemmUniversalAdapter<GemmKernel>;

// Force the device kernel symbol into the cubin without needing a host main.
auto* _anchor = &cutlass::device_kernel<GemmKernel>;


// ===== COMPILED SASS (sm_100a) =====

	.target	sm_100a

	.elftype	@"ET_EXEC"


//--------------------- .note.nv.tkinfo           --------------------------
	.section	.note.nv.tkinfo,"",@"SHT_NOTE"
	.sectionflags	@"SHF_NOTE_NV_TKINFO"
	.tkinfo
        /*0018*/ 	.word	0x00000002
        /*0030*/ 	.string	""
        /*0030*/ 	.string	"ptxas"
        /*0030*/ 	.string	"Cuda compilation tools, release 13.0, V13.0.88"
        /*0030*/ 	.string	"Build cuda_13.0.r13.0/compiler.36424714_0"
        /*0030*/ 	.string	"-arch sm_100a -m 64 "



//--------------------- .note.nv.cuinfo           --------------------------
	.section	.note.nv.cuinfo,"",@"SHT_NOTE"
	.sectionflags	@"SHF_NOTE_NV_CUINFO"
        /*0018*/ 	.short	0x0002
        /*001a*/ 	.short	0x0064
        /*001c*/ 	.short	0x0082
	.zero		2


//--------------------- .nv.info                  --------------------------
	.section	.nv.info,"",@"SHT_CUDA_INFO"
	.align	4


	//----- nvinfo : EIATTR_REGCOUNT
	.align		4
        /*0000*/ 	.byte	0x04, 0x2f
        /*0002*/ 	.short	(.L_19 - .L_18)
	.align		4
.L_18:
        /*0004*/ 	.word	index@(_ZN7cutlass13device_kernelINS_4gemm6kernel13GemmUniversalIN4cute5tupleIJiiiiEEENS1_10collective13CollectiveMmaINS1_46MainloopSm100TmaUmmaWarpSpecializedBlockScaledILi4ELi2ELi1ENS5_IJNS4_1CILi4EEENSA_ILi2EEENSA_ILi1EEEEEEEENS5_IJNSA_ILi256EEESG_SG_EEENS5_IJNS_12float_e2m1_tENS_13float_ue4m3_tEEEENS5_IJNS5_IJlSD_lEEENS4_6LayoutINS5_IJNS5_IJNS5_IJNSA_ILi32EEESB_EEEiEEENS5_IJNS5_IJNSA_ILi16EEESB_EEEiEEENS5_IJSD_iEEEEEENS5_IJSS_NS5_IJNS5_IJNSA_ILi0EEESD_EEENSA_ILi512EEEEEENS5_IJSV_iEEEEEEEEEEESK_S12_NS4_8TiledMMAINS4_8MMA_AtomIJNS4_23SM100_MMA_MXF4_2x1SM_SSISI_SI_fSJ_Li256ELi256ELi16ELNS4_4UMMA5MajorE0ELS17_0ELNS16_7ScaleInE0ELS18_0EEEEEENSM_INS5_IJSD_SD_SD_EEENS5_IJSV_SV_SV_EEEEENS5_IJNS4_10UnderscoreES1E_S1E_EEEEENS5_IJNS4_28SM100_TMA_2SM_LOAD_MULTICASTES1H_EEENS5_IJNS4_14ComposedLayoutINS4_7SwizzleILi3ELi4ELi3EEENS4_18smem_ptr_flag_bitsILi4EEENSM_INS5_IJNSA_ILi8EEESG_EEENS5_IJSG_SD_EEEEEEENSM_INS5_IJNS5_IJNS5_IJSO_SD_EEESR_EEESD_NS5_IJSD_SB_EEEEEENS5_IJNS5_IJNS5_IJSR_SX_EEESW_EEESV_NS5_IJSB_SX_EEEEEEEEEEEvNS4_8identityES1I_NS5_IJS1S_NSM_INS5_IJNS5_IJNS5_IJSO_SC_EEESR_EEESD_S1V_EEENS5_IJS1Y_SV_NS5_IJSB_NSA_ILi1024EEEEEEEEEEEEEEvS23_EENS_8epilogue10collective18CollectiveEpilogueINS2D_23Sm100TmaWarpSpecializedILi4ELi2ELi64ELb1ELb0EEEJNS5_IJNSA_ILi128EEESG_SG_EEENS5_IJNSM_IS2I_SD_EENSM_INSA_ILi64EEESD_EEEEENS_10bfloat16_tESL_S2O_SL_NS2D_6fusion15FusionCallbacksIS2H_NS2P_17LinearCombinationIS2O_fS2O_fLNS_15FloatRoundStyleE2EEES2J_S2N_JEEENS4_5SM1004TMEM4LOAD26SM100_TMEM_LOAD_32dp32b64xENS4_13SM90_TMA_LOADENS1J_IS1L_NS1M_ILi16EEENSM_INS5_IJS1O_S2L_EEENS5_IJS2L_SD_EEEEEEENS4_39AutoVectorizingCopyWithAssumedAlignmentILi128EEENS4_14SM90_TMA_STOREES34_S36_S36_EEEvvEEEEvNT_6ParamsE)
        /*0008*/ 	.word	0x000000ae


	//----- nvinfo : EIATTR_FRAME_SIZE
	.align		4
.L_19:
        /*000c*/ 	.byte	0x04, 0x11
        /*000e*/ 	.short	(.L_21 - .L_20)
	.align		4
.L_20:
        /*0010*/ 	.word	index@($__internal_2_$__cuda_sm10x_tcgen05_guardrail_trap_unallocated_columns_being_dealloced)
        /*0014*/ 	.word	0x00000000


	//----- nvinfo : EIATTR_FRAME_SIZE
	.align		4
.L_21:
        /*0018*/ 	.byte	0x04, 0x11
        /*001a*/ 	.short	(.L_23 - .L_22)
	.align		4
.L_22:
        /*001c*/ 	.word	index@($__internal_1_$__cuda_sm10x_tcgen05_guardrail_trap_phase_invalid_during_alloc)
        /*0020*/ 	.word	0x00000000


	//----- nvinfo : EIATTR_FRAME_SIZE
	.align		4
.L_23:
        /*0024*/ 	.byte	0x04, 0x11
        /*0026*/ 	.short	(.L_25 - .L_24)
	.align		4
.L_24:
        /*0028*/ 	.word	index@($__internal_0_$__cuda_sm10x_tcgen05_guardrail_trap_col_being_dealloced_not_returned_by_alloc)
        /*002c*/ 	.word	0x00000000


	//----- nvinfo : EIATTR_FRAME_SIZE
	.align		4
.L_25:
        /*0030*/ 	.byte	0x04, 0x11
        /*0032*/ 	.short	(.L_27 - .L_26)
	.align		4
.L_26:
        /*0034*/ 	.word	index@(_ZN7cutlass13device_kernelINS_4gemm6kernel13GemmUniversalIN4cute5tupleIJiiiiEEENS1_10collective13CollectiveMmaINS1_46MainloopSm100TmaUmmaWarpSpecializedBlockScaledILi4ELi2ELi1ENS5_IJNS4_1CILi4EEENSA_ILi2EEENSA_ILi1EEEEEEEENS5_IJNSA_ILi256EEESG_SG_EEENS5_IJNS_12float_e2m1_tENS_13float_ue4m3_tEEEENS5_IJNS5_IJlSD_lEEENS4_6LayoutINS5_IJNS5_IJNS5_IJNSA_ILi32EEESB_EEEiEEENS5_IJNS5_IJNSA_ILi16EEESB_EEEiEEENS5_IJSD_iEEEEEENS5_IJSS_NS5_IJNS5_IJNSA_ILi0EEESD_EEENSA_ILi512EEEEEENS5_IJSV_iEEEEEEEEEEESK_S12_NS4_8TiledMMAINS4_8MMA_AtomIJNS4_23SM100_MMA_MXF4_2x1SM_SSISI_SI_fSJ_Li256ELi256ELi16ELNS4_4UMMA5MajorE0ELS17_0ELNS16_7ScaleInE0ELS18_0EEEEEENSM_INS5_IJSD_SD_SD_EEENS5_IJSV_SV_SV_EEEEENS5_IJNS4_10UnderscoreES1E_S1E_EEEEENS5_IJNS4_28SM100_TMA_2SM_LOAD_MULTICASTES1H_EEENS5_IJNS4_14ComposedLayoutINS4_7SwizzleILi3ELi4ELi3EEENS4_18smem_ptr_flag_bitsILi4EEENSM_INS5_IJNSA_ILi8EEESG_EEENS5_IJSG_SD_EEEEEEENSM_INS5_IJNS5_IJNS5_IJSO_SD_EEESR_EEESD_NS5_IJSD_SB_EEEEEENS5_IJNS5_IJNS5_IJSR_SX_EEESW_EEESV_NS5_IJSB_SX_EEEEEEEEEEEvNS4_8identityES1I_NS5_IJS1S_NSM_INS5_IJNS5_IJNS5_IJSO_SC_EEESR_EEESD_S1V_EEENS5_IJS1Y_SV_NS5_IJSB_NSA_ILi1024EEEEEEEEEEEEEEvS23_EENS_8epilogue10collective18CollectiveEpilogueINS2D_23Sm100TmaWarpSpecializedILi4ELi2ELi64ELb1ELb0EEEJNS5_IJNSA_ILi128EEESG_SG_EEENS5_IJNSM_IS2I_SD_EENSM_INSA_ILi64EEESD_EEEEENS_10bfloat16_tESL_S2O_SL_NS2D_6fusion15FusionCallbacksIS2H_NS2P_17LinearCombinationIS2O_fS2O_fLNS_15FloatRoundStyleE2EEES2J_S2N_JEEENS4_5SM1004TMEM4LOAD26SM100_TMEM_LOAD_32dp32b64xENS4_13SM90_TMA_LOADENS1J_IS1L_NS1M_ILi16EEENSM_INS5_IJS1O_S2L_EEENS5_IJS2L_SD_EEEEEEENS4_39AutoVectorizingCopyWithAssumedAlignmentILi128EEENS4_14SM90_TMA_STOREES34_S36_S36_EEEvvEEEEvNT_6ParamsE)
        /*0038*/ 	.word	0x00000000


	//----- nvinfo : EIATTR_MIN_STACK_SIZE
	.align		4
.L_27:
        /*003c*/ 	.byte	0x04, 0x12
        /*003e*/ 	.short	(.L_29 - .L_28)
	.align		4
.L_28:
        /*0040*/ 	.word	index@(_ZN7cutlass13device_kernelINS_4gemm6kernel13GemmUniversalIN4cute5tupleIJiiiiEEENS1_10collective13CollectiveMmaINS1_46MainloopSm100TmaUmmaWarpSpecializedBlockScaledILi4ELi2ELi1ENS5_IJNS4_1CILi4EEENSA_ILi2EEENSA_ILi1EEEEEEEENS5_IJNSA_ILi256EEESG_SG_EEENS5_IJNS_12float_e2m1_tENS_13float_ue4m3_tEEEENS5_IJNS5_IJlSD_lEEENS4_6LayoutINS5_IJNS5_IJNS5_IJNSA_ILi32EEESB_EEEiEEENS5_IJNS5_IJNSA_ILi16EEESB_EEEiEEENS5_IJSD_iEEEEEENS5_IJSS_NS5_IJNS5_IJNSA_ILi0EEESD_EEENSA_ILi512EEEEEENS5_IJSV_iEEEEEEEEEEESK_S12_NS4_8TiledMMAINS4_8MMA_AtomIJNS4_23SM100_MMA_MXF4_2x1SM_SSISI_SI_fSJ_Li256ELi256ELi16ELNS4_4UMMA5MajorE0ELS17_0ELNS16_7ScaleInE0ELS18_0EEEEEENSM_INS5_IJSD_SD_SD_EEENS5_IJSV_SV_SV_EEEEENS5_IJNS4_10UnderscoreES1E_S1E_EEEEENS5_IJNS4_28SM100_TMA_2SM_LOAD_MULTICASTES1H_EEENS5_IJNS4_14ComposedLayoutINS4_7SwizzleILi3ELi4ELi3EEENS4_18smem_ptr_flag_bitsILi4EEENSM_INS5_IJNSA_ILi8EEESG_EEENS5_IJSG_SD_EEEEEEENSM_INS5_IJNS5_IJNS5_IJSO_SD_EEESR_EEESD_NS5_IJSD_SB_EEEEEENS5_IJNS5_IJNS5_IJSR_SX_EEESW_EEESV_NS5_IJSB_SX_EEEEEEEEEEEvNS4_8identityES1I_NS5_IJS1S_NSM_INS5_IJNS5_IJNS5_IJSO_SC_EEESR_EEESD_S1V_EEENS5_IJS1Y_SV_NS5_IJSB_NSA_ILi1024EEEEEEEEEEEEEEvS23_EENS_8epilogue10collective18CollectiveEpilogueINS2D_23Sm100TmaWarpSpecializedILi4ELi2ELi64ELb1ELb0EEEJNS5_IJNSA_ILi128EEESG_SG_EEENS5_IJNSM_IS2I_SD_EENSM_INSA_ILi64EEESD_EEEEENS_10bfloat16_tESL_S2O_SL_NS2D_6fusion15FusionCallbacksIS2H_NS2P_17LinearCombinationIS2O_fS2O_fLNS_15FloatRoundStyleE2EEES2J_S2N_JEEENS4_5SM1004TMEM4LOAD26SM100_TMEM_LOAD_32dp32b64xENS4_13SM90_TMA_LOADENS1J_IS1L_NS1M_ILi16EEENSM_INS5_IJS1O_S2L_EEENS5_IJS2L_SD_EEEEEEENS4_39AutoVectorizingCopyWithAssumedAlignmentILi128EEENS4_14SM90_TMA_STOREES34_S36_S36_EEEvvEEEEvNT_6ParamsE)
        /*0044*/ 	.word	0x00000000
.L_29:


//--------------------- .nv.compat                --------------------------
	.section	.nv.compat,"",@"SHT_CUDA_COMPAT_INFO"
	.align	4
        /*0000*/ 	.byte	0x02, 0x09, 0x01, 0x00, 0x02, 0x02, 0x02, 0x00, 0x02, 0x05, 0x05, 0x00, 0x03, 0x07, 0x01, 0x01
        /*0010*/ 	.byte	0x02, 0x03, 0x01, 0x00, 0x02, 0x06, 0x01, 0x00, 0x04, 0x0b, 0x08, 0x00, 0x09, 0x00, 0x00, 0x00
        /*0020*/ 	.byte	0x00, 0x00, 0x00, 0x00


//--------------------- .nv.info._ZN7cutlass13device_kernelINS_4gemm6kernel13GemmUniversalIN4cute5tupleIJiiiiEEENS1_10collective13CollectiveMmaINS1_46MainloopSm100TmaUmmaWarpSpecializedBlockScaledILi4ELi2ELi1ENS5_IJNS4_1CILi4EEENSA_ILi2EEENSA_ILi1EEEEEEEENS5_IJNSA_ILi256EEESG_SG_EEENS5_IJNS_12float_e2m1_tENS_13float_ue4m3_tEEEENS5_IJNS5_IJlSD_lEEENS4_6LayoutINS5_IJNS5_IJNS5_IJNSA_ILi32EEESB_EEEiEEENS5_IJNS5_IJNSA_ILi16EEESB_EEEiEEENS5_IJSD_iEEEEEENS5_IJSS_NS5_IJNS5_IJNSA_ILi0EEESD_EEENSA_ILi512EEEEEENS5_IJSV_iEEEEEEEEEEESK_S12_NS4_8TiledMMAINS4_8MMA_AtomIJNS4_23SM100_MMA_MXF4_2x1SM_SSISI_SI_fSJ_Li256ELi256ELi16ELNS4_4UMMA5MajorE0ELS17_0ELNS16_7ScaleInE0ELS18_0EEEEEENSM_INS5_IJSD_SD_SD_EEENS5_IJSV_SV_SV_EEEEENS5_IJNS4_10UnderscoreES1E_S1E_EEEEENS5_IJNS4_28SM100_TMA_2SM_LOAD_MULTICASTES1H_EEENS5_IJNS4_14ComposedLayoutINS4_7SwizzleILi3ELi4ELi3EEENS4_18smem_ptr_flag_bitsILi4EEENSM_INS5_IJNSA_ILi8EEESG_EEENS5_IJSG_SD_EEEEEEENSM_INS5_IJNS5_IJNS5_IJSO_SD_EEESR_EEESD_NS5_IJSD_SB_EEEEEENS5_IJNS5_IJNS5_IJSR_SX_EEESW_EEESV_NS5_IJSB_SX_EEEEEEEEEEEvNS4_8identityES1I_NS5_IJS1S_NSM_INS5_IJNS5_IJNS5_IJSO_SC_EEESR_EEESD_S1V_EEENS5_IJS1Y_SV_NS5_IJSB_NSA_ILi1024EEEEEEEEEEEEEEvS23_EENS_8epilogue10collective18CollectiveEpilogueINS2D_23Sm100TmaWarpSpecializedILi4ELi2ELi64ELb1ELb0EEEJNS5_IJNSA_ILi128EEESG_SG_EEENS5_IJNSM_IS2I_SD_EENSM_INSA_ILi64EEESD_EEEEENS_10bfloat16_tESL_S2O_SL_NS2D_6fusion15FusionCallbacksIS2H_NS2P_17LinearCombinationIS2O_fS2O_fLNS_15FloatRoundStyleE2EEES2J_S2N_JEEENS4_5SM1004TMEM4LOAD26SM100_TMEM_LOAD_32dp32b64xENS4_13SM90_TMA_LOADENS1J_IS1L_NS1M_ILi16EEENSM_INS5_IJS1O_S2L_EEENS5_IJS2L_SD_EEEEEEENS4_39AutoVectorizingCopyWithAssumedAlignmentILi128EEENS4_14SM90_TMA_STOREES34_S36_S36_EEEvvEEEEvNT_6ParamsE --------------------------
	.section	.nv.info._ZN7cutlass13device_kernelINS_4gemm6kernel13GemmUniversalIN4cute5tupleIJiiiiEEENS1_10collective13CollectiveMmaINS1_46MainloopSm100TmaUmmaWarpSpecializedBlockScaledILi4ELi2ELi1ENS5_IJNS4_1CILi4EEENSA_ILi2EEENSA_ILi1EEEEEEEENS5_IJNSA_ILi256EEESG_SG_EEENS5_IJNS_12float_e2m1_tENS_13float_ue4m3_tEEEENS5_IJNS5_IJlSD_lEEENS4_6LayoutINS5_IJNS5_IJNS5_IJNSA_ILi32EEESB_EEEiEEENS5_IJNS5_IJNSA_ILi16EEESB_EEEiEEENS5_IJSD_iEEEEEENS5_IJSS_NS5_IJNS5_IJNSA_ILi0EEESD_EEENSA_ILi512EEEEEENS5_IJSV_iEEEEEEEEEEESK_S12_NS4_8TiledMMAINS4_8MMA_AtomIJNS4_23SM100_MMA_MXF4_2x1SM_SSISI_SI_fSJ_Li256ELi256ELi16ELNS4_4UMMA5MajorE0ELS17_0ELNS16_7ScaleInE0ELS18_0EEEEEENSM_INS5_IJSD_SD_SD_EEENS5_IJSV_SV_SV_EEEEENS5_IJNS4_10UnderscoreES1E_S1E_EEEEENS5_IJNS4_28SM100_TMA_2SM_LOAD_MULTICASTES1H_EEENS5_IJNS4_14ComposedLayoutINS4_7SwizzleILi3ELi4ELi3EEENS4_18smem_ptr_flag_bitsILi4EEENSM_INS5_IJNSA_ILi8EEESG_EEENS5_IJSG_SD_EEEEEEENSM_INS5_IJNS5_IJNS5_IJSO_SD_EEESR_EEESD_NS5_IJSD_SB_EEEEEENS5_IJNS5_IJNS5_IJSR_SX_EEESW_EEESV_NS5_IJSB_SX_EEEEEEEEEEEvNS4_8identityES1I_NS5_IJS1S_NSM_INS5_IJNS5_IJNS5_IJSO_SC_EEESR_EEESD_S1V_EEENS5_IJS1Y_SV_NS5_IJSB_NSA_ILi1024EEEEEEEEEEEEEEvS23_EENS_8epilogue10collective18CollectiveEpilogueINS2D_23Sm100TmaWarpSpecializedILi4ELi2ELi64ELb1ELb0EEEJNS5_IJNSA_ILi128EEESG_SG_EEENS5_IJNSM_IS2I_SD_EENSM_INSA_ILi64EEESD_EEEEENS_10bfloat16_tESL_S2O_SL_NS2D_6fusion15FusionCallbacksIS2H_NS2P_17LinearCombinationIS2O_fS2O_fLNS_15FloatRoundStyleE2EEES2J_S2N_JEEENS4_5SM1004TMEM4LOAD26SM100_TMEM_LOAD_32dp32b64xENS4_13SM90_TMA_LOADENS1J_IS1L_NS1M_ILi16EEENSM_INS5_IJS1O_S2L_EEENS5_IJS2L_SD_EEEEEEENS4_39AutoVectorizingCopyWithAssumedAlignmentILi128EEENS4_14SM90_TMA_STOREES34_S36_S36_EEEvvEEEEvNT_6ParamsE,"",@"SHT_CUDA_INFO"
	.sectionflags	@""
	.align	4


	//----- nvinfo : EIATTR_CUDA_API_VERSION
	.align		4
        /*0000*/ 	.byte	0x04, 0x37
        /*0002*/ 	.short	(.L_31 - .L_30)
.L_30:
        /*0004*/ 	.word	0x00000082


	//----- nvinfo : EIATTR_KPARAM_INFO
	.align		4
.L_31:
        /*0008*/ 	.byte	0x04, 0x17
        /*000a*/ 	.short	(.L_33 - .L_32)
.L_32:
        /*000c*/ 	.word	0x00000000
        /*0010*/ 	.short	0x0000
        /*0012*/ 	.short	0x0000
        /*0014*/ 	.byte	0x00, 0xf0, 0x01, 0x30


	//----- nvinfo : EIATTR_AT_ENTRY_FRAGMENTS
	.align		4
.L_33:
        /*0018*/ 	.byte	0x04, 0x4f
        /*001a*/ 	.short	(.L_35 - .L_34)


	//   ....[0]....
.L_34:
        /*001c*/ 	.word	0x00000007


	//----- nvinfo : EIATTR_RESERVED_SMEM_USED
	.align		4
.L_35:
        /*0020*/ 	.byte	0x01, 0x41
	.zero		2


	//----- nvinfo : EIATTR_SPARSE_MMA_MASK
	.align		4
        /*0024*/ 	.byte	0x03, 0x50
        /*0026*/ 	.short	0x0000


	//----- nvinfo : EIATTR_TCGEN05_2CTA_USED
	.align		4
        /*0028*/ 	.byte	0x01, 0x52
	.zero		2


	//----- nvinfo : EIATTR_MAXREG_COUNT
	.align		4
        /*002c*/ 	.byte	0x03, 0x1b
        /*002e*/ 	.short	0x00ff


	//----- nvinfo : EIATTR_NUM_BARRIERS
	.align		4
        /*0030*/ 	.byte	0x02, 0x4c
        /*0032*/ 	.byte	0x07
	.zero		1


	//----- nvinfo : EIATTR_EXTERNS
	.align		4
        /*0034*/ 	.byte	0x04, 0x0f
        /*0036*/ 	.short	(.L_37 - .L_36)


	//   ....[0]....
	.align		4
.L_36:
        /*0038*/ 	.word	index@(__assertfail)


	//----- nvinfo : EIATTR_MERCURY_ISA_VERSION
	.align		4
.L_37:
        /*003c*/ 	.byte	0x03, 0x5f
        /*003e*/ 	.short	0x0101


	//----- nvinfo : EIATTR_INT_WARP_WIDE_INSTR_OFFSETS
	.align		4
        /*0040*/ 	.byte	0x04, 0x31
        /*0042*/ 	.short	(.L_39 - .L_38)


	//   ....[0]....
.L_38:
        /*0044*/ 	.word	0x00000d50


	//   ....[1]....
        /*0048*/ 	.word	0x00000df0


	//   ....[2]....
        /*004c*/ 	.word	0x00005040


	//   ....[3]....
        /*0050*/ 	.word	0x00005060


	//   ....[4]....
        /*0054*/ 	.word	0x00005090


	//   ....[5]....
        /*0058*/ 	.word	0x00005c20


	//   ....[6]....
        /*005c*/ 	.word	0x00005c90


	//   ....[7]....
        /*0060*/ 	.word	0x00005dc0


	//   ....[8]....
        /*0064*/ 	.word	0x00005ec0


	//   ....[9]....
        /*0068*/ 	.word	0x00005f30


	//   ....[10]....
        /*006c*/ 	.word	0x00006030


	//   ....[11]....
        /*0070*/ 	.word	0x000060c0


	//   ....[12]....
        /*0074*/ 	.word	0x00006170


	//----- nvinfo : EIATTR_COOP_GROUP_MASK_REGIDS
	.align		4
.L_39:
        /*0078*/ 	.byte	0x04, 0x29
        /*007a*/ 	.short	(.L_41 - .L_40)


	//   ....[0]....
.L_40:
        /*007c*/ 	.word	0xffffffff


	//   ....[1]....
        /*0080*/ 	.word	0xffffffff


	//   ....[2]....
        /*0084*/ 	.word	0xffffffff


	//   ....[3]....
        /*0088*/ 	.word	0xffffffff


	//   ....[4]....
        /*008c*/ 	.word	0xffffffff


	//   ....[5]....
        /*0090*/ 	.word	0xffffffff


	//   ....[6]....
        /*0094*/ 	.word	0xffffffff


	//   ....[7]....
        /*0098*/ 	.word	0xffffffff


	//   ....[8]....
        /*009c*/ 	.word	0xffffffff


	//   ....[9]....
        /*00a0*/ 	.word	0xffffffff


	//   ....[10]....
        /*00a4*/ 	.word	0xffffffff


	//   ....[11]....
        /*00a8*/ 	.word	0xffffffff


	//   ....[12]....
        /*00ac*/ 	.word	0xffffffff


	//   ....[13]....
        /*00b0*/ 	.word	0xffffffff


	//----- nvinfo : EIATTR_COOP_GROUP_INSTR_OFFSETS
	.align		4
.L_41:
        /*00b4*/ 	.byte	0x04, 0x28
        /*00b6*/ 	.short	(.L_43 - .L_42)


	//   ....[0]....
.L_42:
        /*00b8*/ 	.word	0x000000a0


	//   ....[1]....
        /*00bc*/ 	.word	0x00000560


	//   ....[2]....
        /*00c0*/ 	.word	0x00000720


	//   ....[3]....
        /*00c4*/ 	.word	0x000008b0


	//   ....[4]....
        /*00c8*/ 	.word	0x000009a0


	//   ....[5]....
        /*00cc*/ 	.word	0x00000b00


	//   ....[6]....
        /*00d0*/ 	.word	0x00000c30


	//   ....[7]....
        /*00d4*/ 	.word	0x00000e70


	//   ....[8]....
        /*00d8*/ 	.word	0x00002770


	//   ....[9]....
        /*00dc*/ 	.word	0x00003630


	//   ....[10]....
        /*00e0*/ 	.word	0x00003b10


	//   ....[11]....
        /*00e4*/ 	.word	0x00003b40


	//   ....[12]....
        /*00e8*/ 	.word	0x00004f20


	//   ....[13]....
        /*00ec*/ 	.word	0x00005150


	//----- nvinfo : EIATTR_VRC_CTA_INIT_COUNT
	.align		4
.L_43:
        /*00f0*/ 	.byte	0x02, 0x4a
        /*00f2*/ 	.byte	0x80
	.zero		1


	//----- nvinfo : EIATTR_SYSCALL_OFFSETS
	.align		4
        /*00f4*/ 	.byte	0x04, 0x46
        /*00f6*/ 	.short	(.L_45 - .L_44)


	//   ....[0]....
.L_44:
        /*00f8*/ 	.word	0x00006e60


	//   ....[1]....
        /*00fc*/ 	.word	0x00006f50


	//   ....[2]....
        /*0100*/ 	.word	0x00007900


	//   ....[3]....
        /*0104*/ 	.word	0x00008dd0


	//   ....[4]....
        /*0108*/ 	.word	0x0000a230


	//   ....[5]....
        /*010c*/ 	.word	0x0000b670


	//----- nvinfo : EIATTR_MBARRIER_INSTR_OFFSETS
	.align		4
.L_45:
        /*0110*/ 	.byte	0x04, 0x39
        /*0112*/ 	.short	(.L_47 - .L_46)


	//   ....[0]....
.L_46:
        /*0114*/ 	.word	0x00000690
        /*0118*/ 	.word	0x000000ff
        /*011c*/ 	.word	0x00000000
        /*0120*/ 	.short	0x0100
        /*0122*/ 	.byte	0x04
	.zero		1


	//   ....[1]....
        /*0124*/ 	.word	0x000006a0
        /*0128*/ 	.word	0x000000ff
        /*012c*/ 	.word	0x00000020
        /*0130*/ 	.short	0x0100
        /*0132*/ 	.byte	0x04
	.zero		1


	//   ....[2]....
        /*0134*/ 	.word	0x000006b0
        /*0138*/ 	.word	0x000000ff
        /*013c*/ 	.word	0x00000008
        /*0140*/ 	.short	0x0100
        /*0142*/ 	.byte	0x04
	.zero		1


	//   ....[3]....
        /*0144*/ 	.word	0x000006c0
        /*0148*/ 	.word	0x000000ff
        /*014c*/ 	.word	0x00000028
        /*0150*/ 	.short	0x0100
        /*0152*/ 	.byte	0x04
	.zero		1


	//   ....[4]....
        /*0154*/ 	.word	0x000006d0
        /*0158*/ 	.word	0x000000ff
        /*015c*/ 	.word	0x00000010
        /*0160*/ 	.short	0x0100
        /*0162*/ 	.byte	0x04
	.zero		1


	//   ....[5]....
        /*0164*/ 	.word	0x000006e0
        /*0168*/ 	.word	0x000000ff
        /*016c*/ 	.word	0x00000030
        /*0170*/ 	.short	0x0100
        /*0172*/ 	.byte	0x04
	.zero		1


	//   ....[6]....
        /*0174*/ 	.word	0x000006f0
        /*0178*/ 	.word	0x000000ff
        /*017c*/ 	.word	0x00000018
        /*0180*/ 	.short	0x0100
        /*0182*/ 	.byte	0x04
	.zero		1


	//   ....[7]....
        /*0184*/ 	.word	0x00000700
        /*0188*/ 	.word	0x000000ff
        /*018c*/ 	.word	0x00000038
        /*0190*/ 	.short	0x0100
        /*0192*/ 	.byte	0x04
	.zero		1


	//   ....[8]....
        /*0194*/ 	.word	0x00000820
        /*0198*/ 	.word	0x000000ff
        /*019c*/ 	.word	0x00000040
        /*01a0*/ 	.short	0x0100
        /*01a2*/ 	.byte	0x04
	.zero		1


	//   ....[9]....
        /*01a4*/ 	.word	0x00000830
        /*01a8*/ 	.word	0x000000ff
        /*01ac*/ 	.word	0x00000060
        /*01b0*/ 	.short	0x0100
        /*01b2*/ 	.byte	0x04
	.zero		1


	//   ....[10]....
        /*01b4*/ 	.word	0x00000840
        /*01b8*/ 	.word	0x000000ff
        /*01bc*/ 	.word	0x00000048
        /*01c0*/ 	.short	0x0100
        /*01c2*/ 	.byte	0x04
	.zero		1


	//   ....[11]....
        /*01c4*/ 	.word	0x00000850
        /*01c8*/ 	.word	0x000000ff
        /*01cc*/ 	.word	0x00000068
        /*01d0*/ 	.short	0x0100
        /*01d2*/ 	.byte	0x04
	.zero		1


	//   ....[12]....
        /*01d4*/ 	.word	0x00000860
        /*01d8*/ 	.word	0x000000ff
        /*01dc*/ 	.word	0x00000050
        /*01e0*/ 	.short	0x0100
        /*01e2*/ 	.byte	0x04
	.zero		1


	//   ....[13]....
        /*01e4*/ 	.word	0x00000870
        /*01e8*/ 	.word	0x000000ff
        /*01ec*/ 	.word	0x00000070
        /*01f0*/ 	.short	0x0100
        /*01f2*/ 	.byte	0x04
	.zero		1


	//   ....[14]....
        /*01f4*/ 	.word	0x00000880
        /*01f8*/ 	.word	0x000000ff
        /*01fc*/ 	.word	0x00000058
        /*0200*/ 	.short	0x0100
        /*0202*/ 	.byte	0x04
	.zero		1


	//   ....[15]....
        /*0204*/ 	.word	0x00000890
        /*0208*/ 	.word	0x000000ff
        /*020c*/ 	.word	0x00000078
        /*0210*/ 	.short	0x0100
        /*0212*/ 	.byte	0x04
	.zero		1


	//   ....[16]....
        /*0214*/ 	.word	0x00000970
        /*0218*/ 	.word	0x000000ff
        /*021c*/ 	.word	0x00000080
        /*0220*/ 	.short	0x0100
        /*0222*/ 	.byte	0x06
	.zero		1


	//   ....[17]....
        /*0224*/ 	.word	0x00000980
        /*0228*/ 	.word	0x000000ff
        /*022c*/ 	.word	0x00000088
        /*0230*/ 	.short	0x0100
        /*0232*/ 	.byte	0x06
	.zero		1


	//   ....[18]....
        /*0234*/ 	.word	0x00000ab0
        /*0238*/ 	.word	0x000000ff
        /*023c*/ 	.word	0x00000090
        /*0240*/ 	.short	0x0100
        /*0242*/ 	.byte	0x06
	.zero		1


	//   ....[19]....
        /*0244*/ 	.word	0x00000ac0
        /*0248*/ 	.word	0x000000ff
        /*024c*/ 	.word	0x000000a0
        /*0250*/ 	.short	0x0100
        /*0252*/ 	.byte	0x06
	.zero		1


	//   ....[20]....
        /*0254*/ 	.word	0x00000ad0
        /*0258*/ 	.word	0x000000ff
        /*025c*/ 	.word	0x00000098
        /*0260*/ 	.short	0x0100
        /*0262*/ 	.byte	0x06
	.zero		1


	//   ....[21]....
        /*0264*/ 	.word	0x00000ae0
        /*0268*/ 	.word	0x000000ff
        /*026c*/ 	.word	0x000000a8
        /*0270*/ 	.short	0x0100
        /*0272*/ 	.byte	0x06
	.zero		1


	//   ....[22]....
        /*0274*/ 	.word	0x00000c00
        /*0278*/ 	.word	0x000000ff
        /*027c*/ 	.word	0x000000b0
        /*0280*/ 	.short	0x0100
        /*0282*/ 	.byte	0x04
	.zero		1


	//   ....[23]....
        /*0284*/ 	.word	0x00000c10
        /*0288*/ 	.word	0x000000ff
        /*028c*/ 	.word	0x000000b8
        /*0290*/ 	.short	0x0100
        /*0292*/ 	.byte	0x04
	.zero		1


	//   ....[24]....
        /*0294*/ 	.word	0x00000d00
        /*0298*/ 	.word	0x000000ff
        /*029c*/ 	.word	0x000000c0
        /*02a0*/ 	.short	0x0100
        /*02a2*/ 	.byte	0x04
	.zero		1


	//   ....[25]....
        /*02a4*/ 	.word	0x00000d10
        /*02a8*/ 	.word	0x000000ff
        /*02ac*/ 	.word	0x000000d0
        /*02b0*/ 	.short	0x0100
        /*02b2*/ 	.byte	0x04
	.zero		1


	//   ....[26]....
        /*02b4*/ 	.word	0x00000d20
        /*02b8*/ 	.word	0x000000ff
        /*02bc*/ 	.word	0x000000c8
        /*02c0*/ 	.short	0x0100
        /*02c2*/ 	.byte	0x04
	.zero		1


	//   ....[27]....
        /*02c4*/ 	.word	0x00000d30
        /*02c8*/ 	.word	0x000000ff
        /*02cc*/ 	.word	0x000000d8
        /*02d0*/ 	.short	0x0100
        /*02d2*/ 	.byte	0x04
	.zero		1


	//   ....[28]....
        /*02d4*/ 	.word	0x00000e30
        /*02d8*/ 	.word	0x000000ff
        /*02dc*/ 	.word	0x000000e0
        /*02e0*/ 	.short	0x0100
        /*02e2*/ 	.byte	0x06
	.zero		1


	//   ....[29]....
        /*02e4*/ 	.word	0x00001c50
        /*02e8*/ 	.word	0x00000000
        /*02ec*/ 	.word	0x000000d0
        /*02f0*/ 	.short	0x010a
        /*02f2*/ 	.byte	0xff
	.zero		1


	//   ....[30]....
        /*02f4*/ 	.word	0x00001c70
        /*02f8*/ 	.word	0x00000000
        /*02fc*/ 	.word	0x000000c0
        /*0300*/ 	.short	0x0101
        /*0302*/ 	.byte	0xff
	.zero		1


	//   ....[31]....
        /*0304*/ 	.word	0x00001d30
        /*0308*/ 	.word	0x000000ff
        /*030c*/ 	.word	0x00000020
        /*0310*/ 	.short	0x010a
        /*0312*/ 	.byte	0x04
	.zero		1


	//   ....[32]....
        /*0314*/ 	.word	0x00001e40
        /*0318*/ 	.word	0x000000ff
        /*031c*/ 	.word	0x00000020
        /*0320*/ 	.short	0x010a
        /*0322*/ 	.byte	0x05
	.zero		1


	//   ....[33]....
        /*0324*/ 	.word	0x00001fa0
        /*0328*/ 	.word	0x000000ff
        /*032c*/ 	.word	0x00000020
        /*0330*/ 	.short	0x010a
        /*0332*/ 	.byte	0x06
	.zero		1


	//   ....[34]....
        /*0334*/ 	.word	0x000022a0
        /*0338*/ 	.word	0x000000ff
        /*033c*/ 	.word	0x00000088
        /*0340*/ 	.short	0x0101
        /*0342*/ 	.byte	0x07
	.zero		1


	//   ....[35]....
        /*0344*/ 	.word	0x000022c0
        /*0348*/ 	.word	0x000000ff
        /*034c*/ 	.word	0x00000020
        /*0350*/ 	.short	0x010a
        /*0352*/ 	.byte	0x04
	.zero		1


	//   ....[36]....
        /*0354*/ 	.word	0x00002340
        /*0358*/ 	.word	0x000000ff
        /*035c*/ 	.word	0x00000020
        /*0360*/ 	.short	0x010a
        /*0362*/ 	.byte	0x06
	.zero		1


	//   ....[37]....
        /*0364*/ 	.word	0x00002480
        /*0368*/ 	.word	0x000000ff
        /*036c*/ 	.word	0x00000020
        /*0370*/ 	.short	0x010a
        /*0372*/ 	.byte	0x04
	.zero		1


	//   ....[38]....
        /*0374*/ 	.word	0x000027a0
        /*0378*/ 	.word	0x00000003
        /*037c*/ 	.word	0x00000090
        /*0380*/ 	.short	0x010a
        /*0382*/ 	.byte	0xff
	.zero		1


	//   ....[39]....
        /*0384*/ 	.word	0x000028f0
        /*0388*/ 	.word	0x00000000
        /*038c*/ 	.word	0x00000000
        /*0390*/ 	.short	0x0101
        /*0392*/ 	.byte	0xff
	.zero		1


	//   ....[40]....
        /*0394*/ 	.word	0x00002eb0
        /*0398*/ 	.word	0x000000ff
        /*039c*/ 	.word	0x00000000
        /*03a0*/ 	.short	0x010a
        /*03a2*/ 	.byte	0x04
	.zero		1


	//   ....[41]....
        /*03a4*/ 	.word	0x00002f40
        /*03a8*/ 	.word	0x000000ff
        /*03ac*/ 	.word	0x00000000
        /*03b0*/ 	.short	0x010a
        /*03b2*/ 	.byte	0x05
	.zero		1


	//   ....[42]....
        /*03b4*/ 	.word	0x00002fd0
        /*03b8*/ 	.word	0x000000ff
        /*03bc*/ 	.word	0x00000000
        /*03c0*/ 	.short	0x010a
        /*03c2*/ 	.byte	0x05
	.zero		1


	//   ....[43]....
        /*03c4*/ 	.word	0x00003070
        /*03c8*/ 	.word	0x00000000
        /*03cc*/ 	.word	0x00000000
        /*03d0*/ 	.short	0x010a
        /*03d2*/ 	.byte	0xff
	.zero		1


	//   ....[44]....
        /*03d4*/ 	.word	0x00003190
        /*03d8*/ 	.word	0x00000000
        /*03dc*/ 	.word	0x000000c0
        /*03e0*/ 	.short	0x010a
        /*03e2*/ 	.byte	0xff
	.zero		1


	//   ....[45]....
        /*03e4*/ 	.word	0x00003200
        /*03e8*/ 	.word	0x00000004
        /*03ec*/ 	.word	0x00000000
        /*03f0*/ 	.short	0x0101
        /*03f2*/ 	.byte	0xff
	.zero		1


	//   ....[46]....
        /*03f4*/ 	.word	0x00003220
        /*03f8*/ 	.word	0x000000ff
        /*03fc*/ 	.word	0x000000a0
        /*0400*/ 	.short	0x010a
        /*0402*/ 	.byte	0x04
	.zero		1


	//   ....[47]....
        /*0404*/ 	.word	0x00003340
        /*0408*/ 	.word	0x00000000
        /*040c*/ 	.word	0x00000090
        /*0410*/ 	.short	0x010a
        /*0412*/ 	.byte	0xff
	.zero		1


	//   ....[48]....
        /*0414*/ 	.word	0x00003440
        /*0418*/ 	.word	0x00000000
        /*041c*/ 	.word	0x00000000
        /*0420*/ 	.short	0x0101
        /*0422*/ 	.byte	0xff
	.zero		1


	//   ....[49]....
        /*0424*/ 	.word	0x000034d0
        /*0428*/ 	.word	0x000000ff
        /*042c*/ 	.word	0x000000a0
        /*0430*/ 	.short	0x0106
        /*0432*/ 	.byte	0x04
	.zero		1


	//   ....[50]....
        /*0434*/ 	.word	0x000034f0
        /*0438*/ 	.word	0x000000ff
        /*043c*/ 	.word	0x000000a0
        /*0440*/ 	.short	0x010a
        /*0442*/ 	.byte	0x04
	.zero		1


	//   ....[51]....
        /*0444*/ 	.word	0x00003580
        /*0448*/ 	.word	0x000000ff
        /*044c*/ 	.word	0x000000a0
        /*0450*/ 	.short	0x0106
        /*0452*/ 	.byte	0x07
	.zero		1


	//   ....[52]....
        /*0454*/ 	.word	0x000035c0
        /*0458*/ 	.word	0x00000000
        /*045c*/ 	.word	0x000000a0
        /*0460*/ 	.short	0x010a
        /*0462*/ 	.byte	0xff
	.zero		1


	//   ....[53]....
        /*0464*/ 	.word	0x00003810
        /*0468*/ 	.word	0x000000ff
        /*046c*/ 	.word	0x00000008
        /*0470*/ 	.short	0x010a
        /*0472*/ 	.byte	0x05
	.zero		1


	//   ....[54]....
        /*0474*/ 	.word	0x00003830
        /*0478*/ 	.word	0x000000ff
        /*047c*/ 	.word	0x00000008
        /*0480*/ 	.short	0x010a
        /*0482*/ 	.byte	0x05
	.zero		1


	//   ....[55]....
        /*0484*/ 	.word	0x000039c0
        /*0488*/ 	.word	0x000000ff
        /*048c*/ 	.word	0x00000008
        /*0490*/ 	.short	0x010a
        /*0492*/ 	.byte	0x05
	.zero		1


	//   ....[56]....
        /*0494*/ 	.word	0x000039e0
        /*0498*/ 	.word	0x000000ff
        /*049c*/ 	.word	0x00000008
        /*04a0*/ 	.short	0x010a
        /*04a2*/ 	.byte	0x05
	.zero		1


	//   ....[57]....
        /*04a4*/ 	.word	0x00003aa0
        /*04a8*/ 	.word	0x000000ff
        /*04ac*/ 	.word	0x00000000
        /*04b0*/ 	.short	0x0101
        /*04b2*/ 	.byte	0x04
	.zero		1


	//   ....[58]....
        /*04b4*/ 	.word	0x00004100
        /*04b8*/ 	.word	0x00000002
        /*04bc*/ 	.word	0x00000090
        /*04c0*/ 	.short	0x010a
        /*04c2*/ 	.byte	0xff
	.zero		1


	//   ....[59]....
        /*04c4*/ 	.word	0x000041c0
        /*04c8*/ 	.word	0x00000002
        /*04cc*/ 	.word	0x00000000
        /*04d0*/ 	.short	0x0101
        /*04d2*/ 	.byte	0xff
	.zero		1


	//   ....[60]....
        /*04d4*/ 	.word	0x000042a0
        /*04d8*/ 	.word	0x000000ff
        /*04dc*/ 	.word	0x00000000
        /*04e0*/ 	.short	0x010a
        /*04e2*/ 	.byte	0x0d
	.zero		1


	//   ....[61]....
        /*04e4*/ 	.word	0x000042c0
        /*04e8*/ 	.word	0x000000ff
        /*04ec*/ 	.word	0x00000000
        /*04f0*/ 	.short	0x010a
        /*04f2*/ 	.byte	0x0d
	.zero		1


	//   ....[62]....
        /*04f4*/ 	.word	0x000043b0
        /*04f8*/ 	.word	0x000000ff
        /*04fc*/ 	.word	0x00000000
        /*0500*/ 	.short	0x010a
        /*0502*/ 	.byte	0x04
	.zero		1


	//   ....[63]....
        /*0504*/ 	.word	0x00004660
        /*0508*/ 	.word	0x000000ff
        /*050c*/ 	.word	0x000000b8
        /*0510*/ 	.short	0x010a
        /*0512*/ 	.byte	0x32
	.zero		1


	//   ....[64]....
        /*0514*/ 	.word	0x000048c0
        /*0518*/ 	.word	0x000000ff
        /*051c*/ 	.word	0x00000000
        /*0520*/ 	.short	0x010a
        /*0522*/ 	.byte	0x07
	.zero		1


	//   ....[65]....
        /*0524*/ 	.word	0x00004a00
        /*0528*/ 	.word	0x000000ff
        /*052c*/ 	.word	0x00000000
        /*0530*/ 	.short	0x010a
        /*0532*/ 	.byte	0x04
	.zero		1


	//   ....[66]....
        /*0534*/ 	.word	0x00004f00
        /*0538*/ 	.word	0x000000ff
        /*053c*/ 	.word	0x000000e0
        /*0540*/ 	.short	0x010a
        /*0542*/ 	.byte	0x32
	.zero		1


	//   ....[67]....
        /*0544*/ 	.word	0x00005410
        /*0548*/ 	.word	0x0000000c
        /*054c*/ 	.word	0x00000090
        /*0550*/ 	.short	0x010a
        /*0552*/ 	.byte	0xff
	.zero		1


	//   ....[68]....
        /*0554*/ 	.word	0x00005580
        /*0558*/ 	.word	0x00000000
        /*055c*/ 	.word	0x00000000
        /*0560*/ 	.short	0x0101
        /*0562*/ 	.byte	0xff
	.zero		1


	//   ....[69]....
        /*0564*/ 	.word	0x00005a10
        /*0568*/ 	.word	0x000000ff
        /*056c*/ 	.word	0x00000088
        /*0570*/ 	.short	0x010a
        /*0572*/ 	.byte	0x15
	.zero		1


	//   ....[70]....
        /*0574*/ 	.word	0x00005b90
        /*0578*/ 	.word	0x000000ff
        /*057c*/ 	.word	0x00000060
        /*0580*/ 	.short	0x010a
        /*0582*/ 	.byte	0x15
	.zero		1


	//   ....[71]....
        /*0584*/ 	.word	0x00005d70
        /*0588*/ 	.word	0x000000ff
        /*058c*/ 	.word	0x00000040
        /*0590*/ 	.short	0x010b
        /*0592*/ 	.byte	0x15
	.zero		1


	//   ....[72]....
        /*0594*/ 	.word	0x00005d80
        /*0598*/ 	.word	0x000000ff
        /*059c*/ 	.word	0x00000000
        /*05a0*/ 	.short	0x0101
        /*05a2*/ 	.byte	0x2e
	.zero		1


	//   ....[73]....
        /*05a4*/ 	.word	0x00005d90
        /*05a8*/ 	.word	0x000000ff
        /*05ac*/ 	.word	0x00000068
        /*05b0*/ 	.short	0x010a
        /*05b2*/ 	.byte	0x15
	.zero		1


	//   ....[74]....
        /*05b4*/ 	.word	0x00005ee0
        /*05b8*/ 	.word	0x000000ff
        /*05bc*/ 	.word	0x00000048
        /*05c0*/ 	.short	0x010b
        /*05c2*/ 	.byte	0x15
	.zero		1


	//   ....[75]....
        /*05c4*/ 	.word	0x00005ef0
        /*05c8*/ 	.word	0x000000ff
        /*05cc*/ 	.word	0x00000000
        /*05d0*/ 	.short	0x0101
        /*05d2*/ 	.byte	0x2d
	.zero		1


	//   ....[76]....
        /*05d4*/ 	.word	0x00005f00
        /*05d8*/ 	.word	0x000000ff
        /*05dc*/ 	.word	0x00000070
        /*05e0*/ 	.short	0x010a
        /*05e2*/ 	.byte	0x15
	.zero		1


	//   ....[77]....
        /*05e4*/ 	.word	0x00006050
        /*05e8*/ 	.word	0x000000ff
        /*05ec*/ 	.word	0x00000050
        /*05f0*/ 	.short	0x010b
        /*05f2*/ 	.byte	0x15
	.zero		1


	//   ....[78]....
        /*05f4*/ 	.word	0x00006060
        /*05f8*/ 	.word	0x000000ff
        /*05fc*/ 	.word	0x00000000
        /*0600*/ 	.short	0x0101
        /*0602*/ 	.byte	0x3d
	.zero		1


	//   ....[79]....
        /*0604*/ 	.word	0x00006070
        /*0608*/ 	.word	0x000000ff
        /*060c*/ 	.word	0x00000078
        /*0610*/ 	.short	0x010a
        /*0612*/ 	.byte	0x15
	.zero		1


	//   ....[80]....
        /*0614*/ 	.word	0x000062b0
        /*0618*/ 	.word	0x000000ff
        /*061c*/ 	.word	0x00000058
        /*0620*/ 	.short	0x010b
        /*0622*/ 	.byte	0x15
	.zero		1


	//   ....[81]....
        /*0624*/ 	.word	0x000062c0
        /*0628*/ 	.word	0x000000ff
        /*062c*/ 	.word	0x00000000
        /*0630*/ 	.short	0x0101
        /*0632*/ 	.byte	0x27
	.zero		1


	//   ....[82]....
        /*0634*/ 	.word	0x000062f0
        /*0638*/ 	.word	0x000000ff
        /*063c*/ 	.word	0x00000060
        /*0640*/ 	.short	0x010a
        /*0642*/ 	.byte	0x15
	.zero		1


	//   ....[83]....
        /*0644*/ 	.word	0x00006310
        /*0648*/ 	.word	0x000000ff
        /*064c*/ 	.word	0x00000068
        /*0650*/ 	.short	0x010a
        /*0652*/ 	.byte	0x15
	.zero		1


	//   ....[84]....
        /*0654*/ 	.word	0x00006330
        /*0658*/ 	.word	0x000000ff
        /*065c*/ 	.word	0x00000070
        /*0660*/ 	.short	0x010a
        /*0662*/ 	.byte	0x15
	.zero		1


	//   ....[85]....
        /*0664*/ 	.word	0x00006370
        /*0668*/ 	.word	0x00000000
        /*066c*/ 	.word	0x00000078
        /*0670*/ 	.short	0x010a
        /*0672*/ 	.byte	0xff
	.zero		1


	//   ....[86]....
        /*0674*/ 	.word	0x000066d0
        /*0678*/ 	.word	0x00000000
        /*067c*/ 	.word	0x00000090
        /*0680*/ 	.short	0x010a
        /*0682*/ 	.byte	0xff
	.zero		1


	//   ....[87]....
        /*0684*/ 	.word	0x000067a0
        /*0688*/ 	.word	0x00000000
        /*068c*/ 	.word	0x00000000
        /*0690*/ 	.short	0x0101
        /*0692*/ 	.byte	0xff
	.zero		1


	//   ....[88]....
        /*0694*/ 	.word	0x000073f0
        /*0698*/ 	.word	0x000000ff
        /*069c*/ 	.word	0x00000040
        /*06a0*/ 	.short	0x010a
        /*06a2*/ 	.byte	0x2e
	.zero		1


	//   ....[89]....
        /*06a4*/ 	.word	0x000074f0
        /*06a8*/ 	.word	0x000000ff
        /*06ac*/ 	.word	0x000000b0
        /*06b0*/ 	.short	0x010a
        /*06b2*/ 	.byte	0x2e
	.zero		1


	//   ....[90]....
        /*06b4*/ 	.word	0x000076a0
        /*06b8*/ 	.word	0x000000ff
        /*06bc*/ 	.word	0x00000040
        /*06c0*/ 	.short	0x010a
        /*06c2*/ 	.byte	0x2e
	.zero		1


	//   ....[91]....
        /*06c4*/ 	.word	0x000077e0
        /*06c8*/ 	.word	0x000000ff
        /*06cc*/ 	.word	0x000000b0
        /*06d0*/ 	.short	0x010a
        /*06d2*/ 	.byte	0x2e
	.zero		1


	//   ....[92]....
        /*06d4*/ 	.word	0x000079d0
        /*06d8*/ 	.word	0x000000ff
        /*06dc*/ 	.word	0x00000000
        /*06e0*/ 	.short	0x0101
        /*06e2*/ 	.byte	0x05
	.zero		1


	//   ....[93]....
        /*06e4*/ 	.word	0x00008a40
        /*06e8*/ 	.word	0x00000000
        /*06ec*/ 	.word	0x00000000
        /*06f0*/ 	.short	0x0101
        /*06f2*/ 	.byte	0xff
	.zero		1


	//   ....[94]....
        /*06f4*/ 	.word	0x00008a50
        /*06f8*/ 	.word	0x00000003
        /*06fc*/ 	.word	0x00000040
        /*0700*/ 	.short	0x010a
        /*0702*/ 	.byte	0xff
	.zero		1


	//   ....[95]....
        /*0704*/ 	.word	0x00008b60
        /*0708*/ 	.word	0x00000003
        /*070c*/ 	.word	0x00000040
        /*0710*/ 	.short	0x010a
        /*0712*/ 	.byte	0xff
	.zero		1


	//   ....[96]....
        /*0714*/ 	.word	0x00009eb0
        /*0718*/ 	.word	0x00000000
        /*071c*/ 	.word	0x00000000
        /*0720*/ 	.short	0x0101
        /*0722*/ 	.byte	0xff
	.zero		1


	//   ....[97]....
        /*0724*/ 	.word	0x00009ef0
        /*0728*/ 	.word	0x00000067
        /*072c*/ 	.word	0x00000040
        /*0730*/ 	.short	0x010a
        /*0732*/ 	.byte	0xff
	.zero		1


	//   ....[98]....
        /*0734*/ 	.word	0x00009fc0
        /*0738*/ 	.word	0x00000067
        /*073c*/ 	.word	0x00000040
        /*0740*/ 	.short	0x010a
        /*0742*/ 	.byte	0xff
	.zero		1


	//   ....[99]....
        /*0744*/ 	.word	0x0000b310
        /*0748*/ 	.word	0x00000000
        /*074c*/ 	.word	0x00000000
        /*0750*/ 	.short	0x0101
        /*0752*/ 	.byte	0xff
	.zero		1


	//   ....[100]....
        /*0754*/ 	.word	0x0000b330
        /*0758*/ 	.word	0x00000010
        /*075c*/ 	.word	0x00000040
        /*0760*/ 	.short	0x010a
        /*0762*/ 	.byte	0xff
	.zero		1


	//   ....[101]....
        /*0764*/ 	.word	0x0000b400
        /*0768*/ 	.word	0x00000010
        /*076c*/ 	.word	0x00000040
        /*0770*/ 	.short	0x010a
        /*0772*/ 	.byte	0xff
	.zero		1


	//   ....[102]....
        /*0774*/ 	.word	0x0000c740
        /*0778*/ 	.word	0x00000000
        /*077c*/ 	.word	0x00000000
        /*0780*/ 	.short	0x0101
        /*0782*/ 	.byte	0xff
	.zero		1


	//   ....[103]....
        /*0784*/ 	.word	0x0000c8a0
        /*0788*/ 	.word	0x000000ff
        /*078c*/ 	.word	0x00000000
        /*0790*/ 	.short	0x0101
        /*0792*/ 	.byte	0x08
	.zero		1


	//   ....[104]....
        /*0794*/ 	.word	0x0000c8d0
        /*0798*/ 	.word	0x000000ff
        /*079c*/ 	.word	0x000000e0
        /*07a0*/ 	.short	0x0101
        /*07a2*/ 	.byte	0x2e
	.zero		1


	//   ....[105]....
        /*07a4*/ 	.word	0x0000ca20
        /*07a8*/ 	.word	0x000000ff
        /*07ac*/ 	.word	0x00000000
        /*07b0*/ 	.short	0x0101
        /*07b2*/ 	.byte	0x06
	.zero		1


	//   ....[106]....
        /*07b4*/ 	.word	0x0000ca40
        /*07b8*/ 	.word	0x00000000
        /*07bc*/ 	.word	0x000000d0
        /*07c0*/ 	.short	0x010a
        /*07c2*/ 	.byte	0xff
	.zero		1


	//   ....[107]....
        /*07c4*/ 	.word	0x0000caa0
        /*07c8*/ 	.word	0x00000000
        /*07cc*/ 	.word	0x00000020
        /*07d0*/ 	.short	0x010a
        /*07d2*/ 	.byte	0xff
	.zero		1


	//   ....[108]....
        /*07d4*/ 	.word	0x0000cb00
        /*07d8*/ 	.word	0x00000000
        /*07dc*/ 	.word	0x00000020
        /*07e0*/ 	.short	0x010a
        /*07e2*/ 	.byte	0xff
	.zero		1


	//   ....[109]....
        /*07e4*/ 	.word	0x0000cb50
        /*07e8*/ 	.word	0x00000003
        /*07ec*/ 	.word	0x00000090
        /*07f0*/ 	.short	0x010a
        /*07f2*/ 	.byte	0xff
	.zero		1


	//   ....[110]....
        /*07f4*/ 	.word	0x0000cbb0
        /*07f8*/ 	.word	0x00000000
        /*07fc*/ 	.word	0x00000000
        /*0800*/ 	.short	0x010a
        /*0802*/ 	.byte	0xff
	.zero		1


	//   ....[111]....
        /*0804*/ 	.word	0x0000cc10
        /*0808*/ 	.word	0x00000000
        /*080c*/ 	.word	0x00000000
        /*0810*/ 	.short	0x010a
        /*0812*/ 	.byte	0xff
	.zero		1


	//   ....[112]....
        /*0814*/ 	.word	0x0000cc70
        /*0818*/ 	.word	0x00000000
        /*081c*/ 	.word	0x00000000
        /*0820*/ 	.short	0x010a
        /*0822*/ 	.byte	0xff
	.zero		1


	//   ....[113]....
        /*0824*/ 	.word	0x0000ccc0
        /*0828*/ 	.word	0x00000000
        /*082c*/ 	.word	0x000000c0
        /*0830*/ 	.short	0x010a
        /*0832*/ 	.byte	0xff
	.zero		1


	//   ....[114]....
        /*0834*/ 	.word	0x0000cd20
        /*0838*/ 	.word	0x00000000
        /*083c*/ 	.word	0x000000a0
        /*0840*/ 	.short	0x010a
        /*0842*/ 	.byte	0xff
	.zero		1


	//   ....[115]....
        /*0844*/ 	.word	0x0000cd70
        /*0848*/ 	.word	0x00000000
        /*084c*/ 	.word	0x00000090
        /*0850*/ 	.short	0x010a
        /*0852*/ 	.byte	0xff
	.zero		1


	//   ....[116]....
        /*0854*/ 	.word	0x0000cdd0
        /*0858*/ 	.word	0x00000000
        /*085c*/ 	.word	0x000000a0
        /*0860*/ 	.short	0x010a
        /*0862*/ 	.byte	0xff
	.zero		1


	//   ....[117]....
        /*0864*/ 	.word	0x0000ce30
        /*0868*/ 	.word	0x00000005
        /*086c*/ 	.word	0x00000008
        /*0870*/ 	.short	0x010a
        /*0872*/ 	.byte	0xff
	.zero		1


	//   ....[118]....
        /*0874*/ 	.word	0x0000cf10
        /*0878*/ 	.word	0x00000003
        /*087c*/ 	.word	0x00000008
        /*0880*/ 	.short	0x010a
        /*0882*/ 	.byte	0xff
	.zero		1


	//   ....[119]....
        /*0884*/ 	.word	0x0000cf60
        /*0888*/ 	.word	0x00000002
        /*088c*/ 	.word	0x00000090
        /*0890*/ 	.short	0x010a
        /*0892*/ 	.byte	0xff
	.zero		1


	//   ....[120]....
        /*0894*/ 	.word	0x0000cfc0
        /*0898*/ 	.word	0x00000002
        /*089c*/ 	.word	0x00000000
        /*08a0*/ 	.short	0x010a
        /*08a2*/ 	.byte	0xff
	.zero		1


	//   ....[121]....
        /*08a4*/ 	.word	0x0000d020
        /*08a8*/ 	.word	0x00000002
        /*08ac*/ 	.word	0x000000b8
        /*08b0*/ 	.short	0x010a
        /*08b2*/ 	.byte	0xff
	.zero		1


	//   ....[122]....
        /*08b4*/ 	.word	0x0000d080
        /*08b8*/ 	.word	0x00000002
        /*08bc*/ 	.word	0x00000000
        /*08c0*/ 	.short	0x010a
        /*08c2*/ 	.byte	0xff
	.zero		1


	//   ....[123]....
        /*08c4*/ 	.word	0x0000d0e0
        /*08c8*/ 	.word	0x00000000
        /*08cc*/ 	.word	0x000000e0
        /*08d0*/ 	.short	0x010a
        /*08d2*/ 	.byte	0xff
	.zero		1


	//   ....[124]....
        /*08d4*/ 	.word	0x0000d130
        /*08d8*/ 	.word	0x0000000c
        /*08dc*/ 	.word	0x00000090
        /*08e0*/ 	.short	0x010a
        /*08e2*/ 	.byte	0xff
	.zero		1


	//   ....[125]....
        /*08e4*/ 	.word	0x0000d190
        /*08e8*/ 	.word	0x00000000
        /*08ec*/ 	.word	0x00000088
        /*08f0*/ 	.short	0x010a
        /*08f2*/ 	.byte	0xff
	.zero		1


	//   ....[126]....
        /*08f4*/ 	.word	0x0000d1f0
        /*08f8*/ 	.word	0x00000000
        /*08fc*/ 	.word	0x00000060
        /*0900*/ 	.short	0x010a
        /*0902*/ 	.byte	0xff
	.zero		1


	//   ....[127]....
        /*0904*/ 	.word	0x0000d250
        /*0908*/ 	.word	0x00000000
        /*090c*/ 	.word	0x00000068
        /*0910*/ 	.short	0x010a
        /*0912*/ 	.byte	0xff
	.zero		1


	//   ....[128]....
        /*0914*/ 	.word	0x0000d2b0
        /*0918*/ 	.word	0x00000000
        /*091c*/ 	.word	0x00000070
        /*0920*/ 	.short	0x010a
        /*0922*/ 	.byte	0xff
	.zero		1


	//   ....[129]....
        /*0924*/ 	.word	0x0000d310
        /*0928*/ 	.word	0x00000000
        /*092c*/ 	.word	0x00000078
        /*0930*/ 	.short	0x010a
        /*0932*/ 	.byte	0xff
	.zero		1


	//   ....[130]....
        /*0934*/ 	.word	0x0000d370
        /*0938*/ 	.word	0x00000000
        /*093c*/ 	.word	0x00000060
        /*0940*/ 	.short	0x010a
        /*0942*/ 	.byte	0xff
	.zero		1


	//   ....[131]....
        /*0944*/ 	.word	0x0000d3d0
        /*0948*/ 	.word	0x00000000
        /*094c*/ 	.word	0x00000068
        /*0950*/ 	.short	0x010a
        /*0952*/ 	.byte	0xff
	.zero		1


	//   ....[132]....
        /*0954*/ 	.word	0x0000d430
        /*0958*/ 	.word	0x00000000
        /*095c*/ 	.word	0x00000070
        /*0960*/ 	.short	0x010a
        /*0962*/ 	.byte	0xff
	.zero		1


	//   ....[133]....
        /*0964*/ 	.word	0x0000d480
        /*0968*/ 	.word	0x00000000
        /*096c*/ 	.word	0x00000090
        /*0970*/ 	.short	0x010a
        /*0972*/ 	.byte	0xff
	.zero		1


	//   ....[134]....
        /*0974*/ 	.word	0x0000d4e0
        /*0978*/ 	.word	0x00000003
        /*097c*/ 	.word	0x00000040
        /*0980*/ 	.short	0x010a
        /*0982*/ 	.byte	0xff
	.zero		1


	//   ....[135]....
        /*0984*/ 	.word	0x0000d540
        /*0988*/ 	.word	0x00000003
        /*098c*/ 	.word	0x000000b0
        /*0990*/ 	.short	0x010a
        /*0992*/ 	.byte	0xff
	.zero		1


	//   ....[136]....
        /*0994*/ 	.word	0x0000d590
        /*0998*/ 	.word	0x00000003
        /*099c*/ 	.word	0x00000040
        /*09a0*/ 	.short	0x010a
        /*09a2*/ 	.byte	0xff
	.zero		1


	//   ....[137]....
        /*09a4*/ 	.word	0x0000d5e0
        /*09a8*/ 	.word	0x00000067
        /*09ac*/ 	.word	0x00000040
        /*09b0*/ 	.short	0x010a
        /*09b2*/ 	.byte	0xff
	.zero		1


	//   ....[138]....
        /*09b4*/ 	.word	0x0000d630
        /*09b8*/ 	.word	0x00000010
        /*09bc*/ 	.word	0x00000040
        /*09c0*/ 	.short	0x010a
        /*09c2*/ 	.byte	0xff
	.zero		1


	//----- nvinfo : EIATTR_NUM_MBARRIERS
	.align		4
.L_47:
        /*09c4*/ 	.byte	0x03, 0x38
        /*09c6*/ 	.short	0x001d


	//----- nvinfo : EIATTR_EXIT_INSTR_OFFSETS
	.align		4
        /*09c8*/ 	.byte	0x04, 0x1c
        /*09ca*/ 	.short	(.L_49 - .L_48)


	//   ....[0]....
.L_48:
        /*09cc*/ 	.word	0x000030a0


	//   ....[1]....
        /*09d0*/ 	.word	0x00003590


	//   ....[2]....
        /*09d4*/ 	.word	0x000035f0


	//   ....[3]....
        /*09d8*/ 	.word	0x00005160


	//   ....[4]....
        /*09dc*/ 	.word	0x000063a0


	//   ....[5]....
        /*09e0*/ 	.word	0x000063e0


	//   ....[6]....
        /*09e4*/ 	.word	0x0000c920


	//   ....[7]....
        /*09e8*/ 	.word	0x0000c990


	//   ....[8]....
        /*09ec*/ 	.word	0x0000c9c0


	//   ....[9]....
        /*09f0*/ 	.word	0x0000ca30


	//----- nvinfo : EIATTR_MAX_THREADS
	.align		4
.L_49:
        /*09f4*/ 	.byte	0x04, 0x05
        /*09f6*/ 	.short	(.L_51 - .L_50)
.L_50:
        /*09f8*/ 	.word	0x00000100
        /*09fc*/ 	.word	0x00000001
        /*0a00*/ 	.word	0x00000001


	//----- nvinfo : EIATTR_CRS_STACK_SIZE
	.align		4
.L_51:
        /*0a04*/ 	.byte	0x04, 0x1e
        /*0a06*/ 	.short	(.L_53 - .L_52)
.L_52:
        /*0a08*/ 	.word	0x00000000


	//----- nvinfo : EIATTR_CBANK_PARAM_SIZE
	.align		4
.L_53:
        /*0a0c*/ 	.byte	0x03, 0x19
        /*0a0e*/ 	.short	0x0c00


	//----- nvinfo : EIATTR_PARAM_CBANK
	.align		4
        /*0a10*/ 	.byte	0x04, 0x0a
        /*0a12*/ 	.short	(.L_55 - .L_54)
	.align		4
.L_54:
        /*0a14*/ 	.word	index@(.nv.constant0._ZN7cutlass13device_kernelINS_4gemm6kernel13GemmUniversalIN4cute5tupleIJiiiiEEENS1_10collective13CollectiveMmaINS1_46MainloopSm100TmaUmmaWarpSpecializedBlockScaledILi4ELi2ELi1ENS5_IJNS4_1CILi4EEENSA_ILi2EEENSA_ILi1EEEEEEEENS5_IJNSA_ILi256EEESG_SG_EEENS5_IJNS_12float_e2m1_tENS_13float_ue4m3_tEEEENS5_IJNS5_IJlSD_lEEENS4_6LayoutINS5_IJNS5_IJNS5_IJNSA_ILi32EEESB_EEEiEEENS5_IJNS5_IJNSA_ILi16EEESB_EEEiEEENS5_IJSD_iEEEEEENS5_IJSS_NS5_IJNS5_IJNSA_ILi0EEESD_EEENSA_ILi512EEEEEENS5_IJSV_iEEEEEEEEEEESK_S12_NS4_8TiledMMAINS4_8MMA_AtomIJNS4_23SM100_MMA_MXF4_2x1SM_SSISI_SI_fSJ_Li256ELi256ELi16ELNS4_4UMMA5MajorE0ELS17_0ELNS16_7ScaleInE0ELS18_0EEEEEENSM_INS5_IJSD_SD_SD_EEENS5_IJSV_SV_SV_EEEEENS5_IJNS4_10UnderscoreES1E_S1E_EEEEENS5_IJNS4_28SM100_TMA_2SM_LOAD_MULTICASTES1H_EEENS5_IJNS4_14ComposedLayoutINS4_7SwizzleILi3ELi4ELi3EEENS4_18smem_ptr_flag_bitsILi4EEENSM_INS5_IJNSA_ILi8EEESG_EEENS5_IJSG_SD_EEEEEEENSM_INS5_IJNS5_IJNS5_IJSO_SD_EEESR_EEESD_NS5_IJSD_SB_EEEEEENS5_IJNS5_IJNS5_IJSR_SX_EEESW_EEESV_NS5_IJSB_SX_EEEEEEEEEEEvNS4_8identityES1I_NS5_IJS1S_NSM_INS5_IJNS5_IJNS5_IJSO_SC_EEESR_EEESD_S1V_EEENS5_IJS1Y_SV_NS5_IJSB_NSA_ILi1024EEEEEEEEEEEEEEvS23_EENS_8epilogue10collective18CollectiveEpilogueINS2D_23Sm100TmaWarpSpecializedILi4ELi2ELi64ELb1ELb0EEEJNS5_IJNSA_ILi128EEESG_SG_EEENS5_IJNSM_IS2I_SD_EENSM_INSA_ILi64EEESD_EEEEENS_10bfloat16_tESL_S2O_SL_NS2D_6fusion15FusionCallbacksIS2H_NS2P_17LinearCombinationIS2O_fS2O_fLNS_15FloatRoundStyleE2EEES2J_S2N_JEEENS4_5SM1004TMEM4LOAD26SM100_TMEM_LOAD_32dp32b64xENS4_13SM90_TMA_LOADENS1J_IS1L_NS1M_ILi16EEENSM_INS5_IJS1O_S2L_EEENS5_IJS2L_SD_EEEEEEENS4_39AutoVectorizingCopyWithAssumedAlignmentILi128EEENS4_14SM90_TMA_STOREES34_S36_S36_EEEvvEEEEvNT_6ParamsE)
        /*0a18*/ 	.short	0x0380
        /*0a1a*/ 	.short	0x0c00


	//----- nvinfo : EIATTR_SW_WAR
	.align		4
.L_55:
        /*0a1c*/ 	.byte	0x04, 0x36
        /*0a1e*/ 	.short	(.L_57 - .L_56)
.L_56:
        /*0a20*/ 	.word	0x00000008
.L_57:


//--------------------- .nv.callgraph             --------------------------
	.section	.nv.callgraph,"",@"SHT_CUDA_CALLGRAPH"
	.align	4
	.sectionentsize	8
	.align		4
        /*0000*/ 	.word	0x00000000
	.align		4
        /*0004*/ 	.word	0xffffffff
	.align		4
        /*0008*/ 	.word	index@(_ZN7cutlass13device_kernelINS_4gemm6kernel13GemmUniversalIN4cute5tupleIJiiiiEEENS1_10collective13CollectiveMmaINS1_46MainloopSm100TmaUmmaWarpSpecializedBlockScaledILi4ELi2ELi1ENS5_IJNS4_1CILi4EEENSA_ILi2EEENSA_ILi1EEEEEEEENS5_IJNSA_ILi256EEESG_SG_EEENS5_IJNS_12float_e2m1_tENS_13float_ue4m3_tEEEENS5_IJNS5_IJlSD_lEEENS4_6LayoutINS5_IJNS5_IJNS5_IJNSA_ILi32EEESB_EEEiEEENS5_IJNS5_IJNSA_ILi16EEESB_EEEiEEENS5_IJSD_iEEEEEENS5_IJSS_NS5_IJNS5_IJNSA_ILi0EEESD_EEENSA_ILi512EEEEEENS5_IJSV_iEEEEEEEEEEESK_S12_NS4_8TiledMMAINS4_8MMA_AtomIJNS4_23SM100_MMA_MXF4_2x1SM_SSISI_SI_fSJ_Li256ELi256ELi16ELNS4_4UMMA5MajorE0ELS17_0ELNS16_7ScaleInE0ELS18_0EEEEEENSM_INS5_IJSD_SD_SD_EEENS5_IJSV_SV_SV_EEEEENS5_IJNS4_10UnderscoreES1E_S1E_EEEEENS5_IJNS4_28SM100_TMA_2SM_LOAD_MULTICASTES1H_EEENS5_IJNS4_14ComposedLayoutINS4_7SwizzleILi3ELi4ELi3EEENS4_18smem_ptr_flag_bitsILi4EEENSM_INS5_IJNSA_ILi8EEESG_EEENS5_IJSG_SD_EEEEEEENSM_INS5_IJNS5_IJNS5_IJSO_SD_EEESR_EEESD_NS5_IJSD_SB_EEEEEENS5_IJNS5_IJNS5_IJSR_SX_EEESW_EEESV_NS5_IJSB_SX_EEEEEEEEEEEvNS4_8identityES1I_NS5_IJS1S_NSM_INS5_IJNS5_IJNS5_IJSO_SC_EEESR_EEESD_S1V_EEENS5_IJS1Y_SV_NS5_IJSB_NSA_ILi1024EEEEEEEEEEEEEEvS23_EENS_8epilogue10collective18CollectiveEpilogueINS2D_23Sm100TmaWarpSpecializedILi4ELi2ELi64ELb1ELb0EEEJNS5_IJNSA_ILi128EEESG_SG_EEENS5_IJNSM_IS2I_SD_EENSM_INSA_ILi64EEESD_EEEEENS_10bfloat16_tESL_S2O_SL_NS2D_6fusion15FusionCallbacksIS2H_NS2P_17LinearCombinationIS2O_fS2O_fLNS_15FloatRoundStyleE2EEES2J_S2N_JEEENS4_5SM1004TMEM4LOAD26SM100_TMEM_LOAD_32dp32b64xENS4_13SM90_TMA_LOADENS1J_IS1L_NS1M_ILi16EEENSM_INS5_IJS1O_S2L_EEENS5_IJS2L_SD_EEEEEEENS4_39AutoVectorizingCopyWithAssumedAlignmentILi128EEENS4_14SM90_TMA_STOREES34_S36_S36_EEEvvEEEEvNT_6ParamsE)
	.align		4
        /*000c*/ 	.word	index@(__assertfail)
	.align		4
        /*0010*/ 	.word	0x00000000
	.align		4
        /*0014*/ 	.word	0xfffffffe
	.align		4
        /*0018*/ 	.word	0x00000000
	.align		4
        /*001c*/ 	.word	0xfffffffd
	.align		4
        /*0020*/ 	.word	0x00000000
	.align		4
        /*0024*/ 	.word	0xfffffffc


//--------------------- .nv.constant4             --------------------------
	.section	.nv.constant4,"a",@progbits
	.align	8
	.align		8
.nv.constant4:
        /*0000*/ 	.dword	__assertfail
	.align		8
        /*0008*/ 	.dword	__unnamed_1
	.align		8
        /*0010*/ 	.dword	__unnamed_2
	.align		8
        /*0018*/ 	.dword	_ZN40_INTERNAL_c1311721_4_k_cu_cfec6ca4_370214cuda3std3__45__cpo5beginE
	.align		8
        /*0020*/ 	.dword	_ZN40_INTERNAL_c1311721_4_k_cu_cfec6ca4_370214cuda3std3__45__cpo3endE
	.align		8
        /*0028*/ 	.dword	_ZN40_INTERNAL_c1311721_4_k_cu_cfec6ca4_370214cuda3std3__45__cpo6cbeginE
	.align		8
        /*0030*/ 	.dword	_ZN40_INTERNAL_c1311721_4_k_cu_cfec6ca4_370214cuda3std3__45__cpo4cendE
	.align		8
        /*0038*/ 	.dword	_ZN40_INTERNAL_c1311721_4_k_cu_cfec6ca4_370214cuda3std3__442_GLOBAL__N__c1311721_4_k_cu_cfec6ca4_370216ignoreE
	.align		8
        /*0040*/ 	.dword	_ZN40_INTERNAL_c1311721_4_k_cu_cfec6ca4_370214cuda3std3__419piecewise_constructE
	.align		8
        /*0048*/ 	.dword	_ZN40_INTERNAL_c1311721_4_k_cu_cfec6ca4_370214cuda3std3__48in_placeE
	.align		8
        /*0050*/ 	.dword	_ZN40_INTERNAL_c1311721_4_k_cu_cfec6ca4_370214cuda3std6ranges3__45__cpo4swapE
	.align		8
        /*0058*/ 	.dword	_ZN40_INTERNAL_c1311721_4_k_cu_cfec6ca4_370214cuda3std6ranges3__45__cpo9iter_moveE
	.align		8
        /*0060*/ 	.dword	_ZN40_INTERNAL_c1311721_4_k_cu_cfec6ca4_370214cute7productE
	.align		8
        /*0068*/ 	.dword	_ZN40_INTERNAL_c1311721_4_k_cu_cfec6ca4_370214cute1_E
	.align		8
        /*0070*/ 	.dword	$str$25
	.align		8
        /*0078*/ 	.dword	$str$26
	.align		8
        /*0080*/ 	.dword	$str$29
	.align		8
        /*0088*/ 	.dword	$str$30


//--------------------- .text._ZN7cutlass13device_kernelINS_4gemm6kernel13GemmUniversalIN4cute5tupleIJiiiiEEENS1_10collective13CollectiveMmaINS1_46MainloopSm100TmaUmmaWarpSpecializedBlockScaledILi4ELi2ELi1ENS5_IJNS4_1CILi4EEENSA_ILi2EEENSA_ILi1EEEEEEEENS5_IJNSA_ILi256EEESG_SG_EEENS5_IJNS_12float_e2m1_tENS_13float_ue4m3_tEEEENS5_IJNS5_IJlSD_lEEENS4_6LayoutINS5_IJNS5_IJNS5_IJNSA_ILi32EEESB_EEEiEEENS5_IJNS5_IJNSA_ILi16EEESB_EEEiEEENS5_IJSD_iEEEEEENS5_IJSS_NS5_IJNS5_IJNSA_ILi0EEESD_EEENSA_ILi512EEEEEENS5_IJSV_iEEEEEEEEEEESK_S12_NS4_8TiledMMAINS4_8MMA_AtomIJNS4_23SM100_MMA_MXF4_2x1SM_SSISI_SI_fSJ_Li256ELi256ELi16ELNS4_4UMMA5MajorE0ELS17_0ELNS16_7ScaleInE0ELS18_0EEEEEENSM_INS5_IJSD_SD_SD_EEENS5_IJSV_SV_SV_EEEEENS5_IJNS4_10UnderscoreES1E_S1E_EEEEENS5_IJNS4_28SM100_TMA_2SM_LOAD_MULTICASTES1H_EEENS5_IJNS4_14ComposedLayoutINS4_7SwizzleILi3ELi4ELi3EEENS4_18smem_ptr_flag_bitsILi4EEENSM_INS5_IJNSA_ILi8EEESG_EEENS5_IJSG_SD_EEEEEEENSM_INS5_IJNS5_IJNS5_IJSO_SD_EEESR_EEESD_NS5_IJSD_SB_EEEEEENS5_IJNS5_IJNS5_IJSR_SX_EEESW_EEESV_NS5_IJSB_SX_EEEEEEEEEEEvNS4_8identityES1I_NS5_IJS1S_NSM_INS5_IJNS5_IJNS5_IJSO_SC_EEESR_EEESD_S1V_EEENS5_IJS1Y_SV_NS5_IJSB_NSA_ILi1024EEEEEEEEEEEEEEvS23_EENS_8epilogue10collective18CollectiveEpilogueINS2D_23Sm100TmaWarpSpecializedILi4ELi2ELi64ELb1ELb0EEEJNS5_IJNSA_ILi128EEESG_SG_EEENS5_IJNSM_IS2I_SD_EENSM_INSA_ILi64EEESD_EEEEENS_10bfloat16_tESL_S2O_SL_NS2D_6fusion15FusionCallbacksIS2H_NS2P_17LinearCombinationIS2O_fS2O_fLNS_15FloatRoundStyleE2EEES2J_S2N_JEEENS4_5SM1004TMEM4LOAD26SM100_TMEM_LOAD_32dp32b64xENS4_13SM90_TMA_LOADENS1J_IS1L_NS1M_ILi16EEENSM_INS5_IJS1O_S2L_EEENS5_IJS2L_SD_EEEEEEENS4_39AutoVectorizingCopyWithAssumedAlignmentILi128EEENS4_14SM90_TMA_STOREES34_S36_S36_EEEvvEEEEvNT_6ParamsE --------------------------
	.section	.text._ZN7cutlass13device_kernelINS_4gemm6kernel13GemmUniversalIN4cute5tupleIJiiiiEEENS1_10collective13CollectiveMmaINS1_46MainloopSm100TmaUmmaWarpSpecializedBlockScaledILi4ELi2ELi1ENS5_IJNS4_1CILi4EEENSA_ILi2EEENSA_ILi1EEEEEEEENS5_IJNSA_ILi256EEESG_SG_EEENS5_IJNS_12float_e2m1_tENS_13float_ue4m3_tEEEENS5_IJNS5_IJlSD_lEEENS4_6LayoutINS5_IJNS5_IJNS5_IJNSA_ILi32EEESB_EEEiEEENS5_IJNS5_IJNSA_ILi16EEESB_EEEiEEENS5_IJSD_iEEEEEENS5_IJSS_NS5_IJNS5_IJNSA_ILi0EEESD_EEENSA_ILi512EEEEEENS5_IJSV_iEEEEEEEEEEESK_S12_NS4_8TiledMMAINS4_8MMA_AtomIJNS4_23SM100_MMA_MXF4_2x1SM_SSISI_SI_fSJ_Li256ELi256ELi16ELNS4_4UMMA5MajorE0ELS17_0ELNS16_7ScaleInE0ELS18_0EEEEEENSM_INS5_IJSD_SD_SD_EEENS5_IJSV_SV_SV_EEEEENS5_IJNS4_10UnderscoreES1E_S1E_EEEEENS5_IJNS4_28SM100_TMA_2SM_LOAD_MULTICASTES1H_EEENS5_IJNS4_14ComposedLayoutINS4_7SwizzleILi3ELi4ELi3EEENS4_18smem_ptr_flag_bitsILi4EEENSM_INS5_IJNSA_ILi8EEESG_EEENS5_IJSG_SD_EEEEEEENSM_INS5_IJNS5_IJNS5_IJSO_SD_EEESR_EEESD_NS5_IJSD_SB_EEEEEENS5_IJNS5_IJNS5_IJSR_SX_EEESW_EEESV_NS5_IJSB_SX_EEEEEEEEEEEvNS4_8identityES1I_NS5_IJS1S_NSM_INS5_IJNS5_IJNS5_IJSO_SC_EEESR_EEESD_S1V_EEENS5_IJS1Y_SV_NS5_IJSB_NSA_ILi1024EEEEEEEEEEEEEEvS23_EENS_8epilogue10collective18CollectiveEpilogueINS2D_23Sm100TmaWarpSpecializedILi4ELi2ELi64ELb1ELb0EEEJNS5_IJNSA_ILi128EEESG_SG_EEENS5_IJNSM_IS2I_SD_EENSM_INSA_ILi64EEESD_EEEEENS_10bfloat16_tESL_S2O_SL_NS2D_6fusion15FusionCallbacksIS2H_NS2P_17LinearCombinationIS2O_fS2O_fLNS_15FloatRoundStyleE2EEES2J_S2N_JEEENS4_5SM1004TMEM4LOAD26SM100_TMEM_LOAD_32dp32b64xENS4_13SM90_TMA_LOADENS1J_IS1L_NS1M_ILi16EEENSM_INS5_IJS1O_S2L_EEENS5_IJS2L_SD_EEEEEEENS4_39AutoVectorizingCopyWithAssumedAlignmentILi128EEENS4_14SM90_TMA_STOREES34_S36_S36_EEEvvEEEEvNT_6ParamsE,"ax",@progbits
	.align	128
.text._ZN7cutlass13device_kernelINS_4gemm6kernel13GemmUniversalIN4cute5tupleIJiiiiEEENS1_10collective13CollectiveMmaINS1_46MainloopSm100TmaUmmaWarpSpecializedBlockScaledILi4ELi2ELi1ENS5_IJNS4_1CILi4EEENSA_ILi2EEENSA_ILi1EEEEEEEENS5_IJNSA_ILi256EEESG_SG_EEENS5_IJNS_12float_e2m1_tENS_13float_ue4m3_tEEEENS5_IJNS5_IJlSD_lEEENS4_6LayoutINS5_IJNS5_IJNS5_IJNSA_ILi32EEESB_EEEiEEENS5_IJNS5_IJNSA_ILi16EEESB_EEEiEEENS5_IJSD_iEEEEEENS5_IJSS_NS5_IJNS5_IJNSA_ILi0EEESD_EEENSA_ILi512EEEEEENS5_IJSV_iEEEEEEEEEEESK_S12_NS4_8TiledMMAINS4_8MMA_AtomIJNS4_23SM100_MMA_MXF4_2x1SM_SSISI_SI_fSJ_Li256ELi256ELi16ELNS4_4UMMA5MajorE0ELS17_0ELNS16_7ScaleInE0ELS18_0EEEEEENSM_INS5_IJSD_SD_SD_EEENS5_IJSV_SV_SV_EEEEENS5_IJNS4_10UnderscoreES1E_S1E_EEEEENS5_IJNS4_28SM100_TMA_2SM_LOAD_MULTICASTES1H_EEENS5_IJNS4_14ComposedLayoutINS4_7SwizzleILi3ELi4ELi3EEENS4_18smem_ptr_flag_bitsILi4EEENSM_INS5_IJNSA_ILi8EEESG_EEENS5_IJSG_SD_EEEEEEENSM_INS5_IJNS5_IJNS5_IJSO_SD_EEESR_EEESD_NS5_IJSD_SB_EEEEEENS5_IJNS5_IJNS5_IJSR_SX_EEESW_EEESV_NS5_IJSB_SX_EEEEEEEEEEEvNS4_8identityES1I_NS5_IJS1S_NSM_INS5_IJNS5_IJNS5_IJSO_SC_EEESR_EEESD_S1V_EEENS5_IJS1Y_SV_NS5_IJSB_NSA_ILi1024EEEEEEEEEEEEEEvS23_EENS_8epilogue10collective18CollectiveEpilogueINS2D_23Sm100TmaWarpSpecializedILi4ELi2ELi64ELb1ELb0EEEJNS5_IJNSA_ILi128EEESG_SG_EEENS5_IJNSM_IS2I_SD_EENSM_INSA_ILi64EEESD_EEEEENS_10bfloat16_tESL_S2O_SL_NS2D_6fusion15FusionCallbacksIS2H_NS2P_17LinearCombinationIS2O_fS2O_fLNS_15FloatRoundStyleE2EEES2J_S2N_JEEENS4_5SM1004TMEM4LOAD26SM100_TMEM_LOAD_32dp32b64xENS4_13SM90_TMA_LOADENS1J_IS1L_NS1M_ILi16EEENSM_INS5_IJS1O_S2L_EEENS5_IJS2L_SD_EEEEEEENS4_39AutoVectorizingCopyWithAssumedAlignmentILi128EEENS4_14SM90_TMA_STOREES34_S36_S36_EEEvvEEEEvNT_6ParamsE:
        .type           _ZN7cutlass13device_kernelINS_4gemm6kernel13GemmUniversalIN4cute5tupleIJiiiiEEENS1_10collective13CollectiveMmaINS1_46MainloopSm100TmaUmmaWarpSpecializedBlockScaledILi4ELi2ELi1ENS5_IJNS4_1CILi4EEENSA_ILi2EEENSA_ILi1EEEEEEEENS5_IJNSA_ILi256EEESG_SG_EEENS5_IJNS_12float_e2m1_tENS_13float_ue4m3_tEEEENS5_IJNS5_IJlSD_lEEENS4_6LayoutINS5_IJNS5_IJNS5_IJNSA_ILi32EEESB_EEEiEEENS5_IJNS5_IJNSA_ILi16EEESB_EEEiEEENS5_IJSD_iEEEEEENS5_IJSS_NS5_IJNS5_IJNSA_ILi0EEESD_EEENSA_ILi512EEEEEENS5_IJSV_iEEEEEEEEEEESK_S12_NS4_8TiledMMAINS4_8MMA_AtomIJNS4_23SM100_MMA_MXF4_2x1SM_SSISI_SI_fSJ_Li256ELi256ELi16ELNS4_4UMMA5MajorE0ELS17_0ELNS16_7ScaleInE0ELS18_0EEEEEENSM_INS5_IJSD_SD_SD_EEENS5_IJSV_SV_SV_EEEEENS5_IJNS4_10UnderscoreES1E_S1E_EEEEENS5_IJNS4_28SM100_TMA_2SM_LOAD_MULTICASTES1H_EEENS5_IJNS4_14ComposedLayoutINS4_7SwizzleILi3ELi4ELi3EEENS4_18smem_ptr_flag_bitsILi4EEENSM_INS5_IJNSA_ILi8EEESG_EEENS5_IJSG_SD_EEEEEEENSM_INS5_IJNS5_IJNS5_IJSO_SD_EEESR_EEESD_NS5_IJSD_SB_EEEEEENS5_IJNS5_IJNS5_IJSR_SX_EEESW_EEESV_NS5_IJSB_SX_EEEEEEEEEEEvNS4_8identityES1I_NS5_IJS1S_NSM_INS5_IJNS5_IJNS5_IJSO_SC_EEESR_EEESD_S1V_EEENS5_IJS1Y_SV_NS5_IJSB_NSA_ILi1024EEEEEEEEEEEEEEvS23_EENS_8epilogue10collective18CollectiveEpilogueINS2D_23Sm100TmaWarpSpecializedILi4ELi2ELi64ELb1ELb0EEEJNS5_IJNSA_ILi128EEESG_SG_EEENS5_IJNSM_IS2I_SD_EENSM_INSA_ILi64EEESD_EEEEENS_10bfloat16_tESL_S2O_SL_NS2D_6fusion15FusionCallbacksIS2H_NS2P_17LinearCombinationIS2O_fS2O_fLNS_15FloatRoundStyleE2EEES2J_S2N_JEEENS4_5SM1004TMEM4LOAD26SM100_TMEM_LOAD_32dp32b64xENS4_13SM90_TMA_LOADENS1J_IS1L_NS1M_ILi16EEENSM_INS5_IJS1O_S2L_EEENS5_IJS2L_SD_EEEEEEENS4_39AutoVectorizingCopyWithAssumedAlignmentILi128EEENS4_14SM90_TMA_STOREES34_S36_S36_EEEvvEEEEvNT_6ParamsE,@function
        .size           _ZN7cutlass13device_kernelINS_4gemm6kernel13GemmUniversalIN4cute5tupleIJiiiiEEENS1_10collective13CollectiveMmaINS1_46MainloopSm100TmaUmmaWarpSpecializedBlockScaledILi4ELi2ELi1ENS5_IJNS4_1CILi4EEENSA_ILi2EEENSA_ILi1EEEEEEEENS5_IJNSA_ILi256EEESG_SG_EEENS5_IJNS_12float_e2m1_tENS_13float_ue4m3_tEEEENS5_IJNS5_IJlSD_lEEENS4_6LayoutINS5_IJNS5_IJNS5_IJNSA_ILi32EEESB_EEEiEEENS5_IJNS5_IJNSA_ILi16EEESB_EEEiEEENS5_IJSD_iEEEEEENS5_IJSS_NS5_IJNS5_IJNSA_ILi0EEESD_EEENSA_ILi512EEEEEENS5_IJSV_iEEEEEEEEEEESK_S12_NS4_8TiledMMAINS4_8MMA_AtomIJNS4_23SM100_MMA_MXF4_2x1SM_SSISI_SI_fSJ_Li256ELi256ELi16ELNS4_4UMMA5MajorE0ELS17_0ELNS16_7ScaleInE0ELS18_0EEEEEENSM_INS5_IJSD_SD_SD_EEENS5_IJSV_SV_SV_EEEEENS5_IJNS4_10UnderscoreES1E_S1E_EEEEENS5_IJNS4_28SM100_TMA_2SM_LOAD_MULTICASTES1H_EEENS5_IJNS4_14ComposedLayoutINS4_7SwizzleILi3ELi4ELi3EEENS4_18smem_ptr_flag_bitsILi4EEENSM_INS5_IJNSA_ILi8EEESG_EEENS5_IJSG_SD_EEEEEEENSM_INS5_IJNS5_IJNS5_IJSO_SD_EEESR_EEESD_NS5_IJSD_SB_EEEEEENS5_IJNS5_IJNS5_IJSR_SX_EEESW_EEESV_NS5_IJSB_SX_EEEEEEEEEEEvNS4_8identityES1I_NS5_IJS1S_NSM_INS5_IJNS5_IJNS5_IJSO_SC_EEESR_EEESD_S1V_EEENS5_IJS1Y_SV_NS5_IJSB_NSA_ILi1024EEEEEEEEEEEEEEvS23_EENS_8epilogue10collective18CollectiveEpilogueINS2D_23Sm100TmaWarpSpecializedILi4ELi2ELi64ELb1ELb0EEEJNS5_IJNSA_ILi128EEESG_SG_EEENS5_IJNSM_IS2I_SD_EENSM_INSA_ILi64EEESD_EEEEENS_10bfloat16_tESL_S2O_SL_NS2D_6fusion15FusionCallbacksIS2H_NS2P_17LinearCombinationIS2O_fS2O_fLNS_15FloatRoundStyleE2EEES2J_S2N_JEEENS4_5SM1004TMEM4LOAD26SM100_TMEM_LOAD_32dp32b64xENS4_13SM90_TMA_LOADENS1J_IS1L_NS1M_ILi16EEENSM_INS5_IJS1O_S2L_EEENS5_IJS2L_SD_EEEEEEENS4_39AutoVectorizingCopyWithAssumedAlignmentILi128EEENS4_14SM90_TMA_STOREES34_S36_S36_EEEvvEEEEvNT_6ParamsE,(.L_x_196 - _ZN7cutlass13device_kernelINS_4gemm6kernel13GemmUniversalIN4cute5tupleIJiiiiEEENS1_10collective13CollectiveMmaINS1_46MainloopSm100TmaUmmaWarpSpecializedBlockScaledILi4ELi2ELi1ENS5_IJNS4_1CILi4EEENSA_ILi2EEENSA_ILi1EEEEEEEENS5_IJNSA_ILi256EEESG_SG_EEENS5_IJNS_12float_e2m1_tENS_13float_ue4m3_tEEEENS5_IJNS5_IJlSD_lEEENS4_6LayoutINS5_IJNS5_IJNS5_IJNSA_ILi32EEESB_EEEiEEENS5_IJNS5_IJNSA_ILi16EEESB_EEEiEEENS5_IJSD_iEEEEEENS5_IJSS_NS5_IJNS5_IJNSA_ILi0EEESD_EEENSA_ILi512EEEEEENS5_IJSV_iEEEEEEEEEEESK_S12_NS4_8TiledMMAINS4_8MMA_AtomIJNS4_23SM100_MMA_MXF4_2x1SM_SSISI_SI_fSJ_Li256ELi256ELi16ELNS4_4UMMA5MajorE0ELS17_0ELNS16_7ScaleInE0ELS18_0EEEEEENSM_INS5_IJSD_SD_SD_EEENS5_IJSV_SV_SV_EEEEENS5_IJNS4_10UnderscoreES1E_S1E_EEEEENS5_IJNS4_28SM100_TMA_2SM_LOAD_MULTICASTES1H_EEENS5_IJNS4_14ComposedLayoutINS4_7SwizzleILi3ELi4ELi3EEENS4_18smem_ptr_flag_bitsILi4EEENSM_INS5_IJNSA_ILi8EEESG_EEENS5_IJSG_SD_EEEEEEENSM_INS5_IJNS5_IJNS5_IJSO_SD_EEESR_EEESD_NS5_IJSD_SB_EEEEEENS5_IJNS5_IJNS5_IJSR_SX_EEESW_EEESV_NS5_IJSB_SX_EEEEEEEEEEEvNS4_8identityES1I_NS5_IJS1S_NSM_INS5_IJNS5_IJNS5_IJSO_SC_EEESR_EEESD_S1V_EEENS5_IJS1Y_SV_NS5_IJSB_NSA_ILi1024EEEEEEEEEEEEEEvS23_EENS_8epilogue10collective18CollectiveEpilogueINS2D_23Sm100TmaWarpSpecializedILi4ELi2ELi64ELb1ELb0EEEJNS5_IJNSA_ILi128EEESG_SG_EEENS5_IJNSM_IS2I_SD_EENSM_INSA_ILi64EEESD_EEEEENS_10bfloat16_tESL_S2O_SL_NS2D_6fusion15FusionCallbacksIS2H_NS2P_17LinearCombinationIS2O_fS2O_fLNS_15FloatRoundStyleE2EEES2J_S2N_JEEENS4_5SM1004TMEM4LOAD26SM100_TMEM_LOAD_32dp32b64xENS4_13SM90_TMA_LOADENS1J_IS1L_NS1M_ILi16EEENSM_INS5_IJS1O_S2L_EEENS5_IJS2L_SD_EEEEEEENS4_39AutoVectorizingCopyWithAssumedAlignmentILi128EEENS4_14SM90_TMA_STOREES34_S36_S36_EEEvvEEEEvNT_6ParamsE)
        .other          _ZN7cutlass13device_kernelINS_4gemm6kernel13GemmUniversalIN4cute5tupleIJiiiiEEENS1_10collective13CollectiveMmaINS1_46MainloopSm100TmaUmmaWarpSpecializedBlockScaledILi4ELi2ELi1ENS5_IJNS4_1CILi4EEENSA_ILi2EEENSA_ILi1EEEEEEEENS5_IJNSA_ILi256EEESG_SG_EEENS5_IJNS_12float_e2m1_tENS_13float_ue4m3_tEEEENS5_IJNS5_IJlSD_lEEENS4_6LayoutINS5_IJNS5_IJNS5_IJNSA_ILi32EEESB_EEEiEEENS5_IJNS5_IJNSA_ILi16EEESB_EEEiEEENS5_IJSD_iEEEEEENS5_IJSS_NS5_IJNS5_IJNSA_ILi0EEESD_EEENSA_ILi512EEEEEENS5_IJSV_iEEEEEEEEEEESK_S12_NS4_8TiledMMAINS4_8MMA_AtomIJNS4_23SM100_MMA_MXF4_2x1SM_SSISI_SI_fSJ_Li256ELi256ELi16ELNS4_4UMMA5MajorE0ELS17_0ELNS16_7ScaleInE0ELS18_0EEEEEENSM_INS5_IJSD_SD_SD_EEENS5_IJSV_SV_SV_EEEEENS5_IJNS4_10UnderscoreES1E_S1E_EEEEENS5_IJNS4_28SM100_TMA_2SM_LOAD_MULTICASTES1H_EEENS5_IJNS4_14ComposedLayoutINS4_7SwizzleILi3ELi4ELi3EEENS4_18smem_ptr_flag_bitsILi4EEENSM_INS5_IJNSA_ILi8EEESG_EEENS5_IJSG_SD_EEEEEEENSM_INS5_IJNS5_IJNS5_IJSO_SD_EEESR_EEESD_NS5_IJSD_SB_EEEEEENS5_IJNS5_IJNS5_IJSR_SX_EEESW_EEESV_NS5_IJSB_SX_EEEEEEEEEEEvNS4_8identityES1I_NS5_IJS1S_NSM_INS5_IJNS5_IJNS5_IJSO_SC_EEESR_EEESD_S1V_EEENS5_IJS1Y_SV_NS5_IJSB_NSA_ILi1024EEEEEEEEEEEEEEvS23_EENS_8epilogue10collective18CollectiveEpilogueINS2D_23Sm100TmaWarpSpecializedILi4ELi2ELi64ELb1ELb0EEEJNS5_IJNSA_ILi128EEESG_SG_EEENS5_IJNSM_IS2I_SD_EENSM_INSA_ILi64EEESD_EEEEENS_10bfloat16_tESL_S2O_SL_NS2D_6fusion15FusionCallbacksIS2H_NS2P_17LinearCombinationIS2O_fS2O_fLNS_15FloatRoundStyleE2EEES2J_S2N_JEEENS4_5SM1004TMEM4LOAD26SM100_TMEM_LOAD_32dp32b64xENS4_13SM90_TMA_LOADENS1J_IS1L_NS1M_ILi16EEENSM_INS5_IJS1O_S2L_EEENS5_IJS2L_SD_EEEEEEENS4_39AutoVectorizingCopyWithAssumedAlignmentILi128EEENS4_14SM90_TMA_STOREES34_S36_S36_EEEvvEEEEvNT_6ParamsE,@"STO_CUDA_ENTRY STV_DEFAULT"
_ZN7cutlass13device_kernelINS_4gemm6kernel13GemmUniversalIN4cute5tupleIJiiiiEEENS1_10collective13CollectiveMmaINS1_46MainloopSm100TmaUmmaWarpSpecializedBlockScaledILi4ELi2ELi1ENS5_IJNS4_1CILi4EEENSA_ILi2EEENSA_ILi1EEEEEEEENS5_IJNSA_ILi256EEESG_SG_EEENS5_IJNS_12float_e2m1_tENS_13float_ue4m3_tEEEENS5_IJNS5_IJlSD_lEEENS4_6LayoutINS5_IJNS5_IJNS5_IJNSA_ILi32EEESB_EEEiEEENS5_IJNS5_IJNSA_ILi16EEESB_EEEiEEENS5_IJSD_iEEEEEENS5_IJSS_NS5_IJNS5_IJNSA_ILi0EEESD_EEENSA_ILi512EEEEEENS5_IJSV_iEEEEEEEEEEESK_S12_NS4_8TiledMMAINS4_8MMA_AtomIJNS4_23SM100_MMA_MXF4_2x1SM_SSISI_SI_fSJ_Li256ELi256ELi16ELNS4_4UMMA5MajorE0ELS17_0ELNS16_7ScaleInE0ELS18_0EEEEEENSM_INS5_IJSD_SD_SD_EEENS5_IJSV_SV_SV_EEEEENS5_IJNS4_10UnderscoreES1E_S1E_EEEEENS5_IJNS4_28SM100_TMA_2SM_LOAD_MULTICASTES1H_EEENS5_IJNS4_14ComposedLayoutINS4_7SwizzleILi3ELi4ELi3EEENS4_18smem_ptr_flag_bitsILi4EEENSM_INS5_IJNSA_ILi8EEESG_EEENS5_IJSG_SD_EEEEEEENSM_INS5_IJNS5_IJNS5_IJSO_SD_EEESR_EEESD_NS5_IJSD_SB_EEEEEENS5_IJNS5_IJNS5_IJSR_SX_EEESW_EEESV_NS5_IJSB_SX_EEEEEEEEEEEvNS4_8identityES1I_NS5_IJS1S_NSM_INS5_IJNS5_IJNS5_IJSO_SC_EEESR_EEESD_S1V_EEENS5_IJS1Y_SV_NS5_IJSB_NSA_ILi1024EEEEEEEEEEEEEEvS23_EENS_8epilogue10collective18CollectiveEpilogueINS2D_23Sm100TmaWarpSpecializedILi4ELi2ELi64ELb1ELb0EEEJNS5_IJNSA_ILi128EEESG_SG_EEENS5_IJNSM_IS2I_SD_EENSM_INSA_ILi64EEESD_EEEEENS_10bfloat16_tESL_S2O_SL_NS2D_6fusion15FusionCallbacksIS2H_NS2P_17LinearCombinationIS2O_fS2O_fLNS_15FloatRoundStyleE2EEES2J_S2N_JEEENS4_5SM1004TMEM4LOAD26SM100_TMEM_LOAD_32dp32b64xENS4_13SM90_TMA_LOADENS1J_IS1L_NS1M_ILi16EEENSM_INS5_IJS1O_S2L_EEENS5_IJS2L_SD_EEEEEEENS4_39AutoVectorizingCopyWithAssumedAlignmentILi128EEENS4_14SM90_TMA_STOREES34_S36_S36_EEEvvEEEEvNT_6ParamsE:
[----:B------:R-:W1:Y:S01]  /*0000*/  LDC R1, c[0x0][0x37c] ;  /* 0x0000df00ff017b82 */ /* 0x000e620000000800 */
[----:B------:R-:W2:Y:S01]  /*0010*/  S2R R155, SR_TID.X ;  /* 0x00000000009b7919 */ /* 0x000ea20000002100 */
[----:B------:R-:W3:Y:S06]  /*0020*/  LDCU.64 UR12, c[0x0][0xc90] ;  /* 0x00019200ff0c77ac */ /* 0x000eec0008000a00 */
[----:B------:R-:W4:Y:S01]  /*0030*/  S2UR UR61, SR_CgaCtaId ;  /* 0x00000000003d79c3 */ /* 0x000f220000008800 */
[----:B------:R-:W-:Y:S02]  /*0040*/  PRMT R143, RZ, 0x7610, R143 ;  /* 0x00007610ff8f7816 */ /* 0x000fe4000000008f */
[----:B------:R-:W-:-:S02]  /*0050*/  ELECT P0, URZ, PT ;  /* 0x0000000000ff782f */ /* 0x000fc40003800000 */
[----:B---3--:R-:W-:-:S04]  /*0060*/  ISETP.NE.U32.AND P1, PT, RZ, UR12, PT ;  /* 0x0000000cff007c0c */ /* 0x008fc8000bf25070 */
[----:B------:R-:W-:Y:S01]  /*0070*/  ISETP.NE.AND.EX P2, PT, RZ, UR13, PT, P1 ;  /* 0x0000000dff007c0c */ /* 0x000fe2000bf45310 */
[----:B----4-:R-:W-:Y:S01]  /*0080*/  ULOP3.LUT UR28, UR61, 0x1, URZ, 0xc0, !UPT ;  /* 0x000000013d1c7892 */ /* 0x010fe2000f8ec0ff */
[----:B--2---:R-:W-:-:S05]  /*0090*/  SHF.R.U32.HI R144, RZ, 0x5, R155 ;  /* 0x00000005ff907819 */ /* 0x004fca000001169b */
[----:B------:R-:W2:Y:S02]  /*00a0*/  SHFL.IDX PT, R0, R144, RZ, 0x1f ;  /* 0x00001fff90007589 */ /* 0x000ea400000e0000 */
[----:B--2---:R-:W-:-:S04]  /*00b0*/  R2UR UR17, R0 ;  /* 0x00000000001172ca */ /* 0x004fc800000e0000 */
[----:B-1----:R-:W-:Y:S05]  /*00c0*/  @P2 BRA `(.L_x_0) ;  /* 0x0000000000302947 */ /* 0x002fea0003800000 */
[----:B------:R-:W1:Y:S02]  /*00d0*/  LDCU.64 UR4, c[0x0][0xc88] ;  /* 0x00019100ff0477ac */ /* 0x000e640008000a00 */
[----:B-1----:R-:W-:-:S04]  /*00e0*/  UISETP.NE.U32.AND UP0, UPT, UR4, URZ, UPT ;  /* 0x000000ff0400728c */ /* 0x002fc8000bf05070 */
[----:B------:R-:W-:-:S09]  /*00f0*/  UISETP.NE.AND.EX UP0, UPT, UR5, URZ, UPT, UP0 ;  /* 0x000000ff0500728c */ /* 0x000fd2000bf05300 */
[----:B------:R-:W-:Y:S05]  /*0100*/  BRA.U !UP0, `(.L_x_1) ;  /* 0x0000000108147547 */ /* 0x000fea000b800000 */
[----:B------:R-:W1:Y:S01]  /*0110*/  LDC.64 R2, c[0x0][0xc88] ;  /* 0x00032200ff027b82 */ /* 0x000e620000000a00 */
[----:B------:R-:W1:Y:S02]  /*0120*/  LDCU.64 UR4, c[0x0][0x358] ;  /* 0x00006b00ff0477ac */ /* 0x000e640008000a00 */
[----:B-1----:R1:W5:Y:S01]  /*0130*/  LDG.E R71, desc[UR4][R2.64] ;  /* 0x0000000402477981 */ /* 0x002362000c1e1900 */
[----:B------:R-:W-:Y:S01]  /*0140*/  HFMA2 R143, -RZ, RZ, 0, 5.9604644775390625e-08 ;  /* 0x00000001ff8f7431 */ /* 0x000fe200000001ff */
[----:B------:R-:W-:Y:S05]  /*0150*/  BRA `(.L_x_0) ;  /* 0x00000000000c7947 */ /* 0x000fea0003800000 */
.L_x_1:
[----:B------:R-:W1:Y:S01]  /*0160*/  LDCU UR4, c[0x0][0xc80] ;  /* 0x00019000ff0477ac */ /* 0x000e620008000800 */
[----:B------:R-:W-:Y:S01]  /*0170*/  HFMA2 R143, -RZ, RZ, 0, 5.9604644775390625e-08 ;  /* 0x00000001ff8f7431 */ /* 0x000fe200000001ff */
[----:B-1----:R-:W-:-:S07]  /*0180*/  MOV R71, UR4 ;  /* 0x0000000400477c02 */ /* 0x002fce0008000f00 */
.L_x_0:
[----:B------:R-:W2:Y:S02]  /*0190*/  LDCU.64 UR4, c[0x0][0xcb0] ;  /* 0x00019600ff0477ac */ /* 0x000ea40008000a00 */
[----:B--2---:R-:W-:-:S04]  /*01a0*/  UISETP.NE.U32.AND UP0, UPT, UR4, URZ, UPT ;  /* 0x000000ff0400728c */ /* 0x004fc8000bf05070 */
[----:B------:R-:W-:-:S09]  /*01b0*/  UISETP.NE.AND.EX UP0, UPT, UR5, URZ, UPT, UP0 ;  /* 0x000000ff0500728c */ /* 0x000fd2000bf05300 */
[----:B------:R-:W-:Y:S05]  /*01c0*/  BRA.U UP0, `(.L_x_2) ;  /* 0x0000000100287547 */ /* 0x000fea000b800000 */
[----:B------:R-:W2:Y:S02]  /*01d0*/  LDCU.64 UR4, c[0x0][0xca8] ;  /* 0x00019500ff0477ac */ /* 0x000ea40008000a00 */
[----:B--2---:R-:W-:-:S04]  /*01e0*/  UISETP.NE.U32.AND UP0, UPT, UR4, URZ, UPT ;  /* 0x000000ff0400728c */ /* 0x004fc8000bf05070 */
[----:B------:R-:W-:-:S09]  /*01f0*/  UISETP.NE.AND.EX UP0, UPT, UR5, URZ, UPT, UP0 ;  /* 0x000000ff0500728c */ /* 0x000fd2000bf05300 */
[----:B------:R-:W-:Y:S05]  /*0200*/  BRA.U !UP0, `(.L_x_3) ;  /* 0x0000000108107547 */ /* 0x000fea000b800000 */
[----:B------:R-:W2:Y:S01]  /*0210*/  LDC.64 R68, c[0x0][0xca8] ;  /* 0x00032a00ff447b82 */ /* 0x000ea20000000a00 */
[----:B------:R-:W2:Y:S02]  /*0220*/  LDCU.64 UR4, c[0x0][0x358] ;  /* 0x00006b00ff0477ac */ /* 0x000ea40008000a00 */
[----:B--2---:R2:W5:Y:S01]  /*0230*/  LDG.E R68, desc[UR4][R68.64] ;  /* 0x0000000444447981 */ /* 0x004562000c1e1900 */
[----:B------:R-:W-:Y:S05]  /*0240*/  BRA `(.L_x_2) ;  /* 0x0000000000087947 */ /* 0x000fea0003800000 */
.L_x_3:
[----:B------:R-:W2:Y:S02]  /*0250*/  LDCU UR4, c[0x0][0xca0] ;  /* 0x00019400ff0477ac */ /* 0x000ea40008000800 */
[----:B--2---:R-:W-:Y:S02]  /*0260*/  MOV R68, UR4 ;  /* 0x0000000400447c02 */ /* 0x004fe40008000f00 */
.L_x_2:
[----:B------:R-:W-:Y:S01]  /*0270*/  IMAD.U32 R0, RZ, RZ, UR17 ;  /* 0x00000011ff007e24 */ /* 0x000fe2000f8e00ff */
[----:B------:R-:W-:Y:S04]  /*0280*/  BSSY.RECONVERGENT B0, `(.L_x_4) ;  /* 0x0000012000007945 */ /* 0x000fe80003800200 */
[C---:B------:R-:W-:Y:S02]  /*0290*/  ISETP.NE.OR P3, PT, R0.reuse, 0x1, !P0 ;  /* 0x000000010000780c */ /* 0x040fe40004765670 */
[----:B------:R-:W-:-:S11]  /*02a0*/  ISETP.NE.OR P2, PT, R0, 0x3, !P0 ;  /* 0x000000030000780c */ /* 0x000fd60004745670 */
[----:B------:R-:W-:Y:S05]  /*02b0*/  @P3 BRA `(.L_x_5) ;  /* 0x0000000000383947 */ /* 0x000fea0003800000 */
[----:B------:R-:W3:Y:S02]  /*02c0*/  LDCU.64 UR4, c[0x0][0x348] ;  /* 0x00006900ff0477ac */ /* 0x000ee40008000a00 */
[----:B---3--:R-:W-:Y:S02]  /*02d0*/  UIADD3 UR10, UP3, UPT, UR4, 0x80, URZ ;  /* 0x00000080040a7890 */ /* 0x008fe4000ff7e0ff */
[----:B------:R-:W-:Y:S02]  /*02e0*/  UIADD3 UR8, UP2, UPT, UR4, 0x180, URZ ;  /* 0x0000018004087890 */ /* 0x000fe4000ff5e0ff */
[----:B------:R-:W-:Y:S02]  /*02f0*/  UIADD3 UR6, UP1, UPT, UR4, 0x280, URZ ;  /* 0x0000028004067890 */ /* 0x000fe4000ff3e0ff */
[----:B------:R-:W-:Y:S02]  /*0300*/  UIADD3 UR4, UP0, UPT, UR4, 0x380, URZ ;  /* 0x0000038004047890 */ /* 0x000fe4000ff1e0ff */
[----:B------:R-:W-:-:S02]  /*0310*/  UIADD3.X UR11, UPT, UPT, URZ, UR5, URZ, UP3, !UPT ;  /* 0x00000005ff0b7290 */ /* 0x000fc40009ffe4ff */
[----:B------:R-:W-:Y:S02]  /*0320*/  UIADD3.X UR9, UPT, UPT, URZ, UR5, URZ, UP2, !UPT ;  /* 0x00000005ff097290 */ /* 0x000fe400097fe4ff */
[----:B------:R-:W-:Y:S02]  /*0330*/  UIADD3.X UR7, UPT, UPT, URZ, UR5, URZ, UP1, !UPT ;  /* 0x00000005ff077290 */ /* 0x000fe40008ffe4ff */
[----:B------:R-:W-:-:S03]  /*0340*/  UIADD3.X UR5, UPT, UPT, URZ, UR5, URZ, UP0, !UPT ;  /* 0x00000005ff057290 */ /* 0x000fc600087fe4ff */
[----:B------:R3:W-:Y:S02]  /*0350*/  UTMACCTL.PF [UR10] ;  /* 0x000000000a0079b9 */ /* 0x0007e40008040000 */
[----:B------:R3:W-:Y:S02]  /*0360*/  UTMACCTL.PF [UR8] ;  /* 0x00000000080079b9 */ /* 0x0007e40008040000 */
[----:B------:R3:W-:Y:S02]  /*0370*/  UTMACCTL.PF [UR6] ;  /* 0x00000000060079b9 */ /* 0x0007e40008040000 */
[----:B------:R3:W-:Y:S02]  /*0380*/  UTMACCTL.PF [UR4] ;  /* 0x00000000040079b9 */ /* 0x0007e40008040000 */
[----:B---3--:R-:W-:Y:S01]  /*0390*/  NOP ;  /* 0x0000000000007918 */ /* 0x008fe20000000000 */
.L_x_5:
[----:B------:R-:W-:Y:S05]  /*03a0*/  BSYNC.RECONVERGENT B0 ;  /* 0x0000000000007941 */ /* 0x000fea0003800200 */
.L_x_4:
[----:B------:R-:W-:Y:S04]  /*03b0*/  BSSY.RECONVERGENT B0, `(.L_x_6) ;  /* 0x000000a000007945 */ /* 0x000fe80003800200 */
[----:B------:R-:W-:Y:S05]  /*03c0*/  @P2 BRA `(.L_x_7) ;  /* 0x0000000000202947 */ /* 0x000fea0003800000 */
[----:B------:R-:W3:Y:S02]  /*03d0*/  LDCU.64 UR4, c[0x0][0x348] ;  /* 0x00006900ff0477ac */ /* 0x000ee40008000a00 */
[----:B---3--:R-:W-:Y:S02]  /*03e0*/  UIADD3 UR6, UP1, UPT, UR4, 0x980, URZ ;  /* 0x0000098004067890 */ /* 0x008fe4000ff3e0ff */
[----:B------:R-:W-:Y:S02]  /*03f0*/  UIADD3 UR4, UP0, UPT, UR4, 0xa80, URZ ;  /* 0x00000a8004047890 */ /* 0x000fe4000ff1e0ff */
[----:B------:R-:W-:Y:S02]  /*0400*/  UIADD3.X UR7, UPT, UPT, URZ, UR5, URZ, UP1, !UPT ;  /* 0x00000005ff077290 */ /* 0x000fe40008ffe4ff */
[----:B------:R-:W-:-:S07]  /*0410*/  UIADD3.X UR5, UPT, UPT, URZ, UR5, URZ, UP0, !UPT ;  /* 0x00000005ff057290 */ /* 0x000fce00087fe4ff */
[----:B------:R3:W-:Y:S02]  /*0420*/  UTMACCTL.PF [UR6] ;  /* 0x00000000060079b9 */ /* 0x0007e40008040000 */
[----:B------:R3:W-:Y:S02]  /*0430*/  UTMACCTL.PF [UR4] ;  /* 0x00000000040079b9 */ /* 0x0007e40008040000 */
[----:B---3--:R-:W-:Y:S01]  /*0440*/  NOP ;  /* 0x0000000000007918 */ /* 0x008fe20000000000 */
.L_x_7:
[----:B------:R-:W-:Y:S05]  /*0450*/  BSYNC.RECONVERGENT B0 ;  /* 0x0000000000007941 */ /* 0x000fea0003800200 */
.L_x_6:
[----:B------:R-:W3:Y:S01]  /*0460*/  LDCU.64 UR4, c[0x0][0xc88] ;  /* 0x00019100ff0477ac */ /* 0x000ee20008000a00 */
[----:B------:R-:W-:Y:S01]  /*0470*/  ISETP.NE.AND.EX P1, PT, RZ, UR13, PT, P1 ;  /* 0x0000000dff007c0c */ /* 0x000fe2000bf25310 */
[----:B------:R-:W-:Y:S01]  /*0480*/  UPLOP3.LUT UP5, UPT, UPT, UPT, UPT, 0x80, 0x8 ;  /* 0x000000000008789c */ /* 0x000fe20003faf070 */
[----:B---3--:R-:W-:-:S04]  /*0490*/  ISETP.NE.U32.AND P2, PT, RZ, UR4, PT ;  /* 0x00000004ff007c0c */ /* 0x008fc8000bf45070 */
[----:B------:R-:W-:-:S13]  /*04a0*/  ISETP.NE.AND.EX P2, PT, RZ, UR5, PT, P2 ;  /* 0x00000005ff007c0c */ /* 0x000fda000bf45320 */
[----:B------:R-:W-:Y:S05]  /*04b0*/  @P2 BRA P1, `(.L_x_8) ;  /* 0x0000000000282947 */ /* 0x000fea0000800000 */
[----:B------:R-:W-:Y:S01]  /*04c0*/  UISETP.NE.U32.AND UP0, UPT, UR12, URZ, UPT ;  /* 0x000000ff0c00728c */ /* 0x000fe2000bf05070 */
[----:B-----5:R-:W-:Y:S01]  /*04d0*/  FSETP.NEU.AND P1, PT, R71, RZ, PT ;  /* 0x000000ff4700720b */ /* 0x020fe20003f2d000 */
[----:B------:R-:W-:Y:S02]  /*04e0*/  UISETP.NE.U32.AND UP2, UPT, UR4, URZ, UPT ;  /* 0x000000ff0400728c */ /* 0x000fe4000bf45070 */
[----:B------:R-:W-:Y:S02]  /*04f0*/  UISETP.NE.AND.EX UP1, UPT, UR13, URZ, UPT, UP0 ;  /* 0x000000ff0d00728c */ /* 0x000fe4000bf25300 */
[----:B------:R-:W-:-:S04]  /*0500*/  UISETP.NE.AND.EX UP0, UPT, UR5, URZ, UPT, UP2 ;  /* 0x000000ff0500728c */ /* 0x000fc8000bf05320 */
[----:B------:R-:W-:-:S04]  /*0510*/  USEL UR4, URZ, 0xffffffff, UP0 ;  /* 0xffffffffff047887 */ /* 0x000fc80008000000 */
[----:B------:R-:W-:Y:S01]  /*0520*/  VOTEU.ANY UP0, P1 ;  /* 0x0000000000ff7886 */ /* 0x000fe20000800100 */
[----:B------:R-:W-:-:S04]  /*0530*/  @!UP1 USEL UR4, URZ, 0xffffffff, UP0 ;  /* 0xffffffffff049887 */ /* 0x000fc80008000000 */
[----:B------:R-:W-:-:S04]  /*0540*/  ULOP3.LUT UR4, UR4, 0x1, URZ, 0xc0, !UPT ;  /* 0x0000000104047892 */ /* 0x000fc8000f8ec0ff */
[----:B------:R-:W-:-:S11]  /*0550*/  UISETP.NE.U32.AND UP5, UPT, UR4, 0x1, UPT ;  /* 0x000000010400788c */ /* 0x000fd6000bfa5070 */
.L_x_8:
[----:B------:R-:W3:Y:S01]  /*0560*/  SHFL.IDX PT, R0, R144, RZ, 0x1f ;  /* 0x00001fff90007589 */ /* 0x000ee200000e0000 */
[----:B------:R-:W-:-:S04]  /*0570*/  UISETP.NE.AND UP0, UPT, UR17, 0x2, UPT ;  /* 0x000000021100788c */ /* 0x000fc8000bf05270 */
[----:B------:R-:W-:Y:S02]  /*0580*/  UISETP.EQ.AND UP1, UPT, UR28, URZ, !UP0 ;  /* 0x000000ff1c00728c */ /* 0x000fe4000c722270 */
[----:B------:R-:W-:-:S04]  /*0590*/  USEL UR52, URZ, 0x1, UP0 ;  /* 0x00000001ff347887 */ /* 0x000fc80008000000 */
[----:B------:R-:W-:Y:S02]  /*05a0*/  PLOP3.LUT P4, PT, P0, PT, UP1, 0x80, 0x8 ;  /* 0x000000000008781c */ /* 0x000fe4000078f018 */
[----:B---3--:R-:W-:-:S13]  /*05b0*/  ISETP.NE.AND P1, PT, R0, RZ, PT ;  /* 0x000000ff0000720c */ /* 0x008fda0003f25270 */
[----:B------:R-:W-:Y:S05]  /*05c0*/  @P1 BRA `(.L_x_9) ;  /* 0x0000000000541947 */ /* 0x000fea0003800000 */
[----:B------:R-:W-:Y:S01]  /*05d0*/  UMOV UR4, 0x400 ;  /* 0x0000040000047882 */ /* 0x000fe20000000000 */
[----:B------:R-:W-:Y:S01]  /*05e0*/  UMOV UR8, 0x1 ;  /* 0x0000000100087882 */ /* 0x000fe20000000000 */
[----:B------:R-:W-:Y:S01]  /*05f0*/  UMOV UR6, 0x3 ;  /* 0x0000000300067882 */ /* 0x000fe20000000000 */
[----:B------:R-:W-:Y:S02]  /*0600*/  ULEA UR4, UR61, UR4, 0x18 ;  /* 0x000000043d047291 */ /* 0x000fe4000f8ec0ff */
[----:B------:R-:W-:-:S04]  /*0610*/  UIADD3 UR8, UPT, UPT, -UR8, 0x100000, URZ ;  /* 0x0010000008087890 */ /* 0x000fc8000fffe1ff */
[----:B------:R-:W-:Y:S02]  /*0620*/  USHF.L.U32 UR9, UR8, 0xb, URZ ;  /* 0x0000000b08097899 */ /* 0x000fe400080006ff */
[----:B------:R-:W-:Y:S02]  /*0630*/  USHF.L.U32 UR8, UR8, 0x1, URZ ;  /* 0x0000000108087899 */ /* 0x000fe400080006ff */
[----:B------:R-:W-:-:S04]  /*0640*/  UIADD3 UR6, UPT, UPT, -UR6, 0x100000, URZ ;  /* 0x0010000006067890 */ /* 0x000fc8000fffe1ff */
[----:B------:R-:W-:Y:S02]  /*0650*/  USHF.L.U32 UR7, UR6, 0xb, URZ ;  /* 0x0000000b06077899 */ /* 0x000fe400080006ff */
[----:B------:R-:W-:Y:S01]  /*0660*/  USHF.L.U32 UR6, UR6, 0x1, URZ ;  /* 0x0000000106067899 */ /* 0x000fe200080006ff */
[----:B------:R-:W-:Y:S01]  /*0670*/  ELECT P1, URZ, PT ;  /* 0x0000000000ff782f */ /* 0x000fe20003820000 */
[----:B------:R-:W3:Y:S02]  /*0680*/  FENCE.VIEW.ASYNC.S ;  /* 0x00000000000073c6 */ /* 0x000ee40000000000 */
[----:B---3--:R3:W4:Y:S08]  /*0690*/  SYNCS.EXCH.64 URZ, [UR4], UR8 ;  /* 0x0000000804ff75b2 */ /* 0x0087300008000100 */
[----:B------:R3:W1:Y:S01]  /*06a0*/  SYNCS.EXCH.64 URZ, [UR4+0x20], UR6 ;  /* 0x0000200604ff75b2 */ /* 0x0006620008000100 */
[----:B------:R3:W1:Y:S01]  /*06b0*/  SYNCS.EXCH.64 URZ, [UR4+0x8], UR8 ;  /* 0x0000080804ff75b2 */ /* 0x0006620008000100 */
[----:B------:R3:W1:Y:S01]  /*06c0*/  SYNCS.EXCH.64 URZ, [UR4+0x28], UR6 ;  /* 0x0000280604ff75b2 */ /* 0x0006620008000100 */
[----:B------:R3:W1:Y:S01]  /*06d0*/  SYNCS.EXCH.64 URZ, [UR4+0x10], UR8 ;  /* 0x0000100804ff75b2 */ /* 0x0006620008000100 */
[----:B------:R3:W1:Y:S01]  /*06e0*/  SYNCS.EXCH.64 URZ, [UR4+0x30], UR6 ;  /* 0x0000300604ff75b2 */ /* 0x0006620008000100 */
[----:B------:R3:W1:Y:S01]  /*06f0*/  SYNCS.EXCH.64 URZ, [UR4+0x18], UR8 ;  /* 0x0000180804ff75b2 */ /* 0x0006620008000100 */
[----:B------:R3:W1:Y:S01]  /*0700*/  SYNCS.EXCH.64 URZ, [UR4+0x38], UR6 ;  /* 0x0000380604ff75b2 */ /* 0x0006620008000100 */
[----:B------:R-:W-:Y:S01]  /*0710*/  NOP ;  /* 0x0000000000007918 */ /* 0x000fe20000000000 */
.L_x_9:
[----:B------:R-:W2:Y:S01]  /*0720*/  SHFL.IDX PT, R0, R144, RZ, 0x1f ;  /* 0x00001fff90007589 */ /* 0x000ea200000e0000 */
[----:B------:R-:W-:Y:S01]  /*0730*/  NOP ;  /* 0x0000000000007918 */ /* 0x000fe20000000000 */
[----:B--2---:R-:W-:-:S13]  /*0740*/  ISETP.NE.AND P1, PT, R0, 0x1, PT ;  /* 0x000000010000780c */ /* 0x004fda0003f25270 */
[----:B------:R-:W-:Y:S05]  /*0750*/  @P1 BRA `(.L_x_10) ;  /* 0x0000000000541947 */ /* 0x000fea0003800000 */
[----:B---3--:R-:W-:Y:S01]  /*0760*/  UMOV UR4, 0x400 ;  /* 0x0000040000047882 */ /* 0x008fe20000000000 */
        /* <DEDUP_REMOVED lines=10> */
[----:B------:R-:W2:Y:S02]  /*0810*/  FENCE.VIEW.ASYNC.S ;  /* 0x00000000000073c6 */ /* 0x000ea40000000000 */
[----:B--2---:R2:W3:Y:S08]  /*0820*/  SYNCS.EXCH.64 URZ, [UR4+0x40], UR8 ;  /* 0x0000400804ff75b2 */ /* 0x0044f00008000100 */
        /* <DEDUP_REMOVED lines=8> */
.L_x_10:
[----:B------:R-:W4:Y:S01]  /*08b0*/  SHFL.IDX PT, R0, R144, RZ, 0x1f ;  /* 0x00001fff90007589 */ /* 0x000f2200000e0000 */
[----:B------:R-:W-:Y:S01]  /*08c0*/  NOP ;  /* 0x0000000000007918 */ /* 0x000fe20000000000 */
[----:B----4-:R-:W-:-:S13]  /*08d0*/  ISETP.NE.AND P1, PT, R0, 0x3, PT ;  /* 0x000000030000780c */ /* 0x010fda0003f25270 */
[----:B------:R-:W-:Y:S05]  /*08e0*/  @P1 BRA `(.L_x_11) ;  /* 0x00000000002c1947 */ /* 0x000fea0003800000 */
[----:B--23--:R-:W-:Y:S01]  /*08f0*/  UMOV UR6, 0x400 ;  /* 0x0000040000067882 */ /* 0x00cfe20000000000 */
[----:B------:R-:W-:Y:S01]  /*0900*/  UMOV UR4, 0x20 ;  /* 0x0000002000047882 */ /* 0x000fe20000000000 */
[----:B------:R-:W-:Y:S02]  /*0910*/  ULEA UR6, UR61, UR6, 0x18 ;  /* 0x000000063d067291 */ /* 0x000fe4000f8ec0ff */
[----:B------:R-:W-:-:S04]  /*0920*/  UIADD3 UR4, UPT, UPT, -UR4, 0x100000, URZ ;  /* 0x0010000004047890 */ /* 0x000fc8000fffe1ff */
[----:B------:R-:W-:Y:S02]  /*0930*/  USHF.L.U32 UR5, UR4, 0xb, URZ ;  /* 0x0000000b04057899 */ /* 0x000fe400080006ff */
[----:B------:R-:W-:Y:S01]  /*0940*/  USHF.L.U32 UR4, UR4, 0x1, URZ ;  /* 0x0000000104047899 */ /* 0x000fe200080006ff */
[----:B------:R-:W-:Y:S01]  /*0950*/  ELECT P1, URZ, PT ;  /* 0x0000000000ff782f */ /* 0x000fe20003820000 */
[----:B------:R-:W2:Y:S10]  /*0960*/  FENCE.VIEW.ASYNC.S ;  /* 0x00000000000073c6 */ /* 0x000eb40000000000 */
[----:B--2---:R4:W2:Y:S01]  /*0970*/  SYNCS.EXCH.64 URZ, [UR6+0x80], UR4 ;  /* 0x0000800406ff75b2 */ /* 0x0048a20008000100 */
[----:B------:R4:W3:Y:S02]  /*0980*/  SYNCS.EXCH.64 URZ, [UR6+0x88], UR4 ;  /* 0x0000880406ff75b2 */ /* 0x0008e40008000100 */
[----:B----4-:R-:W-:Y:S01]  /*0990*/  NOP ;  /* 0x0000000000007918 */ /* 0x010fe20000000000 */
.L_x_11:
[----:B------:R-:W4:Y:S01]  /*09a0*/  SHFL.IDX PT, R0, R144, RZ, 0x1f ;  /* 0x00001fff90007589 */ /* 0x000f2200000e0000 */
[----:B------:R-:W-:Y:S01]  /*09b0*/  NOP ;  /* 0x0000000000007918 */ /* 0x000fe20000000000 */
[----:B----4-:R-:W-:-:S13]  /*09c0*/  ISETP.NE.AND P1, PT, R0, 0x4, PT ;  /* 0x000000040000780c */ /* 0x010fda0003f25270 */
[----:B------:R-:W-:Y:S05]  /*09d0*/  @P1 BRA `(.L_x_12) ;  /* 0x0000000000481947 */ /* 0x000fea0003800000 */
[----:B--23--:R-:W-:Y:S01]  /*09e0*/  UMOV UR4, 0x720 ;  /* 0x0000072000047882 */ /* 0x00cfe20000000000 */
[----:B------:R-:W-:Y:S01]  /*09f0*/  UMOV UR6, 0x400 ;  /* 0x0000040000067882 */ /* 0x000fe20000000000 */
[----:B------:R-:W-:Y:S01]  /*0a00*/  USEL UR4, UR4, 0x620, UP5 ;  /* 0x0000062004047887 */ /* 0x000fe2000a800000 */
        /* <DEDUP_REMOVED lines=10> */
[----:B--2---:R4:W2:Y:S08]  /*0ab0*/  SYNCS.EXCH.64 URZ, [UR6+0x90], UR8 ;  /* 0x0000900806ff75b2 */ /* 0x0048b00008000100 */
[----:B------:R4:W3:Y:S01]  /*0ac0*/  SYNCS.EXCH.64 URZ, [UR6+0xa0], UR4 ;  /* 0x0000a00406ff75b2 */ /* 0x0008e20008000100 */
[----:B------:R4:W1:Y:S01]  /*0ad0*/  SYNCS.EXCH.64 URZ, [UR6+0x98], UR8 ;  /* 0x0000980806ff75b2 */ /* 0x0008620008000100 */
[----:B------:R4:W1:Y:S02]  /*0ae0*/  SYNCS.EXCH.64 URZ, [UR6+0xa8], UR4 ;  /* 0x0000a80406ff75b2 */ /* 0x0008640008000100 */
[----:B----4-:R-:W-:Y:S01]  /*0af0*/  NOP ;  /* 0x0000000000007918 */ /* 0x010fe20000000000 */
.L_x_12:
[----:B------:R-:W4:Y:S01]  /*0b00*/  SHFL.IDX PT, R0, R144, RZ, 0x1f ;  /* 0x00001fff90007589 */ /* 0x000f2200000e0000 */
[----:B------:R-:W-:Y:S01]  /*0b10*/  NOP ;  /* 0x0000000000007918 */ /* 0x000fe20000000000 */
[----:B----4-:R-:W-:-:S13]  /*0b20*/  ISETP.NE.AND P1, PT, R0, 0x5, PT ;  /* 0x000000050000780c */ /* 0x010fda0003f25270 */
[----:B------:R-:W-:Y:S05]  /*0b30*/  @P1 BRA `(.L_x_13) ;  /* 0x00000000003c1947 */ /* 0x000fea0003800000 */
[----:B--23--:R-:W-:Y:S01]  /*0b40*/  UMOV UR4, 0x400 ;  /* 0x0000040000047882 */ /* 0x00cfe20000000000 */
        /* <DEDUP_REMOVED lines=12> */
[----:B------:R4:W3:Y:S02]  /*0c10*/  SYNCS.EXCH.64 URZ, [UR4+0xb8], UR8 ;  /* 0x0000b80804ff75b2 */ /* 0x0008e40008000100 */
[----:B----4-:R-:W-:Y:S01]  /*0c20*/  NOP ;  /* 0x0000000000007918 */ /* 0x010fe20000000000 */
.L_x_13:
[----:B------:R-:W4:Y:S01]  /*0c30*/  SHFL.IDX PT, R0, R144, RZ, 0x1f ;  /* 0x00001fff90007589 */ /* 0x000f2200000e0000 */
[----:B------:R-:W-:Y:S01]  /*0c40*/  ISETP.NE.OR P0, PT, RZ, UR17, !P0 ;  /* 0x00000011ff007c0c */ /* 0x000fe2000c705670 */
        /* <DEDUP_REMOVED lines=12> */
[----:B------:R4:W3:Y:S01]  /*0d10*/  SYNCS.EXCH.64 URZ, [UR4+0xd0], UR6 ;  /* 0x0000d00604ff75b2 */ /* 0x0008e20008000100 */
[----:B------:R4:W1:Y:S01]  /*0d20*/  SYNCS.EXCH.64 URZ, [UR4+0xc8], UR6 ;  /* 0x0000c80604ff75b2 */ /* 0x0008620008000100 */
[----:B------:R4:W1:Y:S02]  /*0d30*/  SYNCS.EXCH.64 URZ, [UR4+0xd8], UR6 ;  /* 0x0000d80604ff75b2 */ /* 0x0008640008000100 */
[----:B----4-:R-:W-:Y:S01]  /*0d40*/  NOP ;  /* 0x0000000000007918 */ /* 0x010fe20000000000 */
.L_x_14:
[----:B------:R-:W-:Y:S01]  /*0d50*/  VOTEU.ALL UP0, P0 ;  /* 0x0000000000ff7886 */ /* 0x000fe20000000000 */
[----:B--23--:R-:W-:Y:S01]  /*0d60*/  UMOV UR4, 0x100 ;  /* 0x0000010000047882 */ /* 0x00cfe20000000000 */
[----:B------:R-:W2:Y:S01]  /*0d70*/  LDCU UR30, c[0x0][0x36c] ;  /* 0x00006d80ff1e77ac */ /* 0x000ea20008000800 */
[----:B------:R-:W-:Y:S01]  /*0d80*/  NOP ;  /* 0x0000000000007918 */ /* 0x000fe20000000000 */
[----:B-1----:R-:W-:Y:S01]  /*0d90*/  LOP3.LUT R3, R155, 0x1f, RZ, 0xc0, !PT ;  /* 0x0000001f9b037812 */ /* 0x002fe200078ec0ff */
[----:B------:R-:W-:Y:S01]  /*0da0*/  @!UP0 UMOV UR6, 0x400 ;  /* 0x0000040000068882 */ /* 0x000fe20000000000 */
[----:B------:R-:W-:-:S04]  /*0db0*/  @!UP0 UIADD3 UR4, UPT, UPT, -UR4, 0x100000, URZ ;  /* 0x0010000004048890 */ /* 0x000fc8000fffe1ff */
[----:B------:R-:W-:Y:S02]  /*0dc0*/  @!UP0 USHF.L.U32 UR5, UR4, 0xb, URZ ;  /* 0x0000000b04058899 */ /* 0x000fe400080006ff */
[----:B------:R-:W-:Y:S02]  /*0dd0*/  @!UP0 USHF.L.U32 UR4, UR4, 0x1, URZ ;  /* 0x0000000104048899 */ /* 0x000fe400080006ff */
[----:B------:R-:W-:Y:S01]  /*0de0*/  @!UP0 ULEA UR6, UR61, UR6, 0x18 ;  /* 0x000000063d068291 */ /* 0x000fe2000f8ec0ff */
[----:B------:R-:W-:Y:S01]  /*0df0*/  VOTEU.ALL UP0, P0 ;  /* 0x0000000000ff7886 */ /* 0x000fe20000000000 */
[----:B------:R-:W-:Y:S02]  /*0e00*/  UISETP.NE.AND UP6, UPT, UR17, URZ, UPT ;  /* 0x000000ff1100728c */ /* 0x000fe4000bfc5270 */
[----:B--2---:R-:W-:Y:S01]  /*0e10*/  UISETP.EQ.U32.AND UP1, UPT, UR30, 0x1, UPT ;  /* 0x000000011e00788c */ /* 0x004fe2000bf22070 */
[----:B------:R-:W1:Y:S07]  /*0e20*/  FENCE.VIEW.ASYNC.S ;  /* 0x00000000000073c6 */ /* 0x000e6e0000000000 */
[----:B-1----:R1:W2:Y:S01]  /*0e30*/  @!UP0 SYNCS.EXCH.64 URZ, [UR6+0xe0], UR4 ;  /* 0x0000e00406ff85b2 */ /* 0x0022a20008000100 */
[----:B------:R-:W-:Y:S05]  /*0e40*/  BRA.U !UP1, `(.L_x_15) ;  /* 0x0000000109087547 */ /* 0x000fea000b800000 */
[----:B--2---:R-:W-:Y:S01]  /*0e50*/  UCGABAR_ARV ;  /* 0x00000000000079c7 */ /* 0x004fe20008000000 */
[----:B------:R-:W-:Y:S05]  /*0e60*/  BRA `(.L_x_16) ;  /* 0x0000000000047947 */ /* 0x000fea0003800000 */
.L_x_15:
[----:B--2---:R-:W-:Y:S01]  /*0e70*/  NOP ;  /* 0x0000000000007918 */ /* 0x004fe20000000000 */
.L_x_16:
[----:B------:R-:W2:Y:S01]  /*0e80*/  S2UR UR73, SR_CTAID.X ;  /* 0x00000000004979c3 */ /* 0x000ea20000002500 */
[----:B------:R-:W-:-:S05]  /*0e90*/  CS2R.32 R146, SR_CgaSize ;  /* 0x0000000000927805 */ /* 0x000fca0000008a00 */
[----:B------:R-:W-:-:S05]  /*0ea0*/  IMAD R146, R146, -0xa0, RZ ;  /* 0xffffff6092927824 */ /* 0x000fca00078e02ff */
[----:B-1----:R-:W-:-:S14]  /*0eb0*/  R2UR UR4, R146 ;  /* 0x00000000920472ca */ /* 0x002fdc00000e0000 */
[----:B------:R-:W1:Y:S01]  /*0ec0*/  LDCU UR4, c[0x0][UR4+0x2b0] ;  /* 0x00005600040477ac */ /* 0x000e620008000800 */
[----:B------:R-:W-:-:S05]  /*0ed0*/  CS2R.32 R146, SR_CgaSize ;  /* 0x0000000000927805 */ /* 0x000fca0000008a00 */
[----:B------:R-:W-:-:S05]  /*0ee0*/  IMAD R146, R146, -0xa0, RZ ;  /* 0xffffff6092927824 */ /* 0x000fca00078e02ff */
[----:B------:R-:W-:-:S14]  /*0ef0*/  R2UR UR5, R146 ;  /* 0x00000000920572ca */ /* 0x000fdc00000e0000 */
[----:B------:R-:W3:Y:S01]  /*0f00*/  LDCU UR5, c[0x0][UR5+0x2b4] ;  /* 0x00005680050577ac */ /* 0x000ee20008000800 */
[----:B------:R-:W4:Y:S01]  /*0f10*/  S2UR UR16, SR_CTAID.Y ;  /* 0x00000000001079c3 */ /* 0x000f220000002600 */
[----:B------:R-:W-:-:S05]  /*0f20*/  CS2R.32 R146, SR_CgaSize ;  /* 0x0000000000927805 */ /* 0x000fca0000008a00 */
[----:B------:R-:W-:-:S05]  /*0f30*/  IMAD R146, R146, -0xa0, RZ ;  /* 0xffffff6092927824 */ /* 0x000fca00078e02ff */
[----:B------:R-:W-:-:S14]  /*0f40*/  R2UR UR9, R146 ;  /* 0x00000000920972ca */ /* 0x000fdc00000e0000 */
[----:B------:R-:W3:Y:S01]  /*0f50*/  LDCU UR9, c[0x0][UR9+0x2a0] ;  /* 0x00005400090977ac */ /* 0x000ee20008000800 */
[----:B------:R-:W-:-:S05]  /*0f60*/  CS2R.32 R146, SR_CgaSize ;  /* 0x0000000000927805 */ /* 0x000fca0000008a00 */
[----:B------:R-:W-:-:S05]  /*0f70*/  IMAD R146, R146, -0xa0, RZ ;  /* 0xffffff6092927824 */ /* 0x000fca00078e02ff */
[----:B------:R-:W-:-:S14]  /*0f80*/  R2UR UR10, R146 ;  /* 0x00000000920a72ca */ /* 0x000fdc00000e0000 */
[----:B------:R-:W3:Y:S01]  /*0f90*/  LDCU UR10, c[0x0][UR10+0x2a4] ;  /* 0x000054800a0a77ac */ /* 0x000ee20008000800 */
[----:B------:R-:W-:Y:S02]  /*0fa0*/  ULOP3.LUT UR7, UR61, 0x4, URZ, 0xc0, !UPT ;  /* 0x000000043d077892 */ /* 0x000fe4000f8ec0ff */
[----:B------:R-:W-:Y:S02]  /*0fb0*/  ULOP3.LUT UR8, UR61, 0x3, URZ, 0xc0, !UPT ;  /* 0x000000033d087892 */ /* 0x000fe4000f8ec0ff */
[----:B------:R-:W-:Y:S02]  /*0fc0*/  UISETP.GT.U32.AND UP0, UPT, UR7, 0xffff, UPT ;  /* 0x0000ffff0700788c */ /* 0x000fe4000bf04070 */
[----:B------:R-:W-:Y:S01]  /*0fd0*/  UISETP.GT.U32.AND UP2, UPT, UR8, 0xffff, UPT ;  /* 0x0000ffff0800788c */ /* 0x000fe2000bf44070 */
[----:B--2---:R-:W-:Y:S01]  /*0fe0*/  I2FP.F32.U32 R2, UR73 ;  /* 0x0000004900027c45 */ /* 0x004fe20008201000 */
[----:B------:R-:W-:Y:S02]  /*0ff0*/  USHF.R.U32.HI UR62, URZ, 0x1, UR61 ;  /* 0x00000001ff3e7899 */ /* 0x000fe4000801163d */
[----:B------:R-:W-:-:S02]  /*1000*/  USHF.R.U32.HI UR11, URZ, 0x2, UR61 ;  /* 0x00000002ff0b7899 */ /* 0x000fc4000801163d */
[----:B-1----:R-:W-:Y:S01]  /*1010*/  FMUL R2, R2, UR4 ;  /* 0x0000000402027c20 */ /* 0x002fe20008400000 */
[----:B------:R-:W-:Y:S01]  /*1020*/  ULOP3.LUT UR4, UR7, 0x1, UR61, 0xf8, !UPT ;  /* 0x0000000107047892 */ /* 0x000fe2000f8ef83d */
[----:B----4-:R-:W-:Y:S01]  /*1030*/  I2FP.F32.U32 R0, UR16 ;  /* 0x0000001000007c45 */ /* 0x010fe20008201000 */
[----:B------:R-:W-:-:S03]  /*1040*/  USHF.L.U32 UR50, UR61, 0xb, URZ ;  /* 0x0000000b3d327899 */ /* 0x000fc600080006ff */
[----:B------:R-:W1:Y:S01]  /*1050*/  F2I.U32.TRUNC.NTZ R2, R2 ;  /* 0x0000000200027305 */ /* 0x000e62000020f000 */
[----:B------:R-:W-:Y:S01]  /*1060*/  UISETP.GT.U32.AND UP1, UPT, UR4, 0xffff, UPT ;  /* 0x0000ffff0400788c */ /* 0x000fe2000bf24070 */
[----:B---3--:R-:W-:Y:S01]  /*1070*/  FMUL R0, R0, UR5 ;  /* 0x0000000500007c20 */ /* 0x008fe20008400000 */
[----:B------:R-:W-:Y:S02]  /*1080*/  USHF.L.U32 UR49, UR61, 0xc, URZ ;  /* 0x0000000c3d317899 */ /* 0x000fe400080006ff */
[----:B------:R-:W-:Y:S02]  /*1090*/  USEL UR47, UR4, 0xffff, !UP1 ;  /* 0x0000ffff042f7887 */ /* 0x000fe4000c800000 */
[----:B------:R-:W-:Y:S01]  /*10a0*/  USHF.L.U32 UR55, UR61, 0x8, URZ ;  /* 0x000000083d377899 */ /* 0x000fe200080006ff */
[----:B------:R-:W2:Y:S01]  /*10b0*/  F2I.U32.TRUNC.NTZ R0, R0 ;  /* 0x0000000000007305 */ /* 0x000ea2000020f000 */
[----:B------:R-:W-:Y:S01]  /*10c0*/  USHF.L.U32 UR54, UR61, 0xa, URZ ;  /* 0x0000000a3d367899 */ /* 0x000fe200080006ff */
[----:B------:R-:W-:Y:S01]  /*10d0*/  UMOV UR12, 0x11 ;  /* 0x00000011000c7882 */ /* 0x000fe20000000000 */
[----:B------:R-:W-:Y:S01]  /*10e0*/  UMOV UR14, 0x5 ;  /* 0x00000005000e7882 */ /* 0x000fe20000000000 */
[----:B------:R-:W-:Y:S01]  /*10f0*/  UMOV UR13, 0xf ;  /* 0x0000000f000d7882 */ /* 0x000fe20000000000 */
[----:B------:R-:W3:Y:S01]  /*1100*/  LDCU UR21, c[0x0][0xf24] ;  /* 0x0001e480ff1577ac */ /* 0x000ee20008000800 */
[----:B-1----:R-:W-:-:S02]  /*1110*/  R2UR UR5, R2 ;  /* 0x00000000020572ca */ /* 0x002fc400000e0000 */
[----:B------:R-:W-:Y:S01]  /*1120*/  PRMT R2, RZ, 0x7610, R2 ;  /* 0x00007610ff027816 */ /* 0x000fe20000000002 */
[----:B------:R-:W1:Y:S01]  /*1130*/  LDCU UR44, c[0x0][0xf24] ;  /* 0x0001e480ff2c77ac */ /* 0x000e620008000800 */
[----:B------:R-:W4:Y:S01]  /*1140*/  LDCU UR29, c[0x0][0xf30] ;  /* 0x0001e600ff1d77ac */ /* 0x000f220008000800 */
[----:B--2---:R-:W-:Y:S02]  /*1150*/  R2UR UR6, R0 ;  /* 0x00000000000672ca */ /* 0x004fe400000e0000 */
[----:B------:R-:W-:Y:S01]  /*1160*/  PRMT R0, RZ, 0x7610, R0 ;  /* 0x00007610ff007816 */ /* 0x000fe20000000000 */
[----:B------:R-:W-:Y:S01]  /*1170*/  UMOV UR20, UR73 ;  /* 0x0000004900147c82 */ /* 0x000fe20008000000 */
[----:B------:R-:W-:-:S04]  /*1180*/  USEL UR48, UR8, 0xffff, !UP2 ;  /* 0x0000ffff08307887 */ /* 0x000fc8000d000000 */
[----:B------:R-:W-:Y:S02]  /*1190*/  UIADD3 UR5, UPT, UPT, -UR5, URZ, URZ ;  /* 0x000000ff05057290 */ /* 0x000fe4000fffe1ff */
[----:B------:R-:W-:Y:S02]  /*11a0*/  USEL UR46, UR7, 0xffff, !UP0 ;  /* 0x0000ffff072e7887 */ /* 0x000fe4000c000000 */
[----:B------:R-:W-:Y:S02]  /*11b0*/  UIMAD UR5, UR9, UR5, UR73 ;  /* 0x00000005090572a4 */ /* 0x000fe4000f8e0249 */
[----:B------:R-:W-:-:S04]  /*11c0*/  UIADD3 UR4, UPT, UPT, -UR6, URZ, URZ ;  /* 0x000000ff06047290 */ /* 0x000fc8000fffe1ff */
[----:B------:R-:W-:Y:S01]  /*11d0*/  IMAD.U32 R146, RZ, RZ, UR5 ;  /* 0x00000005ff927e24 */ /* 0x000fe2000f8e00ff */
[----:B------:R-:W-:-:S06]  /*11e0*/  UIMAD UR4, UR10, UR4, UR16 ;  /* 0x000000040a0472a4 */ /* 0x000fcc000f8e0210 */
[----:B------:R-:W-:Y:S01]  /*11f0*/  IMAD.U32 R145, RZ, RZ, UR4 ;  /* 0x00000004ff917e24 */ /* 0x000fe2000f8e00ff */
[----:B-1-34-:R-:W-:Y:S06]  /*1200*/  BRA.U UP6, `(.L_x_17) ;  /* 0x00000001066c7547 */ /* 0x01afec000b800000 */
[----:B------:R-:W-:Y:S02]  /*1210*/  R2UR UR15, R145 ;  /* 0x00000000910f72ca */ /* 0x000fe400000e0000 */
[----:B------:R-:W-:-:S11]  /*1220*/  R2UR UR5, R146 ;  /* 0x00000000920572ca */ /* 0x000fd600000e0000 */
[----:B------:R-:W-:Y:S02]  /*1230*/  UISETP.NE.AND UP0, UPT, UR15, URZ, UPT ;  /* 0x000000ff0f00728c */ /* 0x000fe4000bf05270 */
[----:B------:R-:W-:Y:S02]  /*1240*/  UISETP.NE.AND UP2, UPT, UR15, 0x1, UPT ;  /* 0x000000010f00788c */ /* 0x000fe4000bf45270 */
[----:B------:R-:W-:Y:S02]  /*1250*/  ULOP3.LUT UR4, UR5, 0x2, URZ, 0x3c, !UPT ;  /* 0x0000000205047892 */ /* 0x000fe4000f8e3cff */
[----:B------:R-:W-:Y:S02]  /*1260*/  UISETP.GT.U32.AND UP4, UPT, UR5, 0x1, UP0 ;  /* 0x000000010500788c */ /* 0x000fe40008784070 */
[----:B------:R-:W-:Y:S02]  /*1270*/  UISETP.GT.U32.AND UP3, UPT, UR5, 0x1, UP2 ;  /* 0x000000010500788c */ /* 0x000fe40009764070 */
[----:B------:R-:W-:-:S02]  /*1280*/  UISETP.GT.U32.AND UP1, UPT, UR4, 0x1, UP0 ;  /* 0x000000010400788c */ /* 0x000fc40008724070 */
[----:B------:R-:W-:Y:S02]  /*1290*/  ULOP3.LUT UR10, UR5, 0xfffffffe, URZ, 0xc0, !UPT ;  /* 0xfffffffe050a7892 */ /* 0x000fe4000f8ec0ff */
[----:B------:R-:W-:Y:S02]  /*12a0*/  UISETP.GT.U32.AND UP0, UPT, UR4, 0x1, UP2 ;  /* 0x000000010400788c */ /* 0x000fe40009704070 */
[----:B------:R-:W-:Y:S02]  /*12b0*/  USEL UR6, URZ, 0x1, UP4 ;  /* 0x00000001ff067887 */ /* 0x000fe4000a000000 */
[----:B------:R-:W-:Y:S02]  /*12c0*/  USEL UR5, URZ, 0x10, UP3 ;  /* 0x00000010ff057887 */ /* 0x000fe40009800000 */
[----:B------:R-:W-:Y:S02]  /*12d0*/  USEL UR4, URZ, 0x2, UP4 ;  /* 0x00000002ff047887 */ /* 0x000fe4000a000000 */
[----:B------:R-:W-:-:S02]  /*12e0*/  USEL UR9, URZ, 0x20, UP3 ;  /* 0x00000020ff097887 */ /* 0x000fc40009800000 */
[----:B------:R-:W-:Y:S02]  /*12f0*/  USEL UR8, URZ, 0x4, UP1 ;  /* 0x00000004ff087887 */ /* 0x000fe40008800000 */
[----:B------:R-:W-:Y:S02]  /*1300*/  UIADD3 UR4, UPT, UPT, UR4, UR5, UR6 ;  /* 0x0000000504047290 */ /* 0x000fe4000fffe006 */
[----:B------:R-:W-:Y:S02]  /*1310*/  USEL UR6, URZ, 0x8, UP1 ;  /* 0x00000008ff067887 */ /* 0x000fe40008800000 */
[----:B------:R-:W-:Y:S02]  /*1320*/  USEL UR7, URZ, 0x40, UP0 ;  /* 0x00000040ff077887 */ /* 0x000fe40008000000 */
[----:B------:R-:W-:Y:S02]  /*1330*/  UIADD3 UR5, UPT, UPT, UR8, UR9, UR4 ;  /* 0x0000000908057290 */ /* 0x000fe4000fffe004 */
[----:B------:R-:W-:-:S02]  /*1340*/  ULEA UR4, UR15, UR10, 0x2 ;  /* 0x0000000a0f047291 */ /* 0x000fc4000f8e10ff */
[----:B------:R-:W-:Y:S02]  /*1350*/  USEL UR8, URZ, 0x80, UP0 ;  /* 0x00000080ff087887 */ /* 0x000fe40008000000 */
[----:B------:R-:W-:-:S03]  /*1360*/  UIADD3 UR5, UPT, UPT, UR6, UR7, UR5 ;  /* 0x0000000706057290 */ /* 0x000fc6000fffe005 */
[----:B------:R-:W-:Y:S01]  /*1370*/  UMOV UR6, 0x3 ;  /* 0x0000000300067882 */ /* 0x000fe20000000000 */
[----:B------:R-:W-:Y:S02]  /*1380*/  UIADD3 UR5, UPT, UPT, UR5, UR8, URZ ;  /* 0x0000000805057290 */ /* 0x000fe4000fffe0ff */
[----:B------:R-:W-:-:S04]  /*1390*/  USHF.L.U32 UR4, UR6, UR4, URZ ;  /* 0x0000000406047299 */ /* 0x000fc800080006ff */
[----:B------:R-:W-:Y:S02]  /*13a0*/  IMAD.U32 R0, RZ, RZ, UR5 ;  /* 0x00000005ff007e24 */ /* 0x000fe4000f8e00ff */
[----:B------:R-:W-:-:S07]  /*13b0*/  IMAD.U32 R2, RZ, RZ, UR4 ;  /* 0x00000004ff027e24 */ /* 0x000fce000f8e00ff */
.L_x_17:
[----:B------:R-:W1:Y:S01]  /*13c0*/  S2UR UR36, SR_CTAID.Z ;  /* 0x00000000002479c3 */ /* 0x000e620000002700 */
[----:B------:R-:W-:Y:S02]  /*13d0*/  UISETP.GE.AND UP0, UPT, UR21, 0x1, UPT ;  /* 0x000000011500788c */ /* 0x000fe4000bf06270 */
[----:B------:R-:W-:Y:S02]  /*13e0*/  ULOP3.LUT UR54, UR54, 0xc00, URZ, 0xc0, !UPT ;  /* 0x00000c0036367892 */ /* 0x000fe4000f8ec0ff */
[----:B------:R-:W-:Y:S02]  /*13f0*/  ULOP3.LUT UR48, UR48, 0xffff, URZ, 0xc0, !UPT ;  /* 0x0000ffff30307892 */ /* 0x000fe4000f8ec0ff */
[----:B------:R-:W-:Y:S02]  /*1400*/  ULOP3.LUT UR46, UR46, 0xffff, URZ, 0xc0, !UPT ;  /* 0x0000ffff2e2e7892 */ /* 0x000fe4000f8ec0ff */
[----:B------:R-:W-:Y:S02]  /*1410*/  ULOP3.LUT UR47, UR47, 0xffff, URZ, 0xc0, !UPT ;  /* 0x0000ffff2f2f7892 */ /* 0x000fe4000f8ec0ff */
[----:B------:R-:W-:-:S02]  /*1420*/  UISETP.NE.AND UP3, UPT, UR17, 0x2, UPT ;  /* 0x000000021100788c */ /* 0x000fc4000bf65270 */
[----:B------:R-:W-:Y:S02]  /*1430*/  ULOP3.LUT UR27, UR73, 0x1, URZ, 0xc0, !UPT ;  /* 0x00000001491b7892 */ /* 0x000fe4000f8ec0ff */
[----:B------:R-:W-:Y:S02]  /*1440*/  ULOP3.LUT UR70, UR62, 0x1, URZ, 0xc0, !UPT ;  /* 0x000000013e467892 */ /* 0x000fe4000f8ec0ff */
[----:B------:R-:W-:Y:S02]  /*1450*/  ULOP3.LUT UR68, UR11, 0x1, URZ, 0xc0, !UPT ;  /* 0x000000010b447892 */ /* 0x000fe4000f8ec0ff */
[----:B------:R-:W-:Y:S02]  /*1460*/  ULOP3.LUT UR50, UR50, 0x2000, URZ, 0xc0, !UPT ;  /* 0x0000200032327892 */ /* 0x000fe4000f8ec0ff */
[----:B------:R-:W-:Y:S02]  /*1470*/  ULOP3.LUT UR49, UR49, 0x2000, URZ, 0xc0, !UPT ;  /* 0x0000200031317892 */ /* 0x000fe4000f8ec0ff */
[----:B------:R-:W-:-:S02]  /*1480*/  ULOP3.LUT UR55, UR55, 0x400, URZ, 0xc0, !UPT ;  /* 0x0000040037377892 */ /* 0x000fc4000f8ec0ff */
[----:B------:R-:W-:Y:S02]  /*1490*/  ULOP3.LUT UR71, UR62, 0x2, URZ, 0xc0, !UPT ;  /* 0x000000023e477892 */ /* 0x000fe4000f8ec0ff */
[----:B------:R-:W-:Y:S02]  /*14a0*/  USHF.R.U32.HI UR51, URZ, 0xa, UR54 ;  /* 0x0000000aff337899 */ /* 0x000fe40008011636 */
[----:B------:R-:W-:Y:S02]  /*14b0*/  USHF.L.U32 UR48, UR12, UR48, URZ ;  /* 0x000000300c307299 */ /* 0x000fe400080006ff */
[----:B------:R-:W-:Y:S02]  /*14c0*/  USHF.L.U32 UR46, UR13, UR46, URZ ;  /* 0x0000002e0d2e7299 */ /* 0x000fe400080006ff */
[----:B------:R-:W-:Y:S01]  /*14d0*/  USHF.L.U32 UR47, UR14, UR47, URZ ;  /* 0x0000002f0e2f7299 */ /* 0x000fe200080006ff */
[----:B-1----:R-:W-:Y:S11]  /*14e0*/  BRA.U !UP0, `(.L_x_18) ;  /* 0x0000000108d47547 */ /* 0x002ff6000b800000 */
[----:B------:R-:W1:Y:S01]  /*14f0*/  LDCU.128 UR12, c[0x0][0xf10] ;  /* 0x0001e200ff0c77ac */ /* 0x000e620008000c00 */
[----:B------:R-:W2:Y:S01]  /*1500*/  LDCU UR6, c[0x0][0x370] ;  /* 0x00006e00ff0677ac */ /* 0x000ea20008000800 */
[----:B------:R-:W3:Y:S01]  /*1510*/  LDCU UR5, c[0x0][0x374] ;  /* 0x00006e80ff0577ac */ /* 0x000ee20008000800 */
[----:B------:R-:W4:Y:S01]  /*1520*/  LDCU UR26, c[0x0][0xf0c] ;  /* 0x0001e180ff1a77ac */ /* 0x000f220008000800 */
[----:B------:R-:W4:Y:S01]  /*1530*/  LDCU UR7, c[0x0][0xf20] ;  /* 0x0001e400ff0777ac */ /* 0x000f220008000800 */
[----:B------:R-:W4:Y:S01]  /*1540*/  LDCU.64 UR8, c[0x0][0xf28] ;  /* 0x0001e500ff0877ac */ /* 0x000f220008000a00 */
[----:B-1----:R-:W-:Y:S02]  /*1550*/  UISETP.NE.AND UP0, UPT, UR14, 0x1, UPT ;  /* 0x000000010e00788c */ /* 0x002fe4000bf05270 */
[----:B---3--:R-:W-:Y:S02]  /*1560*/  UIMAD.WIDE.U32 UR10, UR5, UR15, URZ ;  /* 0x0000000f050a72a5 */ /* 0x008fe4000f8e00ff */
[----:B--2---:R-:W-:-:S02]  /*1570*/  UIMAD.WIDE.U32 UR22, UR6, UR12, URZ ;  /* 0x0000000c061672a5 */ /* 0x004fc4000f8e00ff */
[----:B----4-:R-:W-:Y:S02]  /*1580*/  UISETP.NE.AND UP1, UPT, UR26, 0x1, UPT ;  /* 0x000000011a00788c */ /* 0x010fe4000bf25270 */
[----:B------:R-:W-:Y:S01]  /*1590*/  UISETP.NE.AND UP2, UPT, UR21, 0x1, UPT ;  /* 0x000000011500788c */ /* 0x000fe2000bf45270 */
[----:B------:R-:W-:Y:S02]  /*15a0*/  UMOV UR10, UR11 ;  /* 0x0000000b000a7c82 */ /* 0x000fe40008000000 */
[----:B------:R-:W-:Y:S01]  /*15b0*/  UMOV UR22, UR23 ;  /* 0x0000001700167c82 */ /* 0x000fe20008000000 */
[----:B------:R-:W-:Y:S02]  /*15c0*/  @UP0 USHF.R.U32.HI UR5, URZ, UR7, UR10 ;  /* 0x00000007ff050299 */ /* 0x000fe4000801160a */
[----:B------:R-:W-:Y:S02]  /*15d0*/  UIMAD.WIDE.U32 UR24, UR16, UR15, URZ ;  /* 0x0000000f101872a5 */ /* 0x000fe4000f8e00ff */
[----:B------:R-:W-:-:S02]  /*15e0*/  UIMAD.WIDE.U32 UR10, UR5, UR8, URZ ;  /* 0x00000008050a72a5 */ /* 0x000fc4000f8e00ff */
[----:B------:R-:W-:Y:S02]  /*15f0*/  @UP1 USHF.R.U32.HI UR6, URZ, UR13, UR22 ;  /* 0x0000000dff061299 */ /* 0x000fe40008011616 */
[----:B------:R-:W-:Y:S02]  /*1600*/  UIMAD.WIDE.U32 UR18, UR20, UR12, URZ ;  /* 0x0000000c141272a5 */ /* 0x000fe4000f8e00ff */
[----:B------:R-:W-:Y:S01]  /*1610*/  UIMAD.WIDE.U32 UR22, UR6, UR8, URZ ;  /* 0x00000008061672a5 */ /* 0x000fe2000f8e00ff */
[----:B------:R-:W-:Y:S01]  /*1620*/  UMOV UR4, UR25 ;  /* 0x0000001900047c82 */ /* 0x000fe20008000000 */
[----:B------:R-:W-:Y:S01]  /*1630*/  UMOV UR10, UR11 ;  /* 0x0000000b000a7c82 */ /* 0x000fe20008000000 */
[----:B------:R-:W-:Y:S02]  /*1640*/  USHF.R.U32.HI UR4, URZ, UR7, UR4 ;  /* 0x00000007ff047299 */ /* 0x000fe40008011604 */
[----:B------:R-:W-:Y:S01]  /*1650*/  @UP2 USHF.R.U32.HI UR5, URZ, UR9, UR10 ;  /* 0x00000009ff052299 */ /* 0x000fe2000801160a */
[----:B------:R-:W-:Y:S01]  /*1660*/  UMOV UR18, UR19 ;  /* 0x0000001300127c82 */ /* 0x000fe20008000000 */
[----:B------:R-:W-:Y:S01]  /*1670*/  UMOV UR22, UR23 ;  /* 0x0000001700167c82 */ /* 0x000fe20008000000 */
[----:B------:R-:W-:-:S02]  /*1680*/  USHF.R.U32.HI UR13, URZ, UR13, UR18 ;  /* 0x0000000dff0d7299 */ /* 0x000fc40008011612 */
[----:B------:R-:W-:Y:S02]  /*1690*/  USEL UR4, UR16, UR4, !UP0 ;  /* 0x0000000410047287 */ /* 0x000fe4000c000000 */
[----:B------:R-:W-:Y:S02]  /*16a0*/  @UP2 USHF.R.U32.HI UR6, URZ, UR9, UR22 ;  /* 0x00000009ff062299 */ /* 0x000fe40008011616 */
[----:B------:R-:W-:Y:S02]  /*16b0*/  UIMAD UR7, UR5, UR21, URZ ;  /* 0x00000015050772a4 */ /* 0x000fe4000f8e02ff */
[----:B------:R-:W-:Y:S02]  /*16c0*/  USEL UR5, UR20, UR13, !UP1 ;  /* 0x0000000d14057287 */ /* 0x000fe4000c800000 */
[----:B------:R-:W-:Y:S02]  /*16d0*/  UIMAD UR12, UR6, UR21, URZ ;  /* 0x00000015060c72a4 */ /* 0x000fe4000f8e02ff */
[----:B------:R-:W-:-:S02]  /*16e0*/  UISETP.GE.AND UP0, UPT, UR4, UR7, UPT ;  /* 0x000000070400728c */ /* 0x000fc4000bf06270 */
[----:B------:R-:W-:Y:S02]  /*16f0*/  UIMAD.WIDE.U32 UR10, UR4, UR8, URZ ;  /* 0x00000008040a72a5 */ /* 0x000fe4000f8e00ff */
[----:B------:R-:W-:Y:S02]  /*1700*/  UISETP.GE.OR UP0, UPT, UR5, UR12, UP0 ;  /* 0x0000000c0500728c */ /* 0x000fe40008706670 */
[----:B------:R-:W-:Y:S02]  /*1710*/  UIMAD.WIDE.U32 UR12, UR5, UR8, URZ ;  /* 0x00000008050c72a5 */ /* 0x000fe4000f8e00ff */
[----:B------:R-:W-:Y:S01]  /*1720*/  UIADD3 UR10, UPT, UPT, -UR4, URZ, URZ ;  /* 0x000000ff040a7290 */ /* 0x000fe2000fffe1ff */
[----:B------:R-:W-:Y:S01]  /*1730*/  UMOV UR8, UR11 ;  /* 0x0000000b00087c82 */ /* 0x000fe20008000000 */
[----:B------:R-:W-:Y:S02]  /*1740*/  UIADD3 UR11, UPT, UPT, -UR5, URZ, URZ ;  /* 0x000000ff050b7290 */ /* 0x000fe4000fffe1ff */
[----:B------:R-:W-:-:S03]  /*1750*/  USHF.R.U32.HI UR8, URZ, UR9, UR8 ;  /* 0x00000009ff087299 */ /* 0x000fc60008011608 */
[----:B------:R-:W-:Y:S01]  /*1760*/  @!UP0 UMOV UR7, UR13 ;  /* 0x0000000d00078c82 */ /* 0x000fe20008000000 */
[----:B------:R-:W-:Y:S02]  /*1770*/  UIMAD UR16, UR14, UR10, UR16 ;  /* 0x0000000a0e1072a4 */ /* 0x000fe4000f8e0210 */
[----:B------:R-:W-:Y:S02]  /*1780*/  USEL UR8, UR4, UR8, !UP2 ;  /* 0x0000000804087287 */ /* 0x000fe4000d000000 */
[----:B------:R-:W-:Y:S02]  /*1790*/  @!UP0 USHF.R.U32.HI UR7, URZ, UR9, UR7 ;  /* 0x00000009ff078299 */ /* 0x000fe40008011607 */
[----:B------:R-:W-:Y:S02]  /*17a0*/  UIADD3 UR9, UPT, UPT, -UR8, URZ, URZ ;  /* 0x000000ff08097290 */ /* 0x000fe4000fffe1ff */
[----:B------:R-:W-:Y:S02]  /*17b0*/  @!UP0 USEL UR7, UR5, UR7, !UP2 ;  /* 0x0000000705078287 */ /* 0x000fe4000d000000 */
[----:B------:R-:W-:-:S02]  /*17c0*/  UIMAD UR9, UR21, UR9, UR4 ;  /* 0x00000009150972a4 */ /* 0x000fc4000f8e0204 */
[----:B------:R-:W-:Y:S02]  /*17d0*/  @!UP0 UIADD3 UR8, UPT, UPT, UR8, -UR7, URZ ;  /* 0x8000000708088290 */ /* 0x000fe4000fffe0ff */
[----:B------:R-:W-:Y:S02]  /*17e0*/  @!UP0 UIMAD UR6, UR9, UR6, UR7 ;  /* 0x00000006090682a4 */ /* 0x000fe4000f8e0207 */
[----:B------:R-:W-:Y:S02]  /*17f0*/  @!UP0 UIMAD UR4, UR8, UR21, UR5 ;  /* 0x00000015080482a4 */ /* 0x000fe4000f8e0205 */
[----:B------:R-:W-:Y:S02]  /*1800*/  UIMAD UR20, UR26, UR11, UR20 ;  /* 0x0000000b1a1472a4 */ /* 0x000fe4000f8e0214 */
[----:B------:R-:W-:Y:S01]  /*1810*/  UIMAD UR16, UR4, UR14, UR16 ;  /* 0x0000000e041072a4 */ /* 0x000fe2000f8e0210 */
[----:B------:R-:W-:Y:S02]  /*1820*/  @!UP0 UMOV UR5, UR6 ;  /* 0x0000000600058c82 */ /* 0x000fe40008000000 */
[----:B------:R-:W-:-:S12]  /*1830*/  UIMAD UR20, UR5, UR26, UR20 ;  /* 0x0000001a051472a4 */ /* 0x000fd8000f8e0214 */
.L_x_18:
[----:B------:R-:W-:-:S09]  /*1840*/  UISETP.NE.AND UP0, UPT, UR29, 0x1, UPT ;  /* 0x000000011d00788c */ /* 0x000fd2000bf05270 */
[----:B------:R-:W-:Y:S05]  /*1850*/  BRA.U UP0, `(.L_x_19) ;  /* 0x0000000100447547 */ /* 0x000fea000b800000 */
[----:B------:R-:W1:Y:S01]  /*1860*/  LDCU.128 UR8, c[0x0][0xf10] ;  /* 0x0001e200ff0877ac */ /* 0x000e620008000c00 */
[----:B------:R-:W2:Y:S01]  /*1870*/  LDCU UR12, c[0x0][0xf0c] ;  /* 0x0001e180ff0c77ac */ /* 0x000ea20008000800 */
[----:B------:R-:W3:Y:S01]  /*1880*/  LDCU UR13, c[0x0][0xf20] ;  /* 0x0001e400ff0d77ac */ /* 0x000ee20008000800 */
[----:B-1----:R-:W-:Y:S02]  /*1890*/  UIMAD.WIDE.U32 UR6, UR20, UR8, URZ ;  /* 0x00000008140672a5 */ /* 0x002fe4000f8e00ff */
[----:B------:R-:W-:Y:S02]  /*18a0*/  UIMAD.WIDE.U32 UR4, UR16, UR11, URZ ;  /* 0x0000000b100472a5 */ /* 0x000fe4000f8e00ff */
[----:B--2---:R-:W-:Y:S02]  /*18b0*/  UISETP.NE.AND UP1, UPT, UR12, 0x1, UPT ;  /* 0x000000010c00788c */ /* 0x004fe4000bf25270 */
[----:B------:R-:W-:Y:S01]  /*18c0*/  UISETP.NE.AND UP0, UPT, UR10, 0x1, UPT ;  /* 0x000000010a00788c */ /* 0x000fe2000bf05270 */
[----:B------:R-:W-:-:S02]  /*18d0*/  UMOV UR6, UR7 ;  /* 0x0000000700067c82 */ /* 0x000fc40008000000 */
[----:B------:R-:W-:Y:S01]  /*18e0*/  UMOV UR4, UR5 ;  /* 0x0000000500047c82 */ /* 0x000fe20008000000 */
[----:B------:R-:W-:Y:S02]  /*18f0*/  USHF.R.U32.HI UR9, URZ, UR9, UR6 ;  /* 0x00000009ff097299 */ /* 0x000fe40008011606 */
[----:B---3--:R-:W-:Y:S02]  /*1900*/  USHF.R.U32.HI UR4, URZ, UR13, UR4 ;  /* 0x0000000dff047299 */ /* 0x008fe40008011604 */
[----:B------:R-:W-:Y:S02]  /*1910*/  USEL UR5, UR20, UR9, !UP1 ;  /* 0x0000000914057287 */ /* 0x000fe4000c800000 */
[----:B------:R-:W-:-:S04]  /*1920*/  USEL UR4, UR16, UR4, !UP0 ;  /* 0x0000000410047287 */ /* 0x000fc8000c000000 */
[----:B------:R-:W-:Y:S02]  /*1930*/  UIADD3 UR6, UPT, UPT, UR5, -UR4, URZ ;  /* 0x8000000405067290 */ /* 0x000fe4000fffe0ff */
[----:B------:R-:W-:Y:S02]  /*1940*/  UIADD3 UR4, UPT, UPT, -UR5, UR4, URZ ;  /* 0x0000000405047290 */ /* 0x000fe4000fffe1ff */
[----:B------:R-:W-:Y:S02]  /*1950*/  UIMAD UR16, UR6, UR10, UR16 ;  /* 0x0000000a061072a4 */ /* 0x000fe4000f8e0210 */
[----:B------:R-:W-:-:S12]  /*1960*/  UIMAD UR20, UR4, UR12, UR20 ;  /* 0x0000000c041472a4 */ /* 0x000fd8000f8e0214 */
.L_x_19:
[----:B------:R-:W-:-:S09]  /*1970*/  UISETP.EQ.U32.AND UP0, UPT, UR30, 0x1, UPT ;  /* 0x000000011e00788c */ /* 0x000fd2000bf02070 */
[----:B------:R-:W-:Y:S05]  /*1980*/  BRA.U !UP0, `(.L_x_20) ;  /* 0x00000001080c7547 */ /* 0x000fea000b800000 */
[----:B------:R-:W-:Y:S01]  /*1990*/  UCGABAR_WAIT ;  /* 0x0000000000007dc7 */ /* 0x000fe20008000000 */
[----:B------:R-:W-:Y:S01]  /*19a0*/  CCTL.IVALL ;  /* 0x00000000ff00798f */ /* 0x000fe20002000000 */
[----:B------:R-:W-:Y:S05]  /*19b0*/  BRA `(.L_x_21) ;  /* 0x0000000000047947 */ /* 0x000fea0003800000 */
.L_x_20:
[----:B------:R-:W-:Y:S06]  /*19c0*/  BAR.SYNC.DEFER_BLOCKING 0x0 ;  /* 0x0000000000007b1d */ /* 0x000fec0000010000 */
.L_x_21:
[----:B------:R-:W-:Y:S05]  /*19d0*/  BRA.U UP3, `(.L_x_22) ;  /* 0x0000001503b87547 */ /* 0x000fea000b800000 */
[----:B------:R-:W1:Y:S01]  /*19e0*/  LDCU UR8, c[0x0][0x38c] ;  /* 0x00007180ff0877ac */ /* 0x000e620008000800 */
[----:B------:R-:W-:Y:S01]  /*19f0*/  PLOP3.LUT P2, PT, PT, PT, UP5, 0x80, 0x8 ;  /* 0x000000000008781c */ /* 0x000fe20003f4f058 */
[----:B------:R-:W-:Y:S01]  /*1a00*/  IMAD.MOV.U32 R12, RZ, RZ, 0x1 ;  /* 0x00000001ff0c7424 */ /* 0x000fe200078e00ff */
[----:B------:R-:W-:Y:S01]  /*1a10*/  ISETP.NE.AND P3, PT, R3, RZ, P4 ;  /* 0x000000ff0300720c */ /* 0x000fe20002765270 */
[----:B------:R-:W-:Y:S01]  /*1a20*/  USHF.L.U32 UR4, UR27, 0x7, URZ ;  /* 0x000000071b047899 */ /* 0x000fe200080006ff */
[----:B------:R-:W-:Y:S01]  /*1a30*/  PLOP3.LUT P2, PT, P2, PT, PT, 0x8, 0x80 ;  /* 0x000000000080781c */ /* 0x000fe2000174e170 */
[----:B------:R-:W-:Y:S01]  /*1a40*/  UMOV UR7, 0x400 ;  /* 0x0000040000077882 */ /* 0x000fe20000000000 */
[----:B------:R-:W-:Y:S01]  /*1a50*/  UISETP.NE.AND UP1, UPT, UR17, URZ, UPT ;  /* 0x000000ff1100728c */ /* 0x000fe2000bf25270 */
[----:B------:R-:W-:Y:S01]  /*1a60*/  CS2R R10, SRZ ;  /* 0x00000000000a7805 */ /* 0x000fe2000001ff00 */
[----:B------:R-:W-:Y:S01]  /*1a70*/  ULEA UR70, UR70, UR4, 0x6 ;  /* 0x0000000446467291 */ /* 0x000fe2000f8e30ff */
[----:B------:R-:W-:Y:S01]  /*1a80*/  IMAD.MOV.U32 R9, RZ, RZ, RZ ;  /* 0x000000ffff097224 */ /* 0x000fe200078e00ff */
[----:B------:R-:W-:Y:S01]  /*1a90*/  ULEA UR68, UR68, UR4, 0x6 ;  /* 0x0000000444447291 */ /* 0x000fe2000f8e30ff */
[----:B------:R-:W-:Y:S01]  /*1aa0*/  IMAD.MOV.U32 R8, RZ, RZ, 0x1 ;  /* 0x00000001ff087424 */ /* 0x000fe200078e00ff */
[----:B------:R-:W-:Y:S01]  /*1ab0*/  ULEA UR7, UR61, UR7, 0x18 ;  /* 0x000000073d077291 */ /* 0x000fe2000f8ec0ff */
[----:B------:R-:W2:Y:S01]  /*1ac0*/  LDCU UR64, c[0x0][0x370] ;  /* 0x00006e00ff4077ac */ /* 0x000ea20008000800 */
[----:B-1----:R-:W-:Y:S01]  /*1ad0*/  UIADD3 UR6, UPT, UPT, UR8, 0xff, URZ ;  /* 0x000000ff08067890 */ /* 0x002fe2000fffe0ff */
[----:B------:R-:W1:Y:S03]  /*1ae0*/  LDCU.64 UR42, c[0x0][0x348] ;  /* 0x00006900ff2a77ac */ /* 0x000e660008000a00 */
[----:B------:R-:W-:-:S02]  /*1af0*/  USHF.R.S32.HI UR5, URZ, 0x1f, UR6 ;  /* 0x0000001fff057899 */ /* 0x000fc40008011406 */
[----:B------:R-:W-:Y:S02]  /*1b00*/  UIADD3 UR72, UPT, UPT, UR8, 0x1fe, URZ ;  /* 0x000001fe08487890 */ /* 0x000fe4000fffe0ff */
[----:B------:R-:W-:Y:S02]  /*1b10*/  ULEA.HI UR5, UR5, UR6, URZ, 0x8 ;  /* 0x0000000605057291 */ /* 0x000fe4000f8f40ff */
[----:B------:R-:W-:Y:S02]  /*1b20*/  UIADD3 UR6, UPT, UPT, UR8, -0x1, URZ ;  /* 0xffffffff08067890 */ /* 0x000fe4000fffe0ff */
[----:B------:R-:W-:Y:S02]  /*1b30*/  USHF.R.S32.HI UR66, URZ, 0x8, UR5 ;  /* 0x00000008ff427899 */ /* 0x000fe40008011405 */
[----:B------:R-:W-:Y:S02]  /*1b40*/  UISETP.GE.U32.AND UP2, UPT, UR6, -0x1ff, UPT ;  /* 0xfffffe010600788c */ /* 0x000fe4000bf46070 */
[----:B------:R-:W-:Y:S01]  /*1b50*/  UISETP.LT.U32.AND UP0, UPT, UR66, 0x4, UPT ;  /* 0x000000044200788c */ /* 0x000fe2000bf01070 */
[----:B------:R-:W3:Y:S03]  /*1b60*/  LDCU UR63, c[0x0][0x374] ;  /* 0x00006e80ff3f77ac */ /* 0x000ee60008000800 */
[----:B------:R-:W-:-:S02]  /*1b70*/  USEL UR65, UR66, 0x4, UP0 ;  /* 0x0000000442417887 */ /* 0x000fc40008000000 */
[----:B------:R-:W-:Y:S02]  /*1b80*/  USEL UR45, UR52, 0x2, UP1 ;  /* 0x00000002342d7887 */ /* 0x000fe40008800000 */
[----:B------:R-:W-:Y:S02]  /*1b90*/  UIADD3 UR4, UPT, UPT, UR65, -0x1, URZ ;  /* 0xffffffff41047890 */ /* 0x000fe4000fffe0ff */
[----:B------:R-:W-:Y:S02]  /*1ba0*/  @UP2 UIADD3 UR4, UPT, UPT, UR65, URZ, URZ ;  /* 0x000000ff41042290 */ /* 0x000fe4000fffe0ff */
[----:B------:R-:W-:Y:S02]  /*1bb0*/  UIADD3 UR58, UPT, UPT, UR7, 0x30800, UR55 ;  /* 0x00030800073a7890 */ /* 0x000fe4000fffe037 */
[----:B------:R-:W-:Y:S02]  /*1bc0*/  UIADD3 UR57, UPT, UPT, UR7, 0x32800, UR54 ;  /* 0x0003280007397890 */ /* 0x000fe4000fffe036 */
[----:B------:R-:W-:-:S02]  /*1bd0*/  UIADD3 UR69, UPT, UPT, UR66, -UR65, URZ ;  /* 0x8000004142457290 */ /* 0x000fc4000fffe0ff */
[----:B------:R-:W-:Y:S02]  /*1be0*/  UIADD3 UR56, UPT, UPT, UR4, 0x1, URZ ;  /* 0x0000000104387890 */ /* 0x000fe4000fffe0ff */
[----:B------:R-:W-:Y:S01]  /*1bf0*/  UIADD3 UR67, UPT, UPT, -UR4, URZ, URZ ;  /* 0x000000ff04437290 */ /* 0x000fe2000fffe1ff */
[----:B-123--:R-:W-:-:S11]  /*1c00*/  UMOV UR15, URZ ;  /* 0x000000ff000f7c82 */ /* 0x00efd60008000000 */
.L_x_46:
[----:B------:R-:W-:-:S09]  /*1c10*/  UISETP.NE.AND UP0, UPT, UR61, URZ, UPT ;  /* 0x000000ff3d00728c */ /* 0x000fd2000bf05270 */
[----:B-1-3--:R-:W-:Y:S05]  /*1c20*/  BRA.U UP0, `(.L_x_23) ;  /* 0x0000000100287547 */ /* 0x00afea000b800000 */
[----:B------:R-:W-:Y:S02]  /*1c30*/  LEA R0, R9, UR7, 0x3 ;  /* 0x0000000709007c11 */ /* 0x000fe4000f8e18ff */
[----:B------:R-:W-:-:S04]  /*1c40*/  SHF.L.U32 R3, R8, 0x1f, RZ ;  /* 0x0000001f08037819 */ /* 0x000fc800000006ff */
[----:B------:R-:W1:Y:S02]  /*1c50*/  SYNCS.PHASECHK.TRANS64.TRYWAIT P0, [R0+URZ+0xd0], R3 ;  /* 0x0000d003000075a7 */ /* 0x000e6400080011ff */
[----:B-1----:R-:W-:Y:S05]  /*1c60*/  @!P0 BRA `(.L_x_24) ;  /* 0x000000ac00748947 */ /* 0x002fea0003800000 */
.L_x_153:
[----:B------:R2:W-:Y:S01]  /*1c70*/  SYNCS.ARRIVE.TRANS64.A1T0 RZ, [R0+URZ+0xc0], RZ ;  /* 0x0000c0ff00ff79a7 */ /* 0x0005e200081000ff */
[----:B------:R-:W-:-:S05]  /*1c80*/  VIADD R9, R9, 0x1 ;  /* 0x0000000109097836 */ /* 0x000fca0000000000 */
[----:B------:R-:W-:-:S04]  /*1c90*/  ISETP.NE.AND P0, PT, R9, 0x2, PT ;  /* 0x000000020900780c */ /* 0x000fc80003f05270 */
[----:B-1----:R-:W-:Y:S02]  /*1ca0*/  SEL R3, RZ, 0x1, P0 ;  /* 0x00000001ff037807 */ /* 0x002fe40000000000 */
[----:B------:R-:W-:Y:S02]  /*1cb0*/  SEL R9, R9, RZ, P0 ;  /* 0x000000ff09097207 */ /* 0x000fe40000000000 */
[----:B------:R-:W-:Y:S02]  /*1cc0*/  LOP3.LUT R8, R8, R3, RZ, 0x3c, !PT ;  /* 0x0000000308087212 */ /* 0x000fe400078e3cff */
.L_x_23:
[----:B------:R-:W-:Y:S01]  /*1cd0*/  ULEA UR4, UR15, UR7, 0x3 ;  /* 0x000000070f047291 */ /* 0x000fe2000f8e18ff */
[----:B--2---:R-:W-:Y:S01]  /*1ce0*/  SHF.L.U32 R0, R12, 0x1f, RZ ;  /* 0x0000001f0c007819 */ /* 0x004fe200000006ff */
[----:B------:R-:W-:Y:S02]  /*1cf0*/  UISETP.GE.U32.AND UP0, UPT, UR72, 0x1ff, UPT ;  /* 0x000001ff4800788c */ /* 0x000fe4000bf06070 */
[----:B------:R-:W-:Y:S02]  /*1d00*/  USHF.L.U32 UR11, UR16, 0x1, URZ ;  /* 0x00000001100b7899 */ /* 0x000fe400080006ff */
[----:B------:R-:W-:Y:S01]  /*1d10*/  ULEA UR27, UR16, UR70, 0x8 ;  /* 0x00000046101b7291 */ /* 0x000fe2000f8e40ff */
[----:B------:R-:W-:Y:S02]  /*1d20*/  UMOV UR14, URZ ;  /* 0x000000ff000e7c82 */ /* 0x000fe40008000000 */
[----:B------:R1:W2:Y:S01]  /*1d30*/  SYNCS.PHASECHK.TRANS64.TRYWAIT P1, [UR4+0x20], R0 ;  /* 0x00002000ff0075a7 */ /* 0x0002a20008021104 */
[----:B------:R-:W-:-:S04]  /*1d40*/  ULEA.HI UR4, UR20, UR20, URZ, 0x1 ;  /* 0x0000001414047291 */ /* 0x000fc8000f8f08ff */
[----:B------:R-:W-:Y:S02]  /*1d50*/  USHF.L.U32 UR5, UR4, 0x7, URZ ;  /* 0x0000000704057899 */ /* 0x000fe400080006ff */
[----:B------:R-:W-:Y:S02]  /*1d60*/  ULOP3.LUT UR20, UR4, 0xfffffffe, URZ, 0xc0, !UPT ;  /* 0xfffffffe04147892 */ /* 0x000fe4000f8ec0ff */
[----:B------:R-:W-:Y:S02]  /*1d70*/  ULOP3.LUT UR5, UR5, 0xffffff00, URZ, 0xc0, !UPT ;  /* 0xffffff0005057892 */ /* 0x000fe4000f8ec0ff */
[----:B------:R-:W-:Y:S02]  /*1d80*/  ULOP3.LUT UR20, UR20, 0x1, UR73, 0xf8, !UPT ;  /* 0x0000000114147892 */ /* 0x000fe4000f8ef849 */
[----:B------:R-:W-:Y:S01]  /*1d90*/  UIADD3 UR35, UPT, UPT, UR68, UR5, URZ ;  /* 0x0000000544237290 */ /* 0x000fe2000fffe0ff */
[----:B------:R-:W-:Y:S11]  /*1da0*/  BRA.U !UP0, `(.L_x_25) ;  /* 0x0000000508347547 */ /* 0x000ff6000b800000 */
[----:B------:R-:W-:Y:S01]  /*1db0*/  UMOV UR29, UR67 ;  /* 0x00000043001d7c82 */ /* 0x000fe20008000000 */
[----:B------:R-:W-:Y:S01]  /*1dc0*/  UMOV UR4, UR15 ;  /* 0x0000000f00047c82 */ /* 0x000fe20008000000 */
[----:B------:R-:W-:Y:S01]  /*1dd0*/  UMOV UR34, URZ ;  /* 0x000000ff00227c82 */ /* 0x000fe20008000000 */
[----:B------:R-:W-:Y:S01]  /*1de0*/  UMOV UR19, UR71 ;  /* 0x0000004700137c82 */ /* 0x000fe20008000000 */
[----:B------:R-:W-:-:S05]  /*1df0*/  UMOV UR12, UR51 ;  /* 0x00000033000c7c82 */ /* 0x000fca0008000000 */
.L_x_33:
[----:B------:R-:W-:Y:S01]  /*1e00*/  ULEA UR5, UR4, UR7, 0x3 ;  /* 0x0000000704057291 */ /* 0x000fe2000f8e18ff */
[----:B--2---:R-:W-:Y:S01]  /*1e10*/  @P4 MOV R2, 0x13000 ;  /* 0x0001300000024802 */ /* 0x004fe20000000f00 */
[----:B--23--:R-:W-:Y:S10]  /*1e20*/  @P1 BRA `(.L_x_26) ;  /* 0x00000000000c1947 */ /* 0x00cff40003800000 */
[----:B------:R-:W-:-:S04]  /*1e30*/  SHF.L.U32 R3, R12, 0x1f, RZ ;  /* 0x0000001f0c037819 */ /* 0x000fc800000006ff */
[----:B------:R-:W2:Y:S02]  /*1e40*/  SYNCS.PHASECHK.TRANS64.TRYWAIT P0, [UR5+0x20], R3 ;  /* 0x00002003ff0075a7 */ /* 0x000ea40008001105 */
[----:B--2---:R-:W-:Y:S05]  /*1e50*/  @!P0 BRA `(.L_x_27) ;  /* 0x000000ac000c8947 */ /* 0x004fea0003800000 */
.L_x_26:
[----:B------:R2:W-:Y:S01]  /*1e60*/  @P4 SYNCS.ARRIVE.TRANS64 RZ, [UR5], R2 ;  /* 0x00000002ffff49a7 */ /* 0x0005e20008000005 */
[----:B------:R-:W-:Y:S02]  /*1e70*/  ULOP3.LUT UR6, UR45, 0x2, URZ, 0xfc, !UPT ;  /* 0x000000022d067892 */ /* 0x000fe4000f8efcff */
[----:B------:R-:W-:Y:S02]  /*1e80*/  UIADD3 UR29, UPT, UPT, UR29, 0x1, URZ ;  /* 0x000000011d1d7890 */ /* 0x000fe4000fffe0ff */
[----:B------:R-:W-:Y:S02]  /*1e90*/  UISETP.NE.AND UP0, UPT, UR6, 0x2, UPT ;  /* 0x000000020600788c */ /* 0x000fe4000bf05270 */
[----:B------:R-:W-:-:S07]  /*1ea0*/  UISETP.NE.AND UP4, UPT, UR29, 0x1, UPT ;  /* 0x000000011d00788c */ /* 0x000fce000bf85270 */
[----:B------:R-:W-:Y:S05]  /*1eb0*/  BRA.U UP0, `(.L_x_28) ;  /* 0x0000000100047547 */ /* 0x000fea000b800000 */
[----:B------:R-:W-:Y:S05]  /*1ec0*/  BPT.TRAP 0x1 ;  /* 0x000000040000795c */ /* 0x000fea0000300000 */
.L_x_28:
[----:B------:R-:W-:Y:S04]  /*1ed0*/  BSSY.RECONVERGENT B0, `(.L_x_29) ;  /* 0x0000003000007945 */ /* 0x000fe80003800200 */
[----:B------:R-:W-:Y:S05]  /*1ee0*/  @!P3 BRA `(.L_x_30) ;  /* 0x000000000004b947 */ /* 0x000fea0003800000 */
[----:B------:R-:W-:Y:S05]  /*1ef0*/  BPT.TRAP 0x1 ;  /* 0x000000040000795c */ /* 0x000fea0000300000 */
.L_x_30:
[----:B------:R-:W-:Y:S05]  /*1f00*/  BSYNC.RECONVERGENT B0 ;  /* 0x0000000000007941 */ /* 0x000fea0003800200 */
.L_x_29:
[----:B------:R-:W-:Y:S01]  /*1f10*/  UIADD3 UR6, UPT, UPT, UR4, 0x1, URZ ;  /* 0x0000000104067890 */ /* 0x000fe2000fffe0ff */
[----:B------:R-:W-:Y:S01]  /*1f20*/  BSSY.RECONVERGENT B0, `(.L_x_31) ;  /* 0x000002f000007945 */ /* 0x000fe20003800200 */
[----:B------:R-:W-:Y:S02]  /*1f30*/  ELECT P0, URZ, PT ;  /* 0x0000000000ff782f */ /* 0x000fe40003800000 */
[----:B------:R-:W-:-:S04]  /*1f40*/  UISETP.NE.AND UP0, UPT, UR6, 0x4, UPT ;  /* 0x000000040600788c */ /* 0x000fc8000bf05270 */
[----:B------:R-:W-:Y:S02]  /*1f50*/  USEL UR8, URZ, 0x1, UP0 ;  /* 0x00000001ff087887 */ /* 0x000fe40008000000 */
[----:B------:R-:W-:-:S04]  /*1f60*/  USEL UR15, UR6, URZ, UP0 ;  /* 0x000000ff060f7287 */ /* 0x000fc80008000000 */
[----:B------:R-:W-:Y:S01]  /*1f70*/  ULEA UR6, UR15, UR7, 0x3 ;  /* 0x000000070f067291 */ /* 0x000fe2000f8e18ff */
[----:B------:R-:W-:-:S04]  /*1f80*/  LOP3.LUT R12, R12, UR8, RZ, 0x3c, !PT ;  /* 0x000000080c0c7c12 */ /* 0x000fc8000f8e3cff */
[----:B-1----:R-:W-:-:S04]  /*1f90*/  SHF.L.U32 R0, R12, 0x1f, RZ ;  /* 0x0000001f0c007819 */ /* 0x002fc800000006ff */
[----:B------:R1:W3:Y:S01]  /*1fa0*/  SYNCS.PHASECHK.TRANS64.TRYWAIT P1, [UR6+0x20], R0 ;  /* 0x00002000ff0075a7 */ /* 0x0002e20008021106 */
[----:B------:R-:W-:Y:S05]  /*1fb0*/  @!P0 BRA `(.L_x_32) ;  /* 0x0000000000948947 */ /* 0x000fea0003800000 */
[----:B------:R-:W-:Y:S02]  /*1fc0*/  USHF.L.U32 UR6, UR4, 0xe, URZ ;  /* 0x0000000e04067899 */ /* 0x000fe400080006ff */
[----:B------:R-:W-:Y:S02]  /*1fd0*/  UIADD3 UR40, UP3, UPT, UR42, 0x80, URZ ;  /* 0x000000802a287890 */ /* 0x000fe4000ff7e0ff */
[----:B------:R-:W-:Y:S02]  /*1fe0*/  ULOP3.LUT UR32, UR6, UR50, URZ, 0xfc, !UPT ;  /* 0x0000003206207292 */ /* 0x000fe4000f8efcff */
[----:B------:R-:W-:Y:S02]  /*1ff0*/  UIADD3 UR38, UP2, UPT, UR42, 0x180, URZ ;  /* 0x000001802a267890 */ /* 0x000fe4000ff5e0ff */
[----:B------:R-:W-:Y:S02]  /*2000*/  ULOP3.LUT UR24, UR6, UR49, URZ, 0xfc, !UPT ;  /* 0x0000003106187292 */ /* 0x000fe4000f8efcff */
[----:B------:R-:W-:-:S02]  /*2010*/  ULEA UR16, UR4, UR55, 0xb ;  /* 0x0000003704107291 */ /* 0x000fc4000f8e58ff */
[----:B------:R-:W-:Y:S02]  /*2020*/  UIADD3 UR30, UP1, UPT, UR42, 0x280, URZ ;  /* 0x000002802a1e7890 */ /* 0x000fe4000ff3e0ff */
[----:B------:R-:W-:Y:S02]  /*2030*/  ULEA UR8, UR4, UR54, 0xc ;  /* 0x0000003604087291 */ /* 0x000fe4000f8e60ff */
[----:B------:R-:W-:Y:S02]  /*2040*/  UIADD3 UR22, UP0, UPT, UR42, 0x380, URZ ;  /* 0x000003802a167890 */ /* 0x000fe4000ff1e0ff */
[----:B------:R-:W-:Y:S02]  /*2050*/  ULOP3.LUT UR33, UR5, 0xfefffff8, URZ, 0xc0, !UPT ;  /* 0xfefffff805217892 */ /* 0x000fe4000f8ec0ff */
[----:B------:R-:W-:Y:S02]  /*2060*/  UIADD3.X UR41, UPT, UPT, URZ, UR43, URZ, UP3, !UPT ;  /* 0x0000002bff297290 */ /* 0x000fe40009ffe4ff */
[----:B------:R-:W-:-:S02]  /*2070*/  UPRMT UR6, URZ, 0x5410, UR48 ;  /* 0x00005410ff067896 */ /* 0x000fc40008000030 */
[----:B------:R-:W-:Y:S02]  /*2080*/  UIADD3 UR32, UPT, UPT, UR7, 0x10800, UR32 ;  /* 0x0001080007207890 */ /* 0x000fe4000fffe020 */
[----:B------:R-:W-:Y:S02]  /*2090*/  UIADD3.X UR39, UPT, UPT, URZ, UR43, URZ, UP2, !UPT ;  /* 0x0000002bff277290 */ /* 0x000fe400097fe4ff */
[----:B------:R-:W-:Y:S02]  /*20a0*/  UPRMT UR37, URZ, 0x5410, UR47 ;  /* 0x00005410ff257896 */ /* 0x000fe4000800002f */
[----:B------:R-:W-:Y:S02]  /*20b0*/  UIADD3 UR24, UPT, UPT, UR7, 0x20800, UR24 ;  /* 0x0002080007187890 */ /* 0x000fe4000fffe018 */
[----:B------:R-:W-:Y:S02]  /*20c0*/  UIADD3.X UR31, UPT, UPT, URZ, UR43, URZ, UP1, !UPT ;  /* 0x0000002bff1f7290 */ /* 0x000fe40008ffe4ff */
[----:B------:R-:W-:-:S02]  /*20d0*/  UIADD3 UR16, UPT, UPT, UR7, 0x30800, UR16 ;  /* 0x0003080007107890 */ /* 0x000fc4000fffe010 */
[----:B------:R-:W-:Y:S02]  /*20e0*/  UIADD3.X UR23, UPT, UPT, URZ, UR43, URZ, UP0, !UPT ;  /* 0x0000002bff177290 */ /* 0x000fe400087fe4ff */
[----:B------:R-:W-:Y:S02]  /*20f0*/  UPRMT UR14, URZ, 0x5410, UR46 ;  /* 0x00005410ff0e7896 */ /* 0x000fe4000800002e */
[----:B------:R-:W-:Y:S01]  /*2100*/  UIADD3 UR8, UPT, UPT, UR7, 0x32800, UR8 ;  /* 0x0003280007087890 */ /* 0x000fe2000fffe008 */
[----:B------:R-:W-:Y:S01]  /*2110*/  UMOV UR52, 0x0 ;  /* 0x0000000000347882 */ /* 0x000fe20000000000 */
[----:B------:R-:W-:Y:S01]  /*2120*/  UMOV UR53, 0x10000000 ;  /* 0x1000000000357882 */ /* 0x000fe20000000000 */
[----:B------:R-:W-:Y:S01]  /*2130*/  UMOV UR26, UR34 ;  /* 0x00000022001a7c82 */ /* 0x000fe20008000000 */
[----:B------:R-:W-:Y:S01]  /*2140*/  UMOV UR28, UR36 ;  /* 0x00000024001c7c82 */ /* 0x000fe20008000000 */
[----:B------:R-:W-:Y:S01]  /*2150*/  UMOV UR18, URZ ;  /* 0x000000ff00127c82 */ /* 0x000fe20008000000 */
[----:B------:R-:W-:Y:S01]  /*2160*/  UMOV UR25, UR33 ;  /* 0x0000002100197c82 */ /* 0x000fe20008000000 */
[----:B------:R-:W-:Y:S01]  /*2170*/  UMOV UR21, UR36 ;  /* 0x0000002400157c82 */ /* 0x000fe20008000000 */
[----:B------:R-:W-:Y:S01]  /*2180*/  UMOV UR17, UR33 ;  /* 0x0000002100117c82 */ /* 0x000fe20008000000 */
[----:B------:R4:W-:Y:S01]  /*2190*/  UTMALDG.3D.MULTICAST.2CTA [UR32], [UR40], UR6, desc[UR52] ;  /* 0x00003420280073b4 */ /* 0x0009e20008211806 */
[----:B------:R-:W-:Y:S01]  /*21a0*/  UMOV UR13, UR36 ;  /* 0x00000024000d7c82 */ /* 0x000fe20008000000 */
[----:B------:R-:W-:Y:S01]  /*21b0*/  UMOV UR9, UR33 ;  /* 0x0000002100097c82 */ /* 0x000fe20008000000 */
[----:B------:R-:W-:Y:S01]  /*21c0*/  UMOV UR10, UR18 ;  /* 0x00000012000a7c82 */ /* 0x000fe20008000000 */
[----:B------:R4:W-:Y:S01]  /*21d0*/  UTMALDG.3D.MULTICAST.2CTA [UR24], [UR38], UR37, desc[UR52] ;  /* 0x00003418260073b4 */ /* 0x0009e20008211825 */
[----:B------:R4:W-:Y:S01]  /*21e0*/  UTMALDG.4D.MULTICAST.2CTA [UR16], [UR30], UR6, desc[UR52] ;  /* 0x000034101e0073b4 */ /* 0x0009e20008219806 */
[----:B------:R4:W-:Y:S02]  /*21f0*/  UTMALDG.4D.MULTICAST.2CTA [UR8], [UR22], UR14, desc[UR52] ;  /* 0x00003408160073b4 */ /* 0x0009e4000821980e */
[----:B----4-:R-:W-:Y:S01]  /*2200*/  NOP ;  /* 0x0000000000007918 */ /* 0x010fe20000000000 */
.L_x_32:
[----:B------:R-:W-:Y:S05]  /*2210*/  BSYNC.RECONVERGENT B0 ;  /* 0x0000000000007941 */ /* 0x000fea0003800200 */
.L_x_31:
[----:B------:R-:W-:Y:S02]  /*2220*/  UIADD3 UR34, UPT, UPT, UR34, 0x100, URZ ;  /* 0x0000010022227890 */ /* 0x000fe4000fffe0ff */
[----:B------:R-:W-:Y:S02]  /*2230*/  UIADD3 UR12, UPT, UPT, UR12, 0x4, URZ ;  /* 0x000000040c0c7890 */ /* 0x000fe4000fffe0ff */
[----:B------:R-:W-:Y:S01]  /*2240*/  UIADD3 UR19, UPT, UPT, UR19, 0x4, URZ ;  /* 0x0000000413137890 */ /* 0x000fe2000fffe0ff */
[----:B------:R-:W-:Y:S01]  /*2250*/  UMOV UR4, UR15 ;  /* 0x0000000f00047c82 */ /* 0x000fe20008000000 */
[----:B------:R-:W-:Y:S01]  /*2260*/  UMOV UR14, UR56 ;  /* 0x00000038000e7c82 */ /* 0x000fe20008000000 */
[----:B------:R-:W-:Y:S09]  /*2270*/  BRA.U UP4, `(.L_x_33) ;  /* 0xfffffff904e07547 */ /* 0x000ff2000b83ffff */
.L_x_25:
[----:B------:R-:W-:Y:S01]  /*2280*/  ULEA UR4, UR15, UR7, 0x3 ;  /* 0x000000070f047291 */ /* 0x000fe2000f8e18ff */
[----:B-1----:R-:W-:Y:S01]  /*2290*/  SHF.L.U32 R0, R12, 0x1f, RZ ;  /* 0x0000001f0c007819 */ /* 0x002fe200000006ff */
[----:B------:R-:W-:Y:S01]  /*22a0*/  @!P2 SYNCS.ARRIVE.TRANS64.A1T0 RZ, [UR7+0x88], RZ ;  /* 0x000088ffffffa9a7 */ /* 0x000fe20008100007 */
[----:B------:R-:W-:-:S06]  /*22b0*/  UISETP.GT.AND UP0, UPT, UR66, UR65, UPT ;  /* 0x000000414200728c */ /* 0x000fcc000bf04270 */
[----:B--23--:R1:W2:Y:S03]  /*22c0*/  SYNCS.PHASECHK.TRANS64.TRYWAIT P1, [UR4+0x20], R0 ;  /* 0x00002000ff0075a7 */ /* 0x00c2a60008021104 */
[----:B------:R-:W-:Y:S05]  /*22d0*/  BRA.U !UP0, `(.L_x_34) ;  /* 0x0000000508207547 */ /* 0x000fea000b800000 */
[----:B------:R-:W-:Y:S01]  /*22e0*/  UIADD3 UR29, UPT, UPT, UR69, UR14, URZ ;  /* 0x0000000e451d7290 */ /* 0x000fe2000fffe0ff */
[----:B------:R-:W-:-:S11]  /*22f0*/  UMOV UR5, UR15 ;  /* 0x0000000f00057c82 */ /* 0x000fd60008000000 */
.L_x_42:
[----:B------:R-:W-:Y:S01]  /*2300*/  ULEA UR6, UR5, UR7, 0x3 ;  /* 0x0000000705067291 */ /* 0x000fe2000f8e18ff */
[----:B--2---:R-:W-:Y:S01]  /*2310*/  @P4 MOV R2, 0x13000 ;  /* 0x0001300000024802 */ /* 0x004fe20000000f00 */
[----:B--23--:R-:W-:Y:S10]  /*2320*/  @P1 BRA `(.L_x_35) ;  /* 0x00000000000c1947 */ /* 0x00cff40003800000 */
[----:B------:R-:W-:-:S04]  /*2330*/  SHF.L.U32 R3, R12, 0x1f, RZ ;  /* 0x0000001f0c037819 */ /* 0x000fc800000006ff */
[----:B------:R-:W2:Y:S02]  /*2340*/  SYNCS.PHASECHK.TRANS64.TRYWAIT P0, [UR6+0x20], R3 ;  /* 0x00002003ff0075a7 */ /* 0x000ea40008001106 */
[----:B--2---:R-:W-:Y:S05]  /*2350*/  @!P0 BRA `(.L_x_36) ;  /* 0x000000a400e48947 */ /* 0x004fea0003800000 */
.L_x_35:
[----:B------:R2:W-:Y:S01]  /*2360*/  @P4 SYNCS.ARRIVE.TRANS64 RZ, [UR6], R2 ;  /* 0x00000002ffff49a7 */ /* 0x0005e20008000006 */
[----:B------:R-:W-:-:S04]  /*2370*/  ULOP3.LUT UR4, UR45, 0x2, URZ, 0xfc, !UPT ;  /* 0x000000022d047892 */ /* 0x000fc8000f8efcff */
[----:B------:R-:W-:-:S09]  /*2380*/  UISETP.NE.AND UP0, UPT, UR4, 0x2, UPT ;  /* 0x000000020400788c */ /* 0x000fd2000bf05270 */
[----:B------:R-:W-:Y:S05]  /*2390*/  BRA.U UP0, `(.L_x_37) ;  /* 0x0000000100047547 */ /* 0x000fea000b800000 */
[----:B------:R-:W-:Y:S05]  /*23a0*/  BPT.TRAP 0x1 ;  /* 0x000000040000795c */ /* 0x000fea0000300000 */
.L_x_37:
[----:B------:R-:W-:Y:S04]  /*23b0*/  BSSY.RECONVERGENT B0, `(.L_x_38) ;  /* 0x0000003000007945 */ /* 0x000fe80003800200 */
[----:B------:R-:W-:Y:S05]  /*23c0*/  @!P3 BRA `(.L_x_39) ;  /* 0x000000000004b947 */ /* 0x000fea0003800000 */
[----:B------:R-:W-:Y:S05]  /*23d0*/  BPT.TRAP 0x1 ;  /* 0x000000040000795c */ /* 0x000fea0000300000 */
.L_x_39:
[----:B------:R-:W-:Y:S05]  /*23e0*/  BSYNC.RECONVERGENT B0 ;  /* 0x0000000000007941 */ /* 0x000fea0003800200 */
.L_x_38:
        /* <DEDUP_REMOVED lines=16> */
[----:B------:R-:W-:-:S02]  /*24f0*/  USHF.L.U32 UR34, UR14, 0x8, URZ ;  /* 0x000000080e227899 */ /* 0x000fc400080006ff */
[----:B------:R-:W-:Y:S02]  /*2500*/  ULOP3.LUT UR33, UR6, 0xfefffff8, URZ, 0xc0, !UPT ;  /* 0xfefffff806217892 */ /* 0x000fe4000f8ec0ff */
[----:B------:R-:W-:Y:S02]  /*2510*/  UIADD3.X UR31, UPT, UPT, URZ, UR43, URZ, UP3, !UPT ;  /* 0x0000002bff1f7290 */ /* 0x000fe40009ffe4ff */
[----:B------:R-:W-:Y:S02]  /*2520*/  UIADD3 UR32, UPT, UPT, UR7, 0x10800, UR32 ;  /* 0x0001080007207890 */ /* 0x000fe4000fffe020 */
[----:B------:R-:W-:Y:S02]  /*2530*/  UPRMT UR4, URZ, 0x5410, UR48 ;  /* 0x00005410ff047896 */ /* 0x000fe40008000030 */
[----:B------:R-:W-:Y:S02]  /*2540*/  UIADD3.X UR23, UPT, UPT, URZ, UR43, URZ, UP2, !UPT ;  /* 0x0000002bff177290 */ /* 0x000fe400097fe4ff */
[----:B------:R-:W-:-:S02]  /*2550*/  UIADD3 UR24, UPT, UPT, UR7, 0x20800, UR24 ;  /* 0x0002080007187890 */ /* 0x000fc4000fffe018 */
[----:B------:R-:W-:Y:S02]  /*2560*/  UPRMT UR9, URZ, 0x5410, UR47 ;  /* 0x00005410ff097896 */ /* 0x000fe4000800002f */
[----:B------:R-:W-:Y:S02]  /*2570*/  USHF.L.U32 UR12, UR14, 0x2, URZ ;  /* 0x000000020e0c7899 */ /* 0x000fe400080006ff */
[----:B------:R-:W-:Y:S01]  /*2580*/  UIADD3 UR38, UP1, UPT, UR42, 0x280, URZ ;  /* 0x000002802a267890 */ /* 0x000fe2000ff3e0ff */
[----:B------:R-:W-:Y:S01]  /*2590*/  UMOV UR52, 0x0 ;  /* 0x0000000000347882 */ /* 0x000fe20000000000 */
[----:B------:R-:W-:Y:S01]  /*25a0*/  UMOV UR53, 0x10000000 ;  /* 0x1000000000357882 */ /* 0x000fe20000000000 */
[----:B------:R-:W-:Y:S01]  /*25b0*/  UIADD3 UR40, UP0, UPT, UR42, 0x380, URZ ;  /* 0x000003802a287890 */ /* 0x000fe2000ff1e0ff */
[----:B------:R-:W-:Y:S01]  /*25c0*/  UTMALDG.3D.MULTICAST.2CTA [UR32], [UR30], UR4, desc[UR52] ;  /* 0x000034201e0073b4 */ /* 0x000fe20008211804 */
[----:B------:R-:W-:Y:S01]  /*25d0*/  UMOV UR28, UR36 ;  /* 0x00000024001c7c82 */ /* 0x000fe20008000000 */
[----:B------:R-:W-:Y:S01]  /*25e0*/  UMOV UR25, UR33 ;  /* 0x0000002100197c82 */ /* 0x000fe20008000000 */
[----:B------:R-:W-:Y:S01]  /*25f0*/  UMOV UR26, UR34 ;  /* 0x00000022001a7c82 */ /* 0x000fe20008000000 */
[----:B------:R-:W-:-:S02]  /*2600*/  ULEA UR16, UR5, UR58, 0xb ;  /* 0x0000003a05107291 */ /* 0x000fc4000f8e58ff */
[----:B------:R-:W-:Y:S02]  /*2610*/  UIADD3.X UR39, UPT, UPT, URZ, UR43, URZ, UP1, !UPT ;  /* 0x0000002bff277290 */ /* 0x000fe40008ffe4ff */
[----:B------:R-:W-:Y:S01]  /*2620*/  ULOP3.LUT UR19, UR12, 0x2, UR62, 0xf8, !UPT ;  /* 0x000000020c137892 */ /* 0x000fe2000f8ef83e */
[----:B------:R4:W-:Y:S01]  /*2630*/  UTMALDG.3D.MULTICAST.2CTA [UR24], [UR22], UR9, desc[UR52] ;  /* 0x00003418160073b4 */ /* 0x0009e20008211809 */
[----:B------:R-:W-:Y:S02]  /*2640*/  ULEA UR8, UR5, UR57, 0xc ;  /* 0x0000003905087291 */ /* 0x000fe4000f8e60ff */
[----:B------:R-:W-:Y:S02]  /*2650*/  UIADD3 UR12, UPT, UPT, UR51, UR12, URZ ;  /* 0x0000000c330c7290 */ /* 0x000fe4000fffe0ff */
[----:B------:R-:W-:Y:S01]  /*2660*/  UIADD3.X UR41, UPT, UPT, URZ, UR43, URZ, UP0, !UPT ;  /* 0x0000002bff297290 */ /* 0x000fe200087fe4ff */
[----:B------:R-:W-:Y:S01]  /*2670*/  UMOV UR18, URZ ;  /* 0x000000ff00127c82 */ /* 0x000fe20008000000 */
[----:B------:R-:W-:Y:S01]  /*2680*/  UMOV UR21, UR36 ;  /* 0x0000002400157c82 */ /* 0x000fe20008000000 */
[----:B------:R-:W-:Y:S01]  /*2690*/  UMOV UR17, UR33 ;  /* 0x0000002100117c82 */ /* 0x000fe20008000000 */
[----:B------:R-:W-:Y:S01]  /*26a0*/  UMOV UR13, UR36 ;  /* 0x00000024000d7c82 */ /* 0x000fe20008000000 */
[----:B------:R-:W-:Y:S01]  /*26b0*/  UMOV UR10, UR18 ;  /* 0x00000012000a7c82 */ /* 0x000fe20008000000 */
[----:B------:R1:W-:Y:S01]  /*26c0*/  UTMALDG.4D.MULTICAST.2CTA [UR16], [UR38], UR4, desc[UR52] ;  /* 0x00003410260073b4 */ /* 0x0003e20008219804 */
[----:B----4-:R-:W-:Y:S01]  /*26d0*/  UPRMT UR22, URZ, 0x5410, UR46 ;  /* 0x00005410ff167896 */ /* 0x010fe2000800002e */
[----:B------:R-:W-:-:S08]  /*26e0*/  UMOV UR9, UR33 ;  /* 0x0000002100097c82 */ /* 0x000fd00008000000 */
[----:B------:R1:W-:Y:S02]  /*26f0*/  UTMALDG.4D.MULTICAST.2CTA [UR8], [UR40], UR22, desc[UR52] ;  /* 0x00003408280073b4 */ /* 0x0003e40008219816 */
[----:B-1----:R-:W-:Y:S01]  /*2700*/  NOP ;  /* 0x0000000000007918 */ /* 0x002fe20000000000 */
.L_x_41:
[----:B------:R-:W-:Y:S05]  /*2710*/  BSYNC.RECONVERGENT B0 ;  /* 0x0000000000007941 */ /* 0x000fea0003800200 */
.L_x_40:
[----:B------:R-:W-:Y:S01]  /*2720*/  UIADD3 UR14, UPT, UPT, UR14, 0x1, URZ ;  /* 0x000000010e0e7890 */ /* 0x000fe2000fffe0ff */
[----:B------:R-:W-:-:S03]  /*2730*/  UMOV UR5, UR15 ;  /* 0x0000000f00057c82 */ /* 0x000fc60008000000 */
[----:B------:R-:W-:-:S09]  /*2740*/  UISETP.NE.AND UP0, UPT, UR14, UR29, UPT ;  /* 0x0000001d0e00728c */ /* 0x000fd2000bf05270 */
[----:B------:R-:W-:Y:S05]  /*2750*/  BRA.U UP0, `(.L_x_42) ;  /* 0xfffffff900e87547 */ /* 0x000fea000b83ffff */
.L_x_34:
[C---:B------:R-:W-:Y:S01]  /*2760*/  LEA R3, R11.reuse, UR7, 0x3 ;  /* 0x000000070b037c11 */ /* 0x040fe2000f8e18ff */
[----:B------:R-:W-:Y:S01]  /*2770*/  NOP ;  /* 0x0000000000007918 */ /* 0x000fe20000000000 */
[----:B-1----:R-:W-:Y:S02]  /*2780*/  SHF.L.U32 R0, R10, 0x1f, RZ ;  /* 0x0000001f0a007819 */ /* 0x002fe400000006ff */
[----:B------:R-:W-:Y:S02]  /*2790*/  LEA R5, R11, UR7, 0x4 ;  /* 0x000000070b057c11 */ /* 0x000fe4000f8e20ff */
[----:B------:R-:W1:Y:S02]  /*27a0*/  SYNCS.PHASECHK.TRANS64.TRYWAIT P0, [R3+URZ+0x90], R0 ;  /* 0x00009000030075a7 */ /* 0x000e6400080011ff */
[----:B-1----:R-:W-:Y:S05]  /*27b0*/  @!P0 BRA `(.L_x_43) ;  /* 0x000000a000e48947 */ /* 0x002fea0003800000 */
.L_x_156:
[----:B------:R-:W4:Y:S01]  /*27c0*/  LDS.128 R4, [R5+0xf0] ;  /* 0x0000f00005047984 */ /* 0x000f220000000c00 */
[----:B------:R-:W-:Y:S01]  /*27d0*/  UISETP.GE.AND UP0, UPT, UR44, 0x1, UPT ;  /* 0x000000012c00788c */ /* 0x000fe2000bf06270 */
[----:B------:R-:W-:Y:S01]  /*27e0*/  @!PT LDS RZ, [RZ] ;  /* 0x00000000fffff984 */ /* 0x000fe20000000800 */
[----:B------:R-:W-:Y:S01]  /*27f0*/  @!PT LDS RZ, [RZ] ;  /* 0x00000000fffff984 */ /* 0x000fe20000000800 */
[----:B------:R-:W-:Y:S01]  /*2800*/  @!PT LDS RZ, [RZ] ;  /* 0x00000000fffff984 */ /* 0x000fe20000000800 */
[----:B------:R-:W-:Y:S01]  /*2810*/  @!PT LDS RZ, [RZ] ;  /* 0x00000000fffff984 */ /* 0x000fe20000000800 */
[----:B------:R1:W-:Y:S06]  /*2820*/  MEMBAR.ALL.CTA ;  /* 0x0000000000007992 */ /* 0x0003ec0000008000 */
[----:B-1----:R-:W1:Y:S01]  /*2830*/  FENCE.VIEW.ASYNC.S ;  /* 0x00000000000073c6 */ /* 0x002e620000000000 */
[----:B----4-:R-:W-:-:S13]  /*2840*/  LOP3.LUT P0, RZ, R6, 0x1, RZ, 0xc0, !PT ;  /* 0x0000000106ff7812 */ /* 0x010fda000780c0ff */
[----:B-1----:R-:W-:Y:S01]  /*2850*/  VOTEU.ANY UP1, P0 ;  /* 0x0000000000ff7886 */ /* 0x002fe20000020100 */
[----:B------:R-:W-:-:S13]  /*2860*/  PLOP3.LUT P0, PT, PT, PT, UP1, 0x80, 0x8 ;  /* 0x000000000008781c */ /* 0x000fda0003f0f018 */
[----:B------:R-:W-:Y:S02]  /*2870*/  @P0 LOP3.LUT R0, R5, 0xffff, RZ, 0xc0, !PT ;  /* 0x0000ffff05000812 */ /* 0x000fe400078ec0ff */
[----:B--2---:R-:W-:Y:S02]  /*2880*/  @P0 MOV R2, R4 ;  /* 0x0000000400020202 */ /* 0x004fe40000000f00 */
[----:B------:R-:W-:Y:S01]  /*2890*/  @P0 R2UR UR5, R0 ;  /* 0x00000000000502ca */ /* 0x000fe200000e0000 */
[----:B------:R-:W-:Y:S01]  /*28a0*/  VIADD R0, R3, 0xa0 ;  /* 0x000000a003007836 */ /* 0x000fe20000000000 */
[----:B------:R-:W-:Y:S02]  /*28b0*/  @P0 SHF.R.U32.HI R4, RZ, 0x10, R5 ;  /* 0x00000010ff040819 */ /* 0x000fe40000011605 */
[----:B------:R-:W-:Y:S02]  /*28c0*/  @P0 R2UR UR6, R2 ;  /* 0x00000000020602ca */ /* 0x000fe400000e0000 */
[----:B------:R-:W-:-:S02]  /*28d0*/  PRMT R0, RZ, 0x654, R0 ;  /* 0x00000654ff007816 */ /* 0x000fc40000000000 */
[----:B------:R-:W-:Y:S02]  /*28e0*/  @P0 R2UR UR4, R4 ;  /* 0x00000000040402ca */ /* 0x000fe400000e0000 */
[----:B------:R1:W-:Y:S03]  /*28f0*/  SYNCS.ARRIVE.TRANS64.RED.A1T0 RZ, [R0+URZ], RZ ;  /* 0x000000ff00ff79a7 */ /* 0x0003e600081004ff */
[----:B------:R-:W-:-:S04]  /*2900*/  @UP1 UMOV UR59, UR5 ;  /* 0x00000005003b1c82 */ /* 0x000fc80008000000 */
[----:B------:R-:W-:-:S04]  /*2910*/  @UP1 UMOV UR60, UR6 ;  /* 0x00000006003c1c82 */ /* 0x000fc80008000000 */
[----:B------:R-:W-:Y:S01]  /*2920*/  @UP1 UMOV UR36, UR4 ;  /* 0x0000000400241c82 */ /* 0x000fe20008000000 */
[----:B------:R-:W-:Y:S05]  /*2930*/  BRA.U !UP0, `(.L_x_44) ;  /* 0x0000000108d47547 */ /* 0x000fea000b800000 */
[----:B------:R-:W2:Y:S01]  /*2940*/  LDCU.128 UR16, c[0x0][0xf10] ;  /* 0x0001e200ff1077ac */ /* 0x000ea20008000c00 */
[----:B------:R-:W4:Y:S01]  /*2950*/  LDCU UR22, c[0x0][0xf20] ;  /* 0x0001e400ff1677ac */ /* 0x000f220008000800 */
[----:B------:R-:W3:Y:S01]  /*2960*/  LDCU UR14, c[0x0][0xf0c] ;  /* 0x0001e180ff0e77ac */ /* 0x000ee20008000800 */
[----:B------:R-:W1:Y:S01]  /*2970*/  LDCU.64 UR8, c[0x0][0xf28] ;  /* 0x0001e500ff0877ac */ /* 0x000e620008000a00 */
[----:B------:R-:W-:Y:S02]  /*2980*/  UISETP.NE.AND UP3, UPT, UR44, 0x1, UPT ;  /* 0x000000012c00788c */ /* 0x000fe4000bf65270 */
[----:B--2---:R-:W-:Y:S02]  /*2990*/  UIMAD.WIDE.U32 UR10, UR63, UR19, URZ ;  /* 0x000000133f0a72a5 */ /* 0x004fe4000f8e00ff */
[----:B------:R-:W-:Y:S02]  /*29a0*/  UIMAD.WIDE.U32 UR4, UR64, UR16, URZ ;  /* 0x00000010400472a5 */ /* 0x000fe4000f8e00ff */
[----:B------:R-:W-:-:S02]  /*29b0*/  UISETP.NE.AND UP0, UPT, UR18, 0x1, UPT ;  /* 0x000000011200788c */ /* 0x000fc4000bf05270 */
[----:B------:R-:W-:Y:S01]  /*29c0*/  UIMAD.WIDE.U32 UR20, UR59, UR19, URZ ;  /* 0x000000133b1472a5 */ /* 0x000fe2000f8e00ff */
[----:B------:R-:W-:Y:S02]  /*29d0*/  UMOV UR10, UR11 ;  /* 0x0000000b000a7c82 */ /* 0x000fe40008000000 */
[----:B------:R-:W-:Y:S01]  /*29e0*/  UMOV UR4, UR5 ;  /* 0x0000000500047c82 */ /* 0x000fe20008000000 */
[----:B----4-:R-:W-:Y:S02]  /*29f0*/  USHF.R.U32.HI UR10, URZ, UR22, UR10 ;  /* 0x00000016ff0a7299 */ /* 0x010fe4000801160a */
[----:B---3--:R-:W-:Y:S02]  /*2a00*/  UISETP.NE.AND UP2, UPT, UR14, 0x1, UPT ;  /* 0x000000010e00788c */ /* 0x008fe4000bf45270 */
[----:B------:R-:W-:Y:S02]  /*2a10*/  USHF.R.U32.HI UR4, URZ, UR17, UR4 ;  /* 0x00000011ff047299 */ /* 0x000fe40008011604 */
[----:B------:R-:W-:-:S02]  /*2a20*/  USEL UR5, UR63, UR10, !UP0 ;  /* 0x0000000a3f057287 */ /* 0x000fc4000c000000 */
[----:B------:R-:W-:Y:S02]  /*2a30*/  USEL UR6, UR64, UR4, !UP2 ;  /* 0x0000000440067287 */ /* 0x000fe4000d000000 */
[----:B-1----:R-:W-:Y:S01]  /*2a40*/  UIMAD.WIDE.U32 UR10, UR5, UR8, URZ ;  /* 0x00000008050a72a5 */ /* 0x002fe2000f8e00ff */
[----:B------:R-:W-:Y:S01]  /*2a50*/  UMOV UR4, UR21 ;  /* 0x0000001500047c82 */ /* 0x000fe20008000000 */
[----:B------:R-:W-:Y:S02]  /*2a60*/  UIMAD.WIDE.U32 UR12, UR60, UR16, URZ ;  /* 0x000000103c0c72a5 */ /* 0x000fe4000f8e00ff */
[----:B------:R-:W-:-:S03]  /*2a70*/  UIMAD.WIDE.U32 UR20, UR6, UR8, URZ ;  /* 0x00000008061472a5 */ /* 0x000fc6000f8e00ff */
[----:B------:R-:W-:Y:S01]  /*2a80*/  UMOV UR10, UR11 ;  /* 0x0000000b000a7c82 */ /* 0x000fe20008000000 */
[----:B------:R-:W-:Y:S02]  /*2a90*/  USHF.R.U32.HI UR4, URZ, UR22, UR4 ;  /* 0x00000016ff047299 */ /* 0x000fe40008011604 */
[----:B------:R-:W-:Y:S01]  /*2aa0*/  @UP3 USHF.R.U32.HI UR5, URZ, UR9, UR10 ;  /* 0x00000009ff053299 */ /* 0x000fe2000801160a */
[----:B------:R-:W-:Y:S01]  /*2ab0*/  UMOV UR12, UR13 ;  /* 0x0000000d000c7c82 */ /* 0x000fe20008000000 */
[----:B------:R-:W-:Y:S01]  /*2ac0*/  UMOV UR20, UR21 ;  /* 0x0000001500147c82 */ /* 0x000fe20008000000 */
[----:B------:R-:W-:Y:S02]  /*2ad0*/  USHF.R.U32.HI UR17, URZ, UR17, UR12 ;  /* 0x00000011ff117299 */ /* 0x000fe4000801160c */
[----:B------:R-:W-:Y:S02]  /*2ae0*/  USEL UR4, UR59, UR4, !UP0 ;  /* 0x000000043b047287 */ /* 0x000fe4000c000000 */
[----:B------:R-:W-:-:S02]  /*2af0*/  @UP3 USHF.R.U32.HI UR6, URZ, UR9, UR20 ;  /* 0x00000009ff063299 */ /* 0x000fc40008011614 */
[----:B------:R-:W-:Y:S02]  /*2b00*/  UIMAD UR10, UR44, UR5, URZ ;  /* 0x000000052c0a72a4 */ /* 0x000fe4000f8e02ff */
[----:B------:R-:W-:Y:S02]  /*2b10*/  USEL UR5, UR60, UR17, !UP2 ;  /* 0x000000113c057287 */ /* 0x000fe4000d000000 */
[----:B------:R-:W-:Y:S02]  /*2b20*/  UIMAD UR12, UR44, UR6, URZ ;  /* 0x000000062c0c72a4 */ /* 0x000fe4000f8e02ff */
[----:B------:R-:W-:Y:S02]  /*2b30*/  UISETP.GE.AND UP0, UPT, UR4, UR10, UPT ;  /* 0x0000000a0400728c */ /* 0x000fe4000bf06270 */
[----:B------:R-:W-:Y:S02]  /*2b40*/  UIMAD.WIDE.U32 UR10, UR4, UR8, URZ ;  /* 0x00000008040a72a5 */ /* 0x000fe4000f8e00ff */
[----:B------:R-:W-:-:S02]  /*2b50*/  UISETP.GE.OR UP0, UPT, UR5, UR12, UP0 ;  /* 0x0000000c0500728c */ /* 0x000fc40008706670 */
        /* <DEDUP_REMOVED lines=19> */
.L_x_44:
[----:B------:R-:W2:Y:S02]  /*2c90*/  LDCU UR4, c[0x0][0xf30] ;  /* 0x0001e600ff0477ac */ /* 0x000ea40008000800 */
[----:B--2---:R-:W-:-:S09]  /*2ca0*/  UISETP.NE.AND UP0, UPT, UR4, 0x1, UPT ;  /* 0x000000010400788c */ /* 0x004fd2000bf05270 */
[----:B------:R-:W-:Y:S05]  /*2cb0*/  BRA.U UP0, `(.L_x_45) ;  /* 0x0000000100447547 */ /* 0x000fea000b800000 */
[----:B------:R-:W2:Y:S01]  /*2cc0*/  LDCU.128 UR16, c[0x0][0xf10] ;  /* 0x0001e200ff1077ac */ /* 0x000ea20008000c00 */
[----:B------:R-:W4:Y:S01]  /*2cd0*/  LDCU UR10, c[0x0][0xf0c] ;  /* 0x0001e180ff0a77ac */ /* 0x000f220008000800 */
[----:B------:R-:W1:Y:S01]  /*2ce0*/  LDCU UR6, c[0x0][0xf20] ;  /* 0x0001e400ff0677ac */ /* 0x000e620008000800 */
[----:B--2---:R-:W-:Y:S02]  /*2cf0*/  UIMAD.WIDE.U32 UR8, UR60, UR16, URZ ;  /* 0x000000103c0872a5 */ /* 0x004fe4000f8e00ff */
[----:B------:R-:W-:Y:S02]  /*2d00*/  UIMAD.WIDE.U32 UR4, UR59, UR19, URZ ;  /* 0x000000133b0472a5 */ /* 0x000fe4000f8e00ff */
[----:B----4-:R-:W-:Y:S02]  /*2d10*/  UISETP.NE.AND UP2, UPT, UR10, 0x1, UPT ;  /* 0x000000010a00788c */ /* 0x010fe4000bf45270 */
[----:B------:R-:W-:Y:S01]  /*2d20*/  UISETP.NE.AND UP0, UPT, UR18, 0x1, UPT ;  /* 0x000000011200788c */ /* 0x000fe2000bf05270 */
[----:B------:R-:W-:-:S02]  /*2d30*/  UMOV UR8, UR9 ;  /* 0x0000000900087c82 */ /* 0x000fc40008000000 */
[----:B------:R-:W-:Y:S01]  /*2d40*/  UMOV UR4, UR5 ;  /* 0x0000000500047c82 */ /* 0x000fe20008000000 */
[----:B------:R-:W-:Y:S02]  /*2d50*/  USHF.R.U32.HI UR17, URZ, UR17, UR8 ;  /* 0x00000011ff117299 */ /* 0x000fe40008011608 */
[----:B-1----:R-:W-:Y:S02]  /*2d60*/  USHF.R.U32.HI UR4, URZ, UR6, UR4 ;  /* 0x00000006ff047299 */ /* 0x002fe40008011604 */
[----:B------:R-:W-:Y:S02]  /*2d70*/  USEL UR5, UR60, UR17, !UP2 ;  /* 0x000000113c057287 */ /* 0x000fe4000d000000 */
[----:B------:R-:W-:-:S04]  /*2d80*/  USEL UR4, UR59, UR4, !UP0 ;  /* 0x000000043b047287 */ /* 0x000fc8000c000000 */
[----:B------:R-:W-:Y:S02]  /*2d90*/  UIADD3 UR6, UPT, UPT, UR5, -UR4, URZ ;  /* 0x8000000405067290 */ /* 0x000fe4000fffe0ff */
[----:B------:R-:W-:Y:S02]  /*2da0*/  UIADD3 UR4, UPT, UPT, -UR5, UR4, URZ ;  /* 0x0000000405047290 */ /* 0x000fe4000fffe1ff */
[----:B------:R-:W-:Y:S02]  /*2db0*/  UIMAD UR59, UR6, UR18, UR59 ;  /* 0x00000012063b72a4 */ /* 0x000fe4000f8e023b */
[----:B------:R-:W-:-:S12]  /*2dc0*/  UIMAD UR60, UR4, UR10, UR60 ;  /* 0x0000000a043c72a4 */ /* 0x000fd8000f8e023c */
.L_x_45:
[----:B------:R-:W-:Y:S01]  /*2dd0*/  VIADD R11, R11, 0x1 ;  /* 0x000000010b0b7836 */ /* 0x000fe20000000000 */
[----:B------:R-:W-:Y:S02]  /*2de0*/  R2UR UR5, R146 ;  /* 0x00000000920572ca */ /* 0x000fe400000e0000 */
[----:B------:R-:W-:Y:S02]  /*2df0*/  R2UR UR4, R145 ;  /* 0x00000000910472ca */ /* 0x000fe400000e0000 */
[C---:B------:R-:W-:Y:S02]  /*2e00*/  ISETP.NE.AND P0, PT, R11.reuse, 0x2, PT ;  /* 0x000000020b00780c */ /* 0x040fe40003f05270 */
[----:B------:R-:W-:Y:S02]  /*2e10*/  PLOP3.LUT P2, PT, PT, PT, PT, 0x80, 0x8 ;  /* 0x000000000008781c */ /* 0x000fe40003f4f070 */
[----:B------:R-:W-:Y:S02]  /*2e20*/  SEL R3, RZ, 0x1, P0 ;  /* 0x00000001ff037807 */ /* 0x000fe40000000000 */
[----:B------:R-:W-:-:S02]  /*2e30*/  SEL R11, R11, RZ, P0 ;  /* 0x000000ff0b0b7207 */ /* 0x000fc40000000000 */
[----:B------:R-:W-:Y:S01]  /*2e40*/  LOP3.LUT R10, R10, R3, RZ, 0x3c, !PT ;  /* 0x000000030a0a7212 */ /* 0x000fe200078e3cff */
[----:B------:R-:W-:Y:S02]  /*2e50*/  UIADD3 UR20, UPT, UPT, UR60, UR5, URZ ;  /* 0x000000053c147290 */ /* 0x000fe4000fffe0ff */
[----:B------:R-:W-:Y:S01]  /*2e60*/  UIADD3 UR16, UPT, UPT, UR59, UR4, URZ ;  /* 0x000000043b107290 */ /* 0x000fe2000fffe0ff */
[----:B------:R-:W-:Y:S11]  /*2e70*/  BRA.U UP1, `(.L_x_46) ;  /* 0xffffffed01647547 */ /* 0x000ff6000b83ffff */
[----:B------:R-:W-:Y:S01]  /*2e80*/  UIADD3 UR7, UPT, UPT, UR7, 0x20, URZ ;  /* 0x0000002007077890 */ /* 0x000fe2000fffe0ff */
[----:B------:R-:W-:-:S03]  /*2e90*/  SHF.L.U32 R3, R12, 0x1f, RZ ;  /* 0x0000001f0c037819 */ /* 0x000fc600000006ff */
[----:B------:R-:W-:-:S09]  /*2ea0*/  ULEA UR4, UR15, UR7, 0x3 ;  /* 0x000000070f047291 */ /* 0x000fd2000f8e18ff */
[----:B------:R-:W2:Y:S02]  /*2eb0*/  SYNCS.PHASECHK.TRANS64.TRYWAIT P0, [UR4], R3 ;  /* 0x00000003ff0075a7 */ /* 0x000ea40008001104 */
[----:B--2---:R-:W-:Y:S05]  /*2ec0*/  @!P0 BRA `(.L_x_47) ;  /* 0x0000009c00348947 */ /* 0x004fea0003800000 */
.L_x_158:
[----:B------:R-:W-:-:S04]  /*2ed0*/  UIADD3 UR4, UPT, UPT, UR15, 0x1, URZ ;  /* 0x000000010f047890 */ /* 0x000fc8000fffe0ff */
[----:B------:R-:W-:-:S04]  /*2ee0*/  UISETP.NE.AND UP0, UPT, UR4, 0x4, UPT ;  /* 0x000000040400788c */ /* 0x000fc8000bf05270 */
[----:B------:R-:W-:Y:S02]  /*2ef0*/  USEL UR6, URZ, 0x1, UP0 ;  /* 0x00000001ff067887 */ /* 0x000fe40008000000 */
[----:B------:R-:W-:-:S04]  /*2f00*/  USEL UR4, UR4, URZ, UP0 ;  /* 0x000000ff04047287 */ /* 0x000fc80008000000 */
[----:B------:R-:W-:Y:S01]  /*2f10*/  ULEA UR5, UR4, UR7, 0x3 ;  /* 0x0000000704057291 */ /* 0x000fe2000f8e18ff */
[----:B------:R-:W-:-:S04]  /*2f20*/  LOP3.LUT R2, R12, UR6, RZ, 0x3c, !PT ;  /* 0x000000060c027c12 */ /* 0x000fc8000f8e3cff */
[----:B-1----:R-:W-:-:S04]  /*2f30*/  SHF.L.U32 R3, R2, 0x1f, RZ ;  /* 0x0000001f02037819 */ /* 0x002fc800000006ff */
[----:B------:R-:W1:Y:S02]  /*2f40*/  SYNCS.PHASECHK.TRANS64.TRYWAIT P0, [UR5], R3 ;  /* 0x00000003ff0075a7 */ /* 0x000e640008001105 */
[----:B-1----:R-:W-:Y:S05]  /*2f50*/  @!P0 BRA `(.L_x_48) ;  /* 0x0000009c00288947 */ /* 0x002fea0003800000 */
.L_x_160:
        /* <DEDUP_REMOVED lines=9> */
.L_x_162:
[----:B------:R-:W-:-:S04]  /*2ff0*/  UIADD3 UR4, UPT, UPT, UR4, 0x1, URZ ;  /* 0x0000000104047890 */ /* 0x000fc8000fffe0ff */
[----:B------:R-:W-:-:S04]  /*3000*/  UISETP.NE.AND UP0, UPT, UR4, 0x4, UPT ;  /* 0x000000040400788c */ /* 0x000fc8000bf05270 */
[----:B------:R-:W-:Y:S02]  /*3010*/  USEL UR5, URZ, 0x1, UP0 ;  /* 0x00000001ff057887 */ /* 0x000fe40008000000 */
[----:B------:R-:W-:-:S04]  /*3020*/  USEL UR4, UR4, URZ, UP0 ;  /* 0x000000ff04047287 */ /* 0x000fc80008000000 */
[----:B------:R-:W-:Y:S01]  /*3030*/  ULEA UR4, UR4, UR7, 0x3 ;  /* 0x0000000704047291 */ /* 0x000fe2000f8e18ff */
[----:B-1----:R-:W-:-:S04]  /*3040*/  LOP3.LUT R3, R2, UR5, RZ, 0x3c, !PT ;  /* 0x0000000502037c12 */ /* 0x002fc8000f8e3cff */
[----:B------:R-:W-:Y:S01]  /*3050*/  SHF.L.U32 R3, R3, 0x1f, RZ ;  /* 0x0000001f03037819 */ /* 0x000fe200000006ff */
[----:B------:R-:W-:-:S07]  /*3060*/  IMAD.U32 R0, RZ, RZ, UR4 ;  /* 0x00000004ff007e24 */ /* 0x000fce000f8e00ff */
.L_x_50:
[----:B-1----:R1:W2:Y:S02]  /*3070*/  SYNCS.PHASECHK.TRANS64.TRYWAIT P0, [R0+URZ], R3 ;  /* 0x00000003000075a7 */ /* 0x0022a400080011ff */
[----:B--2---:R-:W-:Y:S05]  /*3080*/  @!P0 NANOSLEEP.SYNCS 0x989680 ;  /* 0x009896800000895d */ /* 0x004fea0003900000 */
[----:B------:R-:W2:Y:S02]  /*3090*/  @!P0 SYNCS.PHASECHK.TRANS64 P0, [R0+URZ], R3 ;  /* 0x00000003000085a7 */ /* 0x000ea400080010ff */
[----:B--2---:R-:W-:Y:S05]  /*30a0*/  @P0 EXIT ;  /* 0x000000000000094d */ /* 0x004fea0003800000 */
[----:B------:R-:W-:Y:S05]  /*30b0*/  BRA `(.L_x_50) ;  /* 0xfffffffc00ec7947 */ /* 0x000fea000383ffff */
.L_x_22:
[----:B------:R-:W-:-:S04]  /*30c0*/  UISETP.NE.AND UP0, UPT, UR61, URZ, UPT ;  /* 0x000000ff3d00728c */ /* 0x000fc8000bf05270 */
[----:B------:R-:W-:-:S09]  /*30d0*/  UISETP.NE.OR UP0, UPT, UR17, 0x1, UP0 ;  /* 0x000000011100788c */ /* 0x000fd20008705670 */
[----:B------:R-:W-:Y:S05]  /*30e0*/  BRA.U UP0, `(.L_x_51) ;  /* 0x0000000500487547 */ /* 0x000fea000b800000 */
[----:B------:R-:W-:Y:S01]  /*30f0*/  ISETP.GE.U32.AND P2, PT, R3, 0x8, PT ;  /* 0x000000080300780c */ /* 0x000fe20003f46070 */
[----:B------:R-:W-:Y:S01]  /*3100*/  IMAD.MOV.U32 R12, RZ, RZ, 0x1 ;  /* 0x00000001ff0c7424 */ /* 0x000fe200078e00ff */
[----:B------:R-:W-:Y:S02]  /*3110*/  CS2R R10, SRZ ;  /* 0x00000000000a7805 */ /* 0x000fe4000001ff00 */
[----:B------:R-:W-:Y:S01]  /*3120*/  CS2R R8, SRZ ;  /* 0x0000000000087805 */ /* 0x000fe2000001ff00 */
[----:B------:R-:W-:Y:S01]  /*3130*/  UMOV UR6, 0x400 ;  /* 0x0000040000067882 */ /* 0x000fe20000000000 */
[----:B------:R-:W-:Y:S01]  /*3140*/  UMOV UR5, URZ ;  /* 0x000000ff00057c82 */ /* 0x000fe20008000000 */
[----:B------:R-:W-:-:S12]  /*3150*/  ULEA UR6, UR61, UR6, 0x18 ;  /* 0x000000063d067291 */ /* 0x000fd8000f8ec0ff */
.L_x_55:
[----:B------:R-:W-:Y:S02]  /*3160*/  LEA R0, R8, UR6, 0x3 ;  /* 0x0000000608007c11 */ /* 0x000fe4000f8e18ff */
[----:B------:R-:W-:-:S03]  /*3170*/  SHF.L.U32 R5, R9, 0x1f, RZ ;  /* 0x0000001f09057819 */ /* 0x000fc600000006ff */
[----:B------:R-:W-:Y:S01]  /*3180*/  VIADD R4, R0, 0xd0 ;  /* 0x000000d000047836 */ /* 0x000fe20000000000 */
[----:B------:R-:W1:Y:S02]  /*3190*/  SYNCS.PHASECHK.TRANS64.TRYWAIT P0, [R0+URZ+0xc0], R5 ;  /* 0x0000c005000075a7 */ /* 0x000e6400080011ff */
[----:B-1----:R-:W-:Y:S05]  /*31a0*/  @!P0 BRA `(.L_x_52) ;  /* 0x0000009800c48947 */ /* 0x002fea0003800000 */
.L_x_163:
[----:B------:R-:W-:Y:S01]  /*31b0*/  ULEA UR4, UR5, UR6, 0x3 ;  /* 0x0000000605047291 */ /* 0x000fe2000f8e18ff */
[----:B------:R-:W-:Y:S01]  /*31c0*/  PRMT R4, RZ, 0x654, R4 ;  /* 0x00000654ff047816 */ /* 0x000fe20000000004 */
[----:B-1----:R-:W-:Y:S01]  /*31d0*/  @!P2 IMAD.MOV.U32 R5, RZ, RZ, 0x10 ;  /* 0x00000010ff05a424 */ /* 0x002fe200078e00ff */
[----:B------:R-:W-:Y:S01]  /*31e0*/  SHF.L.U32 R7, R12, 0x1f, RZ ;  /* 0x0000001f0c077819 */ /* 0x000fe200000006ff */
[----:B------:R-:W-:Y:S01]  /*31f0*/  UIADD3 UR7, UPT, UPT, UR4, 0x90, URZ ;  /* 0x0000009004077890 */ /* 0x000fe2000fffe0ff */
[----:B------:R1:W-:Y:S05]  /*3200*/  SYNCS.ARRIVE.TRANS64.RED.A1T0 RZ, [R4+URZ], RZ ;  /* 0x000000ff04ff79a7 */ /* 0x0003ea00081004ff */
[----:B------:R-:W-:Y:S01]  /*3210*/  IMAD.U32 R0, RZ, RZ, UR7 ;  /* 0x00000007ff007e24 */ /* 0x000fe2000f8e00ff */
[----:B------:R-:W2:Y:S04]  /*3220*/  SYNCS.PHASECHK.TRANS64.TRYWAIT P0, [UR4+0xa0], R7 ;  /* 0x0000a007ff0075a7 */ /* 0x000ea80008001104 */
[----:B------:R-:W-:Y:S01]  /*3230*/  PRMT R13, R3, 0x654, R0 ;  /* 0x00000654030d7816 */ /* 0x000fe20000000000 */
[----:B-12---:R-:W-:Y:S06]  /*3240*/  @!P0 BRA `(.L_x_53) ;  /* 0x0000009800b08947 */ /* 0x006fec0003800000 */
.L_x_165:
[----:B------:R-:W-:Y:S01]  /*3250*/  ULEA UR8, UR5, UR6, 0x4 ;  /* 0x0000000605087291 */ /* 0x000fe2000f8e20ff */
[----:B------:R-:W-:Y:S01]  /*3260*/  SEL R2, R13, R2, !P2 ;  /* 0x000000020d027207 */ /* 0x000fe20005000000 */
[----:B------:R-:W-:Y:S01]  /*3270*/  UIADD3 UR9, UPT, UPT, UR4, 0x90, URZ ;  /* 0x0000009004097890 */ /* 0x000fe2000fffe0ff */
[----:B-1----:R-:W-:Y:S01]  /*3280*/  LEA R0, R11, UR6, 0x3 ;  /* 0x000000060b007c11 */ /* 0x002fe2000f8e18ff */
[----:B------:R-:W-:Y:S01]  /*3290*/  UIADD3 UR8, UPT, UPT, UR8, 0xf0, URZ ;  /* 0x000000f008087890 */ /* 0x000fe2000fffe0ff */
[----:B------:R1:W-:Y:S01]  /*32a0*/  @!P2 SYNCS.ARRIVE.TRANS64.RED RZ, [R2+URZ], R5 ;  /* 0x0000000502ffa9a7 */ /* 0x0003e200080004ff */
[----:B------:R-:W-:Y:S01]  /*32b0*/  UIADD3 UR4, UPT, UPT, UR5, 0x1, URZ ;  /* 0x0000000105047890 */ /* 0x000fe2000fffe0ff */
[----:B------:R-:W-:-:S03]  /*32c0*/  VIADD R8, R8, 0x1 ;  /* 0x0000000108087836 */ /* 0x000fc60000000000 */
[----:B------:R-:W-:Y:S02]  /*32d0*/  UISETP.NE.AND UP0, UPT, UR4, 0x2, UPT ;  /* 0x000000020400788c */ /* 0x000fe4000bf05270 */
[----:B------:R-:W-:Y:S01]  /*32e0*/  ISETP.NE.AND P0, PT, R8, 0x2, PT ;  /* 0x000000020800780c */ /* 0x000fe20003f05270 */
[----:B------:R-:W-:Y:S06]  /*32f0*/  UGETNEXTWORKID.BROADCAST [UR8], [UR9] ;  /* 0x00000000080073ca */ /* 0x000fec0008000100 */
[----:B------:R-:W-:Y:S02]  /*3300*/  USEL UR7, URZ, 0x1, UP0 ;  /* 0x00000001ff077887 */ /* 0x000fe40008000000 */
[----:B------:R-:W-:-:S04]  /*3310*/  USEL UR5, UR4, URZ, UP0 ;  /* 0x000000ff04057287 */ /* 0x000fc80008000000 */
[----:B------:R-:W-:Y:S02]  /*3320*/  LOP3.LUT R12, R12, UR7, RZ, 0x3c, !PT ;  /* 0x000000070c0c7c12 */ /* 0x000fe4000f8e3cff */
[----:B-1----:R-:W-:-:S04]  /*3330*/  SHF.L.U32 R5, R10, 0x1f, RZ ;  /* 0x0000001f0a057819 */ /* 0x002fc800000006ff */
[----:B------:R-:W1:Y:S02]  /*3340*/  SYNCS.PHASECHK.TRANS64.TRYWAIT P1, [R0+URZ+0x90], R5 ;  /* 0x00009005000075a7 */ /* 0x000e6400080211ff */
[----:B-1----:R-:W-:Y:S05]  /*3350*/  @!P1 BRA `(.L_x_54) ;  /* 0x0000009800849947 */ /* 0x002fea0003800000 */
.L_x_166:
[C---:B------:R-:W-:Y:S01]  /*3360*/  LEA R4, R11.reuse, UR6, 0x4 ;  /* 0x000000060b047c11 */ /* 0x040fe2000f8e20ff */
[----:B-1----:R-:W-:Y:S01]  /*3370*/  VIADD R0, R0, 0xa0 ;  /* 0x000000a000007836 */ /* 0x002fe20000000000 */
[----:B------:R-:W-:Y:S01]  /*3380*/  SEL R8, R8, RZ, P0 ;  /* 0x000000ff08087207 */ /* 0x000fe20000000000 */
[----:B------:R-:W-:-:S03]  /*3390*/  VIADD R11, R11, 0x1 ;  /* 0x000000010b0b7836 */ /* 0x000fc60000000000 */
[----:B------:R-:W1:Y:S01]  /*33a0*/  LDS.128 R4, [R4+0xf0] ;  /* 0x0000f00004047984 */ /* 0x000e620000000c00 */
[----:B------:R-:W-:Y:S02]  /*33b0*/  PRMT R0, RZ, 0x654, R0 ;  /* 0x00000654ff007816 */ /* 0x000fe40000000000 */
[C---:B------:R-:W-:Y:S01]  /*33c0*/  ISETP.NE.AND P1, PT, R11.reuse, 0x2, PT ;  /* 0x000000020b00780c */ /* 0x040fe20003f25270 */
[----:B------:R-:W-:Y:S01]  /*33d0*/  @!PT LDS RZ, [RZ] ;  /* 0x00000000fffff984 */ /* 0x000fe20000000800 */
[----:B------:R-:W-:Y:S01]  /*33e0*/  @!PT LDS RZ, [RZ] ;  /* 0x00000000fffff984 */ /* 0x000fe20000000800 */
[----:B------:R-:W-:Y:S01]  /*33f0*/  @!PT LDS RZ, [RZ] ;  /* 0x00000000fffff984 */ /* 0x000fe20000000800 */
[----:B------:R-:W-:Y:S01]  /*3400*/  @!PT LDS RZ, [RZ] ;  /* 0x00000000fffff984 */ /* 0x000fe20000000800 */
[----:B------:R2:W-:Y:S06]  /*3410*/  MEMBAR.ALL.CTA ;  /* 0x0000000000007992 */ /* 0x0005ec0000008000 */
[----:B--2---:R-:W2:Y:S01]  /*3420*/  FENCE.VIEW.ASYNC.S ;  /* 0x00000000000073c6 */ /* 0x004ea20000000000 */
[----:B------:R-:W-:Y:S01]  /*3430*/  SEL R11, R11, RZ, P1 ;  /* 0x000000ff0b0b7207 */ /* 0x000fe20000800000 */
[----:B--2---:R2:W-:Y:S01]  /*3440*/  SYNCS.ARRIVE.TRANS64.RED.A1T0 RZ, [R0+URZ], RZ ;  /* 0x000000ff00ff79a7 */ /* 0x0045e200081004ff */
[----:B-1----:R-:W-:-:S02]  /*3450*/  LOP3.LUT P3, RZ, R6, 0x1, RZ, 0xc0, !PT ;  /* 0x0000000106ff7812 */ /* 0x002fc4000786c0ff */
[----:B------:R-:W-:-:S04]  /*3460*/  SEL R5, RZ, 0x1, P1 ;  /* 0x00000001ff057807 */ /* 0x000fc80000800000 */
[----:B------:R-:W-:Y:S02]  /*3470*/  LOP3.LUT R10, R10, R5, RZ, 0x3c, !PT ;  /* 0x000000050a0a7212 */ /* 0x000fe400078e3cff */
[----:B--2---:R-:W-:-:S04]  /*3480*/  SEL R0, RZ, 0x1, P0 ;  /* 0x00000001ff007807 */ /* 0x004fc80000000000 */
[----:B------:R-:W-:Y:S01]  /*3490*/  LOP3.LUT R9, R9, R0, RZ, 0x3c, !PT ;  /* 0x0000000009097212 */ /* 0x000fe200078e3cff */
[----:B------:R-:W-:Y:S06]  /*34a0*/  @P3 BRA `(.L_x_55) ;  /* 0xfffffffc002c3947 */ /* 0x000fec000383ffff */
[----:B------:R-:W-:Y:S01]  /*34b0*/  ULEA UR4, UR5, UR6, 0x3 ;  /* 0x0000000605047291 */ /* 0x000fe2000f8e18ff */
[----:B------:R-:W-:-:S08]  /*34c0*/  SHF.L.U32 R3, R12, 0x1f, RZ ;  /* 0x0000001f0c037819 */ /* 0x000fd000000006ff */
[----:B------:R-:W1:Y:S02]  /*34d0*/  SYNCS.PHASECHK.TRANS64 P0, [UR4+0xa0], R3 ;  /* 0x0000a003ff0075a7 */ /* 0x000e640008001004 */
[----:B-1----:R-:W-:Y:S05]  /*34e0*/  @P0 BRA `(.L_x_56) ;  /* 0x0000000000080947 */ /* 0x002fea0003800000 */
[----:B------:R-:W1:Y:S02]  /*34f0*/  SYNCS.PHASECHK.TRANS64.TRYWAIT P0, [UR4+0xa0], R3 ;  /* 0x0000a003ff0075a7 */ /* 0x000e640008001104 */
[----:B-1----:R-:W-:Y:S05]  /*3500*/  @!P0 BRA `(.L_x_57) ;  /* 0x00000098002c8947 */ /* 0x002fea0003800000 */
.L_x_56:
[----:B------:R-:W-:-:S04]  /*3510*/  UIADD3 UR7, UPT, UPT, UR5, 0x1, URZ ;  /* 0x0000000105077890 */ /* 0x000fc8000fffe0ff */
[----:B------:R-:W-:-:S04]  /*3520*/  UISETP.NE.AND UP0, UPT, UR7, 0x2, UPT ;  /* 0x000000020700788c */ /* 0x000fc8000bf05270 */
[----:B------:R-:W-:Y:S02]  /*3530*/  USEL UR8, URZ, 0x1, UP0 ;  /* 0x00000001ff087887 */ /* 0x000fe40008000000 */
[----:B------:R-:W-:-:S04]  /*3540*/  USEL UR7, UR7, URZ, UP0 ;  /* 0x000000ff07077287 */ /* 0x000fc80008000000 */
[----:B------:R-:W-:Y:S01]  /*3550*/  ULEA UR7, UR7, UR6, 0x3 ;  /* 0x0000000607077291 */ /* 0x000fe2000f8e18ff */
[----:B-1----:R-:W-:-:S04]  /*3560*/  LOP3.LUT R3, R12, UR8, RZ, 0x3c, !PT ;  /* 0x000000080c037c12 */ /* 0x002fc8000f8e3cff */
[----:B------:R-:W-:-:S04]  /*3570*/  SHF.L.U32 R0, R3, 0x1f, RZ ;  /* 0x0000001f03007819 */ /* 0x000fc800000006ff */
[----:B------:R-:W1:Y:S02]  /*3580*/  SYNCS.PHASECHK.TRANS64 P0, [UR7+0xa0], R0 ;  /* 0x0000a000ff0075a7 */ /* 0x000e640008001007 */
[----:B-1----:R-:W-:Y:S05]  /*3590*/  @P0 EXIT ;  /* 0x000000000000094d */ /* 0x002fea0003800000 */
[----:B------:R-:W-:Y:S02]  /*35a0*/  SHF.L.U32 R3, R3, 0x1f, RZ ;  /* 0x0000001f03037819 */ /* 0x000fe400000006ff */
[----:B------:R-:W-:-:S07]  /*35b0*/  MOV R0, UR7 ;  /* 0x0000000700007c02 */ /* 0x000fce0008000f00 */
.L_x_58:
[----:B-1----:R1:W2:Y:S02]  /*35c0*/  SYNCS.PHASECHK.TRANS64.TRYWAIT P0, [R0+URZ+0xa0], R3 ;  /* 0x0000a003000075a7 */ /* 0x0022a400080011ff */
[----:B--2---:R-:W-:Y:S05]  /*35d0*/  @!P0 NANOSLEEP.SYNCS 0x989680 ;  /* 0x009896800000895d */ /* 0x004fea0003900000 */
[----:B------:R-:W2:Y:S02]  /*35e0*/  @!P0 SYNCS.PHASECHK.TRANS64 P0, [R0+URZ+0xa0], R3 ;  /* 0x0000a003000085a7 */ /* 0x000ea400080010ff */
[----:B--2---:R-:W-:Y:S05]  /*35f0*/  @P0 EXIT ;  /* 0x000000000000094d */ /* 0x004fea0003800000 */
[----:B------:R-:W-:Y:S05]  /*3600*/  BRA `(.L_x_58) ;  /* 0xfffffffc00ec7947 */ /* 0x000fea000383ffff */
.L_x_51:
[----:B------:R-:W-:Y:S05]  /*3610*/  BRA.U UP6, `(.L_x_59) ;  /* 0x0000001906d47547 */ /* 0x000fea000b800000 */
[----:B------:R-:W-:Y:S01]  /*3620*/  UMOV UR4, 0x40 ;  /* 0x0000004000047882 */ /* 0x000fe20000000000 */
[----:B------:R-:W-:Y:S01]  /*3630*/  NOP ;  /* 0x0000000000007918 */ /* 0x000fe20000000000 */
[----:B------:R-:W-:Y:S01]  /*3640*/  ULEA UR5, UR61, UR4, 0x18 ;  /* 0x000000043d057291 */ /* 0x000fe2000f8ec0ff */
[----:B------:R-:W-:Y:S02]  /*3650*/  UMOV UR6, 0x400 ;  /* 0x0000040000067882 */ /* 0x000fe40000000000 */
[----:B------:R-:W-:-:S06]  /*3660*/  ULEA UR6, UR61, UR6, 0x18 ;  /* 0x000000063d067291 */ /* 0x000fcc000f8ec0ff */
[----:B------:R-:W1:Y:S02]  /*3670*/  LDS.U8 R3, [UR5+0x1c] ;  /* 0x00001c05ff037984 */ /* 0x000e640008000000 */
[----:B-1----:R-:W-:-:S13]  /*3680*/  ISETP.NE.AND P0, PT, R3, RZ, PT ;  /* 0x000000ff0300720c */ /* 0x002fda0003f05270 */
[----:B------:R-:W-:Y:S05]  /*3690*/  @P0 BRA `(.L_x_60) ;  /* 0x00000004000c0947 */ /* 0x000fea0003800000 */
[----:B------:R-:W-:Y:S02]  /*36a0*/  UISETP.NE.U32.AND UP1, UPT, UR28, 0x1, UPT ;  /* 0x000000011c00788c */ /* 0x000fe4000bf25070 */
[----:B------:R-:W-:Y:S02]  /*36b0*/  ULOP3.LUT UR8, UR61, 0x1, URZ, 0x3c, !UPT ;  /* 0x000000013d087892 */ /* 0x000fe4000f8e3cff */
[----:B------:R-:W-:-:S05]  /*36c0*/  UIADD3 UR7, UPT, UPT, UR5, 0x8, URZ ;  /* 0x0000000805077890 */ /* 0x000fca000fffe0ff */
[----:B------:R-:W-:Y:S07]  /*36d0*/  BRA.U !UP1, `(.L_x_61) ;  /* 0x00000001099c7547 */ /* 0x000fee000b800000 */
[----:B------:R-:W-:Y:S01]  /*36e0*/  ELECT P0, URZ, PT ;  /* 0x0000000000ff782f */ /* 0x000fe20003800000 */
[----:B------:R-:W-:-:S12]  /*36f0*/  BSSY B0, `(.L_x_61) ;  /* 0x0000025000007945 */ /* 0x000fd80003800000 */
[----:B------:R-:W-:Y:S05]  /*3700*/  @!P0 BRA `(.L_x_62) ;  /* 0x00000000008c8947 */ /* 0x000fea0003800000 */
[----:B------:R-:W-:-:S05]  /*3710*/  UMOV UR4, 0x10 ;  /* 0x0000001000047882 */ /* 0x000fca0000000000 */
[----:B------:R-:W-:Y:S04]  /*3720*/  DEPBAR.LE SB1, 0x36 ;  /* 0x00009d800000791a */ /* 0x000fe80000000000 */
[----:B------:R-:W1:Y:S02]  /*3730*/  UTCATOMSWS.2CTA.FIND_AND_SET.ALIGN UP0, UR4, UR4 ;  /* 0x00000004000475e3 */ /* 0x000e640008200800 */
[----:B-1----:R-:W-:Y:S01]  /*3740*/  MOV R10, UR4 ;  /* 0x00000004000a7c02 */ /* 0x002fe20008000f00 */
[----:B------:R-:W-:Y:S06]  /*3750*/  BRA.U UP0, `(.L_x_63) ;  /* 0x0000000100187547 */ /* 0x000fec000b800000 */
.L_x_64:
[----:B------:R-:W-:Y:S05]  /*3760*/  NANOSLEEP 0x64 ;  /* 0x000000640000795d */ /* 0x000fea0003800000 */
[----:B------:R-:W-:-:S05]  /*3770*/  UMOV UR4, 0x10 ;  /* 0x0000001000047882 */ /* 0x000fca0000000000 */
[----:B------:R-:W-:Y:S04]  /*3780*/  DEPBAR.LE SB1, 0x36 ;  /* 0x00009d800000791a */ /* 0x000fe80000000000 */
[----:B------:R-:W1:Y:S02]  /*3790*/  UTCATOMSWS.2CTA.FIND_AND_SET.ALIGN UP0, UR4, UR4 ;  /* 0x00000004000475e3 */ /* 0x000e640008200800 */
[----:B-1----:R-:W-:Y:S01]  /*37a0*/  MOV R10, UR4 ;  /* 0x00000004000a7c02 */ /* 0x002fe20008000f00 */
[----:B------:R-:W-:Y:S05]  /*37b0*/  BRA.U !UP0, `(.L_x_64) ;  /* 0xfffffffd08e87547 */ /* 0x000fea000b83ffff */
.L_x_63:
[----:B------:R-:W1:Y:S01]  /*37c0*/  LDS R6, [UR5+0x10] ;  /* 0x00001005ff067984 */ /* 0x000e620008000800 */
[----:B------:R-:W-:Y:S01]  /*37d0*/  IMAD.U32 R3, RZ, RZ, UR6 ;  /* 0x00000006ff037e24 */ /* 0x000fe2000f8e00ff */
[----:B------:R-:W-:-:S03]  /*37e0*/  MOV R4, UR8 ;  /* 0x0000000800047c02 */ /* 0x000fc60008000f00 */
[----:B------:R-:W-:Y:S01]  /*37f0*/  VIADD R3, R3, 0x110 ;  /* 0x0000011003037836 */ /* 0x000fe20000000000 */
[----:B-1----:R-:W-:-:S04]  /*3800*/  SHF.L.U32 R6, R6, 0x1f, RZ ;  /* 0x0000001f06067819 */ /* 0x002fc800000006ff */
[----:B------:R-:W1:Y:S02]  /*3810*/  SYNCS.PHASECHK.TRANS64.TRYWAIT P0, [UR5+0x8], R6 ;  /* 0x00000806ff0075a7 */ /* 0x000e640008001105 */
[----:B-1----:R-:W-:Y:S05]  /*3820*/  @P0 BRA `(.L_x_65) ;  /* 0x0000000000080947 */ /* 0x002fea0003800000 */
[----:B------:R-:W1:Y:S02]  /*3830*/  SYNCS.PHASECHK.TRANS64.TRYWAIT P0, [UR5+0x8], R6 ;  /* 0x00000806ff0075a7 */ /* 0x000e640008001105 */
[----:B-1----:R-:W-:Y:S05]  /*3840*/  @!P0 BRA `(.L_x_66) ;  /* 0x0000009400748947 */ /* 0x002fea0003800000 */
.L_x_65:
[----:B------:R-:W-:Y:S01]  /*3850*/  PRMT R4, R4, 0x654, R3 ;  /* 0x0000065404047816 */ /* 0x000fe20000000003 */
[----:B------:R-:W-:Y:S01]  /*3860*/  HFMA2 R3, -RZ, RZ, 0, 5.9604644775390625e-08 ;  /* 0x00000001ff037431 */ /* 0x000fe200000001ff */
[----:B------:R-:W-:Y:S01]  /*3870*/  UPRMT UR4, UR8, 0x654, UR7 ;  /* 0x0000065408047896 */ /* 0x000fe20008000007 */
[----:B------:R-:W-:Y:S02]  /*3880*/  IMAD.MOV.U32 R7, RZ, RZ, 0xffff ;  /* 0x0000ffffff077424 */ /* 0x000fe400078e00ff */
[----:B-1----:R-:W-:Y:S02]  /*3890*/  IMAD.MOV.U32 R6, RZ, RZ, 0x4 ;  /* 0x00000004ff067424 */ /* 0x002fe400078e00ff */
[----:B------:R-:W-:Y:S01]  /*38a0*/  IMAD.SHL.U32 R9, R10, 0x20, RZ ;  /* 0x000000200a097824 */ /* 0x000fe200078e00ff */
[----:B------:R-:W-:Y:S02]  /*38b0*/  MOV R5, UR4 ;  /* 0x0000000400057c02 */ /* 0x000fe40008000f00 */
[-C--:B------:R-:W-:Y:S01]  /*38c0*/  SHF.L.U32 R8, R7, R10.reuse, RZ ;  /* 0x0000000a07087219 */ /* 0x080fe200000006ff */
[----:B------:R1:W-:Y:S01]  /*38d0*/  SYNCS.ARRIVE.TRANS64.RED RZ, [UR4], R6 ;  /* 0x00000006ffff79a7 */ /* 0x0003e20008000404 */
[----:B------:R-:W-:Y:S01]  /*38e0*/  SHF.L.U32 R7, R3, R10, RZ ;  /* 0x0000000a03077219 */ /* 0x000fe200000006ff */
[----:B------:R1:W-:Y:S04]  /*38f0*/  STS [UR6+0x110], R9 ;  /* 0x00011009ff007988 */ /* 0x0003e80008000806 */
[----:B------:R1:W-:Y:S04]  /*3900*/  STAS [R4.64], R10 ;  /* 0x0000000a04007dbd */ /* 0x0003e8000c0008ff */
[----:B------:R1:W-:Y:S04]  /*3910*/  ATOMS.OR RZ, [UR5+0x14], R8 ;  /* 0x00001408ffff798c */ /* 0x0003e8000b000005 */
[----:B------:R1:W-:Y:S04]  /*3920*/  ATOMS.OR RZ, [UR5+0x18], R7 ;  /* 0x00001807ffff798c */ /* 0x0003e8000b000005 */
[----:B------:R1:W-:Y:S02]  /*3930*/  ATOMS.XOR RZ, [UR5+0x10], R3 ;  /* 0x00001003ffff798c */ /* 0x0003e4000b800005 */
.L_x_62:
[----:B------:R-:W-:Y:S05]  /*3940*/  BSYNC B0 ;  /* 0x0000000000007941 */ /* 0x000fea0003800000 */
.L_x_61:
[----:B------:R-:W-:Y:S05]  /*3950*/  BRA.U UP1, `(.L_x_67) ;  /* 0x00000001016c7547 */ /* 0x000fea000b800000 */
[----:B------:R-:W-:-:S03]  /*3960*/  UMOV UR4, 0xffffffff ;  /* 0xffffffff00047882 */ /* 0x000fc60000000000 */
[----:B------:R-:W-:Y:S05]  /*3970*/  BRA.DIV UR4, `(.L_x_68) ;  /* 0x0000009604407947 */ /* 0x000fea000b800000 */
[----:B------:R-:W-:-:S13]  /*3980*/  ELECT P6, URZ, PT ;  /* 0x0000000000ff782f */ /* 0x000fda00038c0000 */
.L_x_170:
[----:B------:R-:W-:Y:S05]  /*3990*/  @!P6 BRA `(.L_x_67) ;  /* 0x00000000005ce947 */ /* 0x000fea0003800000 */
[----:B-1----:R-:W1:Y:S02]  /*39a0*/  LDS R4, [UR5+0x10] ;  /* 0x00001005ff047984 */ /* 0x002e640008000800 */
[----:B-1----:R-:W-:-:S04]  /*39b0*/  SHF.L.U32 R4, R4, 0x1f, RZ ;  /* 0x0000001f04047819 */ /* 0x002fc800000006ff */
[----:B------:R-:W1:Y:S02]  /*39c0*/  SYNCS.PHASECHK.TRANS64.TRYWAIT P0, [UR5+0x8], R4 ;  /* 0x00000804ff0075a7 */ /* 0x000e640008001105 */
[----:B-1----:R-:W-:Y:S05]  /*39d0*/  @P0 BRA `(.L_x_69) ;  /* 0x0000000000080947 */ /* 0x002fea0003800000 */
[----:B------:R-:W1:Y:S02]  /*39e0*/  SYNCS.PHASECHK.TRANS64.TRYWAIT P0, [UR5+0x8], R4 ;  /* 0x00000804ff0075a7 */ /* 0x000e640008001105 */
[----:B-1----:R-:W-:Y:S05]  /*39f0*/  @!P0 BRA `(.L_x_70) ;  /* 0x0000009400408947 */ /* 0x002fea0003800000 */
.L_x_69:
[----:B------:R-:W2:Y:S01]  /*3a00*/  LDS R6, [UR6+0x110] ;  /* 0x00011006ff067984 */ /* 0x000ea20008000800 */
[----:B-1----:R-:W-:Y:S02]  /*3a10*/  HFMA2 R3, -RZ, RZ, 0, 5.9604644775390625e-08 ;  /* 0x00000001ff037431 */ /* 0x002fe400000001ff */
[----:B------:R-:W-:Y:S01]  /*3a20*/  IMAD.MOV.U32 R4, RZ, RZ, 0xffff ;  /* 0x0000ffffff047424 */ /* 0x000fe200078e00ff */
[----:B------:R-:W-:Y:S01]  /*3a30*/  UPRMT UR4, UR8, 0x654, UR7 ;  /* 0x0000065408047896 */ /* 0x000fe20008000007 */
[----:B--2---:R-:W-:-:S03]  /*3a40*/  IMAD.SHL.U32 R5, R6, 0x20, RZ ;  /* 0x0000002006057824 */ /* 0x004fc600078e00ff */
[-C--:B------:R-:W-:Y:S02]  /*3a50*/  SHF.L.U32 R4, R4, R6.reuse, RZ ;  /* 0x0000000604047219 */ /* 0x080fe400000006ff */
[----:B------:R-:W-:Y:S01]  /*3a60*/  SHF.L.U32 R6, R3, R6, RZ ;  /* 0x0000000603067219 */ /* 0x000fe200000006ff */
[----:B------:R2:W-:Y:S04]  /*3a70*/  STS [UR6+0x110], R5 ;  /* 0x00011005ff007988 */ /* 0x0005e80008000806 */
[----:B------:R2:W-:Y:S04]  /*3a80*/  ATOMS.OR RZ, [UR5+0x14], R4 ;  /* 0x00001404ffff798c */ /* 0x0005e8000b000005 */
[----:B------:R2:W-:Y:S01]  /*3a90*/  ATOMS.OR RZ, [UR5+0x18], R6 ;  /* 0x00001806ffff798c */ /* 0x0005e2000b000005 */
[----:B------:R-:W-:Y:S03]  /*3aa0*/  SYNCS.ARRIVE.TRANS64.RED.A1T0 RZ, [UR4], RZ ;  /* 0x000000ffffff79a7 */ /* 0x000fe60008100404 */
[----:B------:R2:W-:Y:S01]  /*3ab0*/  ATOMS.XOR RZ, [UR5+0x10], R3 ;  /* 0x00001003ffff798c */ /* 0x0005e2000b800005 */
[----:B------:R-:W-:Y:S05]  /*3ac0*/  BRA `(.L_x_67) ;  /* 0x0000000000107947 */ /* 0x000fea0003800000 */
.L_x_60:
[----:B------:R-:W-:Y:S02]  /*3ad0*/  MOV R3, 0xffffffff ;  /* 0xffffffff00037802 */ /* 0x000fe40000000f00 */
[----:B------:R-:W-:-:S03]  /*3ae0*/  MOV R4, 0x3b10 ;  /* 0x00003b1000047802 */ /* 0x000fc60000000f00 */
[----:B------:R1:W-:Y:S04]  /*3af0*/  STS [UR6+0x110], R3 ;  /* 0x00011003ff007988 */ /* 0x0003e80008000806 */
[----:B-1---5:R-:W-:Y:S05]  /*3b00*/  CALL.REL.NOINC `($__internal_1_$__cuda_sm10x_tcgen05_guardrail_trap_phase_invalid_during_alloc) ;  /* 0x0000009800e87944 */ /* 0x022fea0003c00000 */
.L_x_67:
[----:B------:R-:W-:Y:S05]  /*3b10*/  WARPSYNC.ALL ;  /* 0x0000000000007948 */ /* 0x000fea0003800000 */
[----:B------:R-:W3:Y:S01]  /*3b20*/  S2UR UR4, SR_CgaCtaId ;  /* 0x00000000000479c3 */ /* 0x000ee20000008800 */
[----:B------:R-:W-:Y:S01]  /*3b30*/  UMOV UR50, 0x400 ;  /* 0x0000040000327882 */ /* 0x000fe20000000000 */
[----:B------:R-:W-:-:S06]  /*3b40*/  NOP ;  /* 0x0000000000007918 */ /* 0x000fcc0000000000 */
[----:B------:R-:W-:Y:S06]  /*3b50*/  BAR.ARV 0x6, 0xa0 ;  /* 0x0182800000007b1d */ /* 0x000fec0000002000 */
[----:B------:R-:W4:Y:S01]  /*3b60*/  LDCU UR13, c[0x0][0x38c] ;  /* 0x00007180ff0d77ac */ /* 0x000f220008000800 */
[----:B------:R-:W-:Y:S02]  /*3b70*/  LOP3.LUT R2, R2, 0xffff, RZ, 0xc0, !PT ;  /* 0x0000ffff02027812 */ /* 0x000fe400078ec0ff */
[----:B-1----:R-:W-:Y:S01]  /*3b80*/  CS2R R8, SRZ ;  /* 0x0000000000087805 */ /* 0x002fe2000001ff00 */
[----:B------:R-:W-:Y:S01]  /*3b90*/  UMOV UR71, 0x1 ;  /* 0x0000000100477882 */ /* 0x000fe20000000000 */
[----:B------:R-:W-:Y:S01]  /*3ba0*/  UMOV UR5, URZ ;  /* 0x000000ff00057c82 */ /* 0x000fe20008000000 */
[----:B------:R-:W-:Y:S01]  /*3bb0*/  UISETP.NE.AND UP3, UPT, UR28, URZ, UPT ;  /* 0x000000ff1c00728c */ /* 0x000fe2000bf65270 */
[----:B------:R-:W-:Y:S01]  /*3bc0*/  UMOV UR76, URZ ;  /* 0x000000ff004c7c82 */ /* 0x000fe20008000000 */
[----:B------:R-:W-:Y:S01]  /*3bd0*/  UMOV UR74, URZ ;  /* 0x000000ff004a7c82 */ /* 0x000fe20008000000 */
[----:B---3--:R-:W-:Y:S01]  /*3be0*/  ULEA UR50, UR4, UR50, 0x18 ;  /* 0x0000003204327291 */ /* 0x008fe2000f8ec0ff */
[----:B------:R-:W-:Y:S01]  /*3bf0*/  UMOV UR72, URZ ;  /* 0x000000ff00487c82 */ /* 0x000fe20008000000 */
[----:B------:R-:W-:-:S02]  /*3c00*/  UMOV UR58, URZ ;  /* 0x000000ff003a7c82 */ /* 0x000fc40008000000 */
[----:B------:R-:W-:Y:S02]  /*3c10*/  UIADD3 UR7, UPT, UPT, UR50, 0x10800, URZ ;  /* 0x0001080032077890 */ /* 0x000fe4000fffe0ff */
[----:B------:R-:W-:Y:S02]  /*3c20*/  UIADD3 UR4, UPT, UPT, UR50, 0x30800, URZ ;  /* 0x0003080032047890 */ /* 0x000fe4000fffe0ff */
[----:B----4-:R-:W-:Y:S01]  /*3c30*/  UIADD3 UR13, UPT, UPT, UR13, 0xff, URZ ;  /* 0x000000ff0d0d7890 */ /* 0x010fe2000fffe0ff */
[----:B--2---:R-:W1:Y:S01]  /*3c40*/  LDS R3, [UR50+0x110] ;  /* 0x00011032ff037984 */ /* 0x004e620008000800 */
[----:B------:R-:W-:Y:S02]  /*3c50*/  USHF.R.U32.HI UR11, URZ, 0x4, UR7 ;  /* 0x00000004ff0b7899 */ /* 0x000fe40008011607 */
[----:B------:R-:W-:Y:S02]  /*3c60*/  USHF.R.U32.HI UR7, URZ, 0x4, UR4 ;  /* 0x00000004ff077899 */ /* 0x000fe40008011604 */
[----:B------:R-:W-:-:S02]  /*3c70*/  USHF.R.S32.HI UR10, URZ, 0x1f, UR13 ;  /* 0x0000001fff0a7899 */ /* 0x000fc4000801140d */
[----:B------:R-:W-:Y:S02]  /*3c80*/  UIADD3 UR6, UPT, UPT, UR50, 0x20800, URZ ;  /* 0x0002080032067890 */ /* 0x000fe4000fffe0ff */
[----:B------:R-:W-:Y:S02]  /*3c90*/  ULOP3.LUT UR7, UR7, 0x3fff, URZ, 0xc0, !UPT ;  /* 0x00003fff07077892 */ /* 0x000fe4000f8ec0ff */
[----:B------:R-:W-:Y:S02]  /*3ca0*/  UIADD3 UR8, UPT, UPT, UR50, 0x32800, URZ ;  /* 0x0003280032087890 */ /* 0x000fe4000fffe0ff */
[----:B------:R-:W-:Y:S02]  /*3cb0*/  ULEA.HI UR4, UR10, UR13, URZ, 0x8 ;  /* 0x0000000d0a047291 */ /* 0x000fe4000f8f40ff */
[----:B------:R-:W-:Y:S02]  /*3cc0*/  USHF.R.U32.HI UR9, URZ, 0x4, UR6 ;  /* 0x00000004ff097899 */ /* 0x000fe40008011606 */
[----:B------:R-:W-:-:S02]  /*3cd0*/  ULOP3.LUT UR11, UR11, 0x3fff, URZ, 0xc0, !UPT ;  /* 0x00003fff0b0b7892 */ /* 0x000fc4000f8ec0ff */
[----:B------:R-:W-:Y:S02]  /*3ce0*/  ULOP3.LUT UR69, UR7, 0x10000, URZ, 0xfc, !UPT ;  /* 0x0001000007457892 */ /* 0x000fe4000f8efcff */
[----:B------:R-:W-:Y:S02]  /*3cf0*/  USHF.R.U32.HI UR6, URZ, 0x4, UR8 ;  /* 0x00000004ff067899 */ /* 0x000fe40008011608 */
[----:B------:R-:W-:Y:S02]  /*3d00*/  ULOP3.LUT UR9, UR9, 0x3fff, URZ, 0xc0, !UPT ;  /* 0x00003fff09097892 */ /* 0x000fe4000f8ec0ff */
[----:B------:R-:W-:Y:S02]  /*3d10*/  ULOP3.LUT UR51, UR11, 0x10000, URZ, 0xfc, !UPT ;  /* 0x000100000b337892 */ /* 0x000fe4000f8efcff */
[----:B------:R-:W-:Y:S02]  /*3d20*/  ULOP3.LUT UR6, UR6, 0x3fff, URZ, 0xc0, !UPT ;  /* 0x00003fff06067892 */ /* 0x000fe4000f8ec0ff */
[----:B------:R-:W-:-:S02]  /*3d30*/  UIADD3 UR14, UPT, UPT, UR50, 0xb0, URZ ;  /* 0x000000b0320e7890 */ /* 0x000fc4000fffe0ff */
[----:B------:R-:W-:Y:S02]  /*3d40*/  ULOP3.LUT UR68, UR9, 0x10000, URZ, 0xfc, !UPT ;  /* 0x0001000009447892 */ /* 0x000fe4000f8efcff */
[----:B------:R-:W-:Y:S02]  /*3d50*/  ULOP3.LUT UR70, UR6, 0x10000, URZ, 0xfc, !UPT ;  /* 0x0001000006467892 */ /* 0x000fe4000f8efcff */
[----:B------:R-:W-:Y:S01]  /*3d60*/  USHF.R.S32.HI UR17, URZ, 0x8, UR4 ;  /* 0x00000008ff117899 */ /* 0x000fe20008011404 */
[----:B------:R-:W-:Y:S01]  /*3d70*/  UMOV UR56, URZ ;  /* 0x000000ff00387c82 */ /* 0x000fe20008000000 */
[----:B------:R-:W-:Y:S01]  /*3d80*/  UMOV UR54, URZ ;  /* 0x000000ff00367c82 */ /* 0x000fe20008000000 */
[----:B------:R-:W-:Y:S01]  /*3d90*/  UMOV UR52, URZ ;  /* 0x000000ff00347c82 */ /* 0x000fe20008000000 */
[----:B-1----:R-:W-:Y:S01]  /*3da0*/  R2UR UR12, R3 ;  /* 0x00000000030c72ca */ /* 0x002fe200000e0000 */
[----:B------:R-:W-:Y:S02]  /*3db0*/  IMAD.U32 R3, RZ, RZ, UR14 ;  /* 0x0000000eff037e24 */ /* 0x000fe4000f8e00ff */
[----:B------:R-:W-:-:S02]  /*3dc0*/  IMAD.U32 R10, RZ, RZ, UR17 ;  /* 0x00000011ff0a7e24 */ /* 0x000fc4000f8e00ff */
[----:B------:R-:W-:-:S08]  /*3dd0*/  IMAD.MOV.U32 R3, RZ, RZ, RZ ;  /* 0x000000ffff037224 */ /* 0x000fd000078e00ff */
[----:B------:R-:W-:Y:S02]  /*3de0*/  UIADD3 UR60, UPT, UPT, UR12, 0x1cc, URZ ;  /* 0x000001cc0c3c7890 */ /* 0x000fe4000fffe0ff */
[----:B------:R-:W-:Y:S02]  /*3df0*/  UIADD3 UR64, UPT, UPT, UR12, 0x1c4, URZ ;  /* 0x000001c40c407890 */ /* 0x000fe4000fffe0ff */
[----:B------:R-:W-:Y:S02]  /*3e00*/  USHF.R.U32.HI UR13, URZ, 0x11, UR60 ;  /* 0x00000011ff0d7899 */ /* 0x000fe4000801163c */
[----:B------:R-:W-:Y:S02]  /*3e10*/  USHF.R.U32.HI UR7, URZ, 0x11, UR64 ;  /* 0x00000011ff077899 */ /* 0x000fe40008011640 */
[----:B------:R-:W-:Y:S02]  /*3e20*/  UIADD3 UR66, UPT, UPT, UR12, 0x1c0, URZ ;  /* 0x000001c00c427890 */ /* 0x000fe4000fffe0ff */
[----:B------:R-:W-:-:S02]  /*3e30*/  UIADD3 UR67, UPT, UPT, UR12, 0x1d0, URZ ;  /* 0x000001d00c437890 */ /* 0x000fc4000fffe0ff */
[----:B------:R-:W-:Y:S02]  /*3e40*/  ULOP3.LUT UR11, UR7, 0x6000, URZ, 0xc0, !UPT ;  /* 0x00006000070b7892 */ /* 0x000fe4000f8ec0ff */
[----:B------:R-:W-:Y:S02]  /*3e50*/  UIADD3 UR65, UPT, UPT, UR12, 0x1d8, URZ ;  /* 0x000001d80c417890 */ /* 0x000fe4000fffe0ff */
[----:B------:R-:W-:Y:S01]  /*3e60*/  ULOP3.LUT UR7, UR13, 0x6000, URZ, 0xc0, !UPT ;  /* 0x000060000d077892 */ /* 0x000fe2000f8ec0ff */
[----:B------:R-:W-:Y:S01]  /*3e70*/  R2UR UR13, R2 ;  /* 0x00000000020d72ca */ /* 0x000fe200000e0000 */
[----:B------:R-:W-:Y:S02]  /*3e80*/  UIADD3 UR62, UPT, UPT, UR12, 0x1c8, URZ ;  /* 0x000001c80c3e7890 */ /* 0x000fe4000fffe0ff */
[----:B------:R-:W-:Y:S02]  /*3e90*/  UIADD3 UR63, UPT, UPT, UR12, 0x1e0, URZ ;  /* 0x000001e00c3f7890 */ /* 0x000fe4000fffe0ff */
[----:B------:R-:W-:-:S02]  /*3ea0*/  UIADD3 UR61, UPT, UPT, UR12, 0x1e8, URZ ;  /* 0x000001e80c3d7890 */ /* 0x000fc4000fffe0ff */
[----:B------:R-:W-:Y:S02]  /*3eb0*/  USHF.R.U32.HI UR9, URZ, 0x11, UR66 ;  /* 0x00000011ff097899 */ /* 0x000fe40008011642 */
[----:B------:R-:W-:Y:S02]  /*3ec0*/  USHF.R.U32.HI UR8, URZ, 0x1a, UR67 ;  /* 0x0000001aff087899 */ /* 0x000fe40008011643 */
[----:B------:R-:W-:Y:S02]  /*3ed0*/  USHF.R.U32.HI UR6, URZ, 0x1a, UR65 ;  /* 0x0000001aff067899 */ /* 0x000fe40008011641 */
[----:B------:R-:W-:Y:S01]  /*3ee0*/  USHF.R.U32.HI UR4, URZ, 0x11, UR62 ;  /* 0x00000011ff047899 */ /* 0x000fe2000801163e */
[----:B------:R-:W-:Y:S01]  /*3ef0*/  MOV R11, UR13 ;  /* 0x0000000d000b7c02 */ /* 0x000fe20008000f00 */
[----:B------:R-:W-:Y:S02]  /*3f00*/  USHF.R.U32.HI UR10, URZ, 0x1a, UR63 ;  /* 0x0000001aff0a7899 */ /* 0x000fe4000801163f */
[----:B------:R-:W-:-:S02]  /*3f10*/  USHF.R.U32.HI UR15, URZ, 0x1a, UR61 ;  /* 0x0000001aff0f7899 */ /* 0x000fc4000801163d */
[----:B------:R-:W-:Y:S02]  /*3f20*/  ULOP3.LUT UR16, UR9, 0x6000, URZ, 0xc0, !UPT ;  /* 0x0000600009107892 */ /* 0x000fe4000f8ec0ff */
[----:B------:R-:W-:Y:S02]  /*3f30*/  ULOP3.LUT UR14, UR8, 0x30, URZ, 0xc0, !UPT ;  /* 0x00000030080e7892 */ /* 0x000fe4000f8ec0ff */
[----:B------:R-:W-:Y:S02]  /*3f40*/  ULOP3.LUT UR9, UR6, 0x30, URZ, 0xc0, !UPT ;  /* 0x0000003006097892 */ /* 0x000fe4000f8ec0ff */
[----:B------:R-:W-:Y:S02]  /*3f50*/  ULOP3.LUT UR4, UR4, 0x6000, URZ, 0xc0, !UPT ;  /* 0x0000600004047892 */ /* 0x000fe4000f8ec0ff */
[----:B------:R-:W-:Y:S02]  /*3f60*/  ULOP3.LUT UR8, UR10, 0x30, URZ, 0xc0, !UPT ;  /* 0x000000300a087892 */ /* 0x000fe4000f8ec0ff */
[----:B------:R-:W-:-:S02]  /*3f70*/  ULOP3.LUT UR6, UR15, 0x30, URZ, 0xc0, !UPT ;  /* 0x000000300f067892 */ /* 0x000fc4000f8ec0ff */
        /* <DEDUP_REMOVED lines=8> */
[----:B------:R-:W-:Y:S02]  /*4000*/  UIADD3 UR13, UPT, UPT, UR17, -0x1, URZ ;  /* 0xffffffff110d7890 */ /* 0x000fe4000fffe0ff */
[----:B------:R-:W-:Y:S02]  /*4010*/  UPRMT UR15, UR10, 0x5410, UR16 ;  /* 0x000054100a0f7896 */ /* 0x000fe40008000010 */
[----:B------:R-:W-:Y:S02]  /*4020*/  UPRMT UR77, UR9, 0x5410, UR11 ;  /* 0x00005410094d7896 */ /* 0x000fe4000800000b */
[----:B------:R-:W-:Y:S01]  /*4030*/  UPRMT UR75, UR8, 0x5410, UR4 ;  /* 0x00005410084b7896 */ /* 0x000fe20008000004 */
[----:B------:R-:W-:Y:S01]  /*4040*/  MOV R12, UR13 ;  /* 0x0000000d000c7c02 */ /* 0x000fe20008000f00 */
[----:B------:R-:W-:Y:S01]  /*4050*/  UPRMT UR73, UR6, 0x5410, UR7 ;  /* 0x0000541006497896 */ /* 0x000fe20008000007 */
[----:B------:R-:W-:Y:S01]  /*4060*/  MOV R15, UR15 ;  /* 0x0000000f000f7c02 */ /* 0x000fe20008000f00 */
[----:B------:R-:W-:Y:S01]  /*4070*/  UMOV UR14, URZ ;  /* 0x000000ff000e7c82 */ /* 0x000fe20008000000 */
[----:B------:R-:W-:Y:S01]  /*4080*/  UMOV UR59, UR15 ;  /* 0x0000000f003b7c82 */ /* 0x000fe20008000000 */
[----:B------:R-:W-:Y:S01]  /*4090*/  IMAD.U32 R14, RZ, RZ, UR14 ;  /* 0x0000000eff0e7e24 */ /* 0x000fe2000f8e00ff */
[----:B------:R-:W-:Y:S01]  /*40a0*/  UMOV UR57, UR77 ;  /* 0x0000004d00397c82 */ /* 0x000fe20008000000 */
[----:B------:R-:W-:Y:S01]  /*40b0*/  UMOV UR55, UR75 ;  /* 0x0000004b00377c82 */ /* 0x000fe20008000000 */
[----:B------:R-:W-:-:S05]  /*40c0*/  UMOV UR53, UR73 ;  /* 0x0000004900357c82 */ /* 0x000fca0008000000 */
.L_x_83:
[C---:B------:R-:W-:Y:S02]  /*40d0*/  LEA R2, R9.reuse, UR50, 0x3 ;  /* 0x0000003209027c11 */ /* 0x040fe4000f8e18ff */
[----:B------:R-:W-:Y:S02]  /*40e0*/  SHF.L.U32 R5, R8, 0x1f, RZ ;  /* 0x0000001f08057819 */ /* 0x000fe400000006ff */
[----:B------:R-:W-:Y:S02]  /*40f0*/  LEA R4, R9, UR50, 0x4 ;  /* 0x0000003209047c11 */ /* 0x000fe4000f8e20ff */
[----:B------:R-:W1:Y:S02]  /*4100*/  SYNCS.PHASECHK.TRANS64.TRYWAIT P0, [R2+URZ+0x90], R5 ;  /* 0x00009005020075a7 */ /* 0x000e6400080011ff */
[----:B-1-3--:R-:W-:Y:S05]  /*4110*/  @!P0 BRA `(.L_x_71) ;  /* 0x0000008c00908947 */ /* 0x00afea0003800000 */
.L_x_171:
[----:B-1----:R-:W1:Y:S01]  /*4120*/  LDS.128 R4, [R4+0xf0] ;  /* 0x0000f00004047984 */ /* 0x002e620000000c00 */
[----:B------:R-:W-:Y:S02]  /*4130*/  VIADD R2, R2, 0xa0 ;  /* 0x000000a002027836 */ /* 0x000fe40000000000 */
[----:B------:R-:W-:Y:S01]  /*4140*/  VIADD R9, R9, 0x1 ;  /* 0x0000000109097836 */ /* 0x000fe20000000000 */
[----:B------:R-:W-:Y:S01]  /*4150*/  @!PT LDS RZ, [RZ] ;  /* 0x00000000fffff984 */ /* 0x000fe20000000800 */
[----:B------:R-:W-:Y:S01]  /*4160*/  @!PT LDS RZ, [RZ] ;  /* 0x00000000fffff984 */ /* 0x000fe20000000800 */
[----:B------:R-:W-:Y:S01]  /*4170*/  @!PT LDS RZ, [RZ] ;  /* 0x00000000fffff984 */ /* 0x000fe20000000800 */
[----:B------:R-:W-:Y:S01]  /*4180*/  @!PT LDS RZ, [RZ] ;  /* 0x00000000fffff984 */ /* 0x000fe20000000800 */
[----:B------:R2:W-:Y:S06]  /*4190*/  MEMBAR.ALL.CTA ;  /* 0x0000000000007992 */ /* 0x0005ec0000008000 */
[----:B--2---:R-:W2:Y:S01]  /*41a0*/  FENCE.VIEW.ASYNC.S ;  /* 0x00000000000073c6 */ /* 0x004ea20000000000 */
[----:B------:R-:W-:-:S04]  /*41b0*/  PRMT R2, RZ, 0x654, R2 ;  /* 0x00000654ff027816 */ /* 0x000fc80000000002 */
[----:B--2---:R2:W-:Y:S01]  /*41c0*/  SYNCS.ARRIVE.TRANS64.RED.A1T0 RZ, [R2+URZ], RZ ;  /* 0x000000ff02ff79a7 */ /* 0x0045e200081004ff */
[----:B-1----:R-:W-:Y:S01]  /*41d0*/  LOP3.LUT P2, RZ, R6, 0x1, RZ, 0xc0, !PT ;  /* 0x0000000106ff7812 */ /* 0x002fe2000784c0ff */
[----:B--2---:R-:W-:-:S12]  /*41e0*/  BRA.U UP3, `(.L_x_72) ;  /* 0x0000000d030c7547 */ /* 0x004fd8000b800000 */
[----:B------:R-:W1:Y:S01]  /*41f0*/  LDCU UR6, c[0x0][0x38c] ;  /* 0x00007180ff0677ac */ /* 0x000e620008000800 */
[----:B------:R-:W-:Y:S01]  /*4200*/  R2UR UR13, R10 ;  /* 0x000000000a0d72ca */ /* 0x000fe200000e0000 */
[----:B------:R-:W-:Y:S01]  /*4210*/  ULOP3.LUT UR46, UR71, 0x1, URZ, 0x3c, !UPT ;  /* 0x00000001472e7892 */ /* 0x000fe2000f8e3cff */
[----:B------:R-:W-:Y:S01]  /*4220*/  UMOV UR11, URZ ;  /* 0x000000ff000b7c82 */ /* 0x000fe20008000000 */
[----:B------:R-:W-:Y:S02]  /*4230*/  UMOV UR4, 0x1 ;  /* 0x0000000100047882 */ /* 0x000fe40000000000 */
[----:B------:R-:W-:Y:S01]  /*4240*/  UIMAD UR46, UR46, 0xc0, UR12 ;  /* 0x000000c02e2e78a4 */ /* 0x000fe2000f8e020c */
[----:B------:R-:W-:Y:S01]  /*4250*/  UMOV UR47, UR5 ;  /* 0x00000005002f7c82 */ /* 0x000fe20008000000 */
[----:B-1----:R-:W-:-:S09]  /*4260*/  UISETP.GE.AND UP0, UPT, UR6, 0x1, UPT ;  /* 0x000000010600788c */ /* 0x002fd2000bf06270 */
[----:B------:R-:W-:Y:S05]  /*4270*/  BRA.U !UP0, `(.L_x_73) ;  /* 0x0000000508747547 */ /* 0x000fea000b800000 */
[----:B------:R-:W-:Y:S01]  /*4280*/  ULEA UR13, UR5, UR50, 0x3 ;  /* 0x00000032050d7291 */ /* 0x000fe2000f8e18ff */
[----:B------:R-:W-:-:S08]  /*4290*/  SHF.L.U32 R5, R3, 0x1f, RZ ;  /* 0x0000001f03057819 */ /* 0x000fd000000006ff */
[----:B------:R-:W1:Y:S02]  /*42a0*/  SYNCS.PHASECHK.TRANS64.TRYWAIT P0, [UR13], R5 ;  /* 0x00000005ff0075a7 */ /* 0x000e64000800110d */
[----:B-1----:R-:W-:Y:S05]  /*42b0*/  @P0 BRA `(.L_x_74) ;  /* 0x0000000000080947 */ /* 0x002fea0003800000 */
[----:B------:R-:W1:Y:S02]  /*42c0*/  SYNCS.PHASECHK.TRANS64.TRYWAIT P0, [UR13], R5 ;  /* 0x00000005ff0075a7 */ /* 0x000e64000800110d */
[----:B-1----:R-:W-:Y:S05]  /*42d0*/  @!P0 BRA `(.L_x_75) ;  /* 0x0000008c00348947 */ /* 0x002fea0003800000 */
.L_x_74:
[----:B------:R-:W-:Y:S01]  /*42e0*/  UISETP.GE.U32.AND UP1, UPT, UR6, 0x101, UPT ;  /* 0x000001010600788c */ /* 0x000fe2000bf26070 */
[----:B-1----:R-:W-:Y:S01]  /*42f0*/  IMAD.U32 R5, RZ, RZ, UR71 ;  /* 0x00000047ff057e24 */ /* 0x002fe2000f8e00ff */
[----:B------:R-:W-:Y:S01]  /*4300*/  UIADD3 UR47, UPT, UPT, UR5, 0x1, URZ ;  /* 0x00000001052f7890 */ /* 0x000fe2000fffe0ff */
[----:B------:R-:W-:Y:S01]  /*4310*/  BSSY.RECONVERGENT B0, `(.L_x_76) ;  /* 0x0000034000007945 */ /* 0x000fe20003800200 */
[----:B------:R-:W-:Y:S02]  /*4320*/  ELECT P3, URZ, PT ;  /* 0x0000000000ff782f */ /* 0x000fe40003860000 */
[----:B------:R-:W-:Y:S01]  /*4330*/  UISETP.NE.AND UP0, UPT, UR47, 0x4, UPT ;  /* 0x000000042f00788c */ /* 0x000fe2000bf05270 */
[----:B------:R-:W-:Y:S02]  /*4340*/  PLOP3.LUT P1, PT, PT, PT, UP1, 0x80, 0x8 ;  /* 0x000000000008781c */ /* 0x000fe40003f2f018 */
[----:B------:R-:W-:Y:S01]  /*4350*/  SHF.L.U32 R5, R5, 0x1f, RZ ;  /* 0x0000001f05057819 */ /* 0x000fe200000006ff */
[----:B------:R-:W-:-:S02]  /*4360*/  USEL UR6, URZ, 0x1, UP0 ;  /* 0x00000001ff067887 */ /* 0x000fc40008000000 */
[----:B------:R-:W-:-:S04]  /*4370*/  USEL UR47, UR47, URZ, UP0 ;  /* 0x000000ff2f2f7287 */ /* 0x000fc80008000000 */
[----:B------:R-:W-:Y:S01]  /*4380*/  @UP1 ULEA UR4, UR47, UR50, 0x3 ;  /* 0x000000322f041291 */ /* 0x000fe2000f8e18ff */
[----:B------:R-:W-:-:S04]  /*4390*/  LOP3.LUT R3, R3, UR6, RZ, 0x3c, !PT ;  /* 0x0000000603037c12 */ /* 0x000fc8000f8e3cff */
[----:B------:R-:W-:-:S04]  /*43a0*/  @P1 SHF.L.U32 R2, R3, 0x1f, RZ ;  /* 0x0000001f03021819 */ /* 0x000fc800000006ff */
[----:B------:R-:W1:Y:S01]  /*43b0*/  @P1 SYNCS.PHASECHK.TRANS64.TRYWAIT P0, [UR4], R2 ;  /* 0x00000002ff0015a7 */ /* 0x000e620008001104 */
[----:B------:R-:W-:Y:S01]  /*43c0*/  UMOV UR4, 0x1 ;  /* 0x0000000100047882 */ /* 0x000fe20000000000 */
[----:B-1----:R-:W-:Y:S01]  /*43d0*/  @P1 VOTEU.ANY UP0, P0 ;  /* 0x0000000000ff1886 */ /* 0x002fe20000000100 */
[----:B------:R-:W-:Y:S01]  /*43e0*/  @UP1 USEL UR4, URZ, 0x1, !UP0 ;  /* 0x00000001ff041887 */ /* 0x000fe2000c000000 */
[----:B------:R-:W-:Y:S11]  /*43f0*/  @!P3 BRA `(.L_x_77) ;  /* 0x000000000094b947 */ /* 0x000ff60003800000 */
[----:B------:R-:W-:Y:S02]  /*4400*/  ULEA UR8, UR5, UR69, 0x7 ;  /* 0x0000004505087291 */ /* 0x000fe4000f8e38ff */
[----:B------:R-:W-:Y:S02]  /*4410*/  ULEA UR6, UR5, UR70, 0x8 ;  /* 0x0000004605067291 */ /* 0x000fe4000f8e40ff */
[----:B------:R-:W-:Y:S02]  /*4420*/  UIADD3 UR26, UPT, UPT, UR8, 0x20, URZ ;  /* 0x00000020081a7890 */ /* 0x000fe4000fffe0ff */
[----:B------:R-:W-:Y:S02]  /*4430*/  UIADD3 UR28, UPT, UPT, UR8, 0x40, URZ ;  /* 0x00000040081c7890 */ /* 0x000fe4000fffe0ff */
[----:B------:R-:W-:Y:S02]  /*4440*/  UIADD3 UR30, UPT, UPT, UR8, 0x60, URZ ;  /* 0x00000060081e7890 */ /* 0x000fe4000fffe0ff */
[----:B------:R-:W-:-:S02]  /*4450*/  UIADD3 UR10, UPT, UPT, UR6, 0x20, URZ ;  /* 0x00000020060a7890 */ /* 0x000fc4000fffe0ff */
[----:B------:R-:W-:Y:S02]  /*4460*/  UIADD3 UR14, UPT, UPT, UR6, 0x40, URZ ;  /* 0x00000040060e7890 */ /* 0x000fe4000fffe0ff */
[----:B------:R-:W-:Y:S01]  /*4470*/  UIADD3 UR16, UPT, UPT, UR6, 0x60, URZ ;  /* 0x0000006006107890 */ /* 0x000fe2000fffe0ff */
[----:B------:R-:W-:Y:S01]  /*4480*/  UMOV UR9, 0x4008 ;  /* 0x0000400800097882 */ /* 0x000fe20000000000 */
[----:B------:R-:W-:Y:S01]  /*4490*/  UIADD3 UR18, UPT, UPT, UR6, 0x80, URZ ;  /* 0x0000008006127890 */ /* 0x000fe2000fffe0ff */
[----:B------:R1:W-:Y:S01]  /*44a0*/  UTCCP.T.S.2CTA.4x32dp128bit tmem[UR12+0x1c0], gdesc[UR8] ;  /* 0x0001c0080c0079e7 */ /* 0x0003e20009300000 */
        /* <DEDUP_REMOVED lines=10> */
[----:B------:R-:W-:Y:S01]  /*4550*/  UMOV UR11, 0x4008 ;  /* 0x00004008000b7882 */ /* 0x000fe20000000000 */
[----:B------:R-:W-:Y:S01]  /*4560*/  UMOV UR15, 0x4008 ;  /* 0x00004008000f7882 */ /* 0x000fe20000000000 */
[----:B------:R1:W-:Y:S01]  /*4570*/  UTCCP.T.S.2CTA.4x32dp128bit tmem[UR12+0x1d0], gdesc[UR6] ;  /* 0x0001d0060c0079e7 */ /* 0x0003e20009300000 */
        /* <DEDUP_REMOVED lines=10> */
[----:B------:R1:W-:Y:S01]  /*4620*/  UTCCP.T.S.2CTA.4x32dp128bit tmem[UR12+0x1e8], gdesc[UR22] ;  /* 0x0001e8160c0079e7 */ /* 0x0003e20009300000 */
[----:B------:R1:W-:Y:S01]  /*4630*/  UTCCP.T.S.2CTA.4x32dp128bit tmem[UR12+0x1ec], gdesc[UR24] ;  /* 0x0001ec180c0079e7 */ /* 0x0003e20009300000 */
[----:B------:R-:W-:Y:S01]  /*4640*/  NOP ;  /* 0x0000000000007918 */ /* 0x000fe20000000000 */
.L_x_77:
[----:B-1----:R-:W-:Y:S05]  /*4650*/  BSYNC.RECONVERGENT B0 ;  /* 0x0000000000007941 */ /* 0x002fea0003800200 */
.L_x_76:
[----:B------:R-:W1:Y:S02]  /*4660*/  SYNCS.PHASECHK.TRANS64.TRYWAIT P0, [UR50+0xb8], R5 ;  /* 0x0000b805ff0075a7 */ /* 0x000e640008001132 */
[----:B-1----:R-:W-:Y:S05]  /*4670*/  @!P0 BRA `(.L_x_78) ;  /* 0x0000008800648947 */ /* 0x002fea0003800000 */
.L_x_174:
[----:B------:R-:W-:Y:S02]  /*4680*/  ELECT P0, URZ, PT ;  /* 0x0000000000ff782f */ /* 0x000fe40003800000 */
[----:B------:R-:W-:Y:S01]  /*4690*/  R2UR UR26, R14 ;  /* 0x000000000e1a72ca */ /* 0x000fe200000e0000 */
[----:B------:R-:W-:Y:S01]  /*46a0*/  ULEA UR8, UR5, UR68, 0xa ;  /* 0x0000004405087291 */ /* 0x000fe2000f8e50ff */
[----:B------:R-:W-:Y:S01]  /*46b0*/  R2UR UR27, R15 ;  /* 0x000000000f1b72ca */ /* 0x000fe200000e0000 */
[----:B------:R-:W-:Y:S02]  /*46c0*/  ULEA UR6, UR5, UR51, 0xa ;  /* 0x0000003305067291 */ /* 0x000fe4000f8e50ff */
[----:B------:R-:W-:Y:S02]  /*46d0*/  UIADD3 UR24, UPT, UPT, UR8, 0x2, URZ ;  /* 0x0000000208187890 */ /* 0x000fe4000fffe0ff */
[----:B------:R-:W-:Y:S02]  /*46e0*/  UIADD3 UR22, UPT, UPT, UR6, 0x2, URZ ;  /* 0x0000000206167890 */ /* 0x000fe4000fffe0ff */
[----:B------:R-:W-:-:S02]  /*46f0*/  UIADD3 UR20, UPT, UPT, UR8, 0x4, URZ ;  /* 0x0000000408147890 */ /* 0x000fc4000fffe0ff */
[----:B------:R-:W-:Y:S01]  /*4700*/  UIADD3 UR18, UPT, UPT, UR6, 0x4, URZ ;  /* 0x0000000406127890 */ /* 0x000fe2000fffe0ff */
[----:B-1----:R-:W-:Y:S01]  /*4710*/  @P0 LOP3.LUT R2, R0, 0xffff, RZ, 0xc0, !PT ;  /* 0x0000ffff00020812 */ /* 0x002fe200078ec0ff */
[----:B------:R-:W-:Y:S02]  /*4720*/  UIADD3 UR14, UPT, UPT, UR6, 0x6, URZ ;  /* 0x00000006060e7890 */ /* 0x000fe4000fffe0ff */
[----:B------:R-:W-:Y:S01]  /*4730*/  UIADD3 UR16, UPT, UPT, UR8, 0x6, URZ ;  /* 0x0000000608107890 */ /* 0x000fe2000fffe0ff */
[----:B------:R-:W-:Y:S01]  /*4740*/  @P0 R2UR UR5, R2 ;  /* 0x00000000020502ca */ /* 0x000fe200000e0000 */
[----:B------:R-:W-:Y:S01]  /*4750*/  UIADD3 UR10, UPT, UPT, UR13, 0x20, URZ ;  /* 0x000000200d0a7890 */ /* 0x000fe2000fffe0ff */
[----:B------:R-:W-:Y:S01]  /*4760*/  R2UR UR13, R12 ;  /* 0x000000000c0d72ca */ /* 0x000fe200000e0000 */
[----:B------:R-:W-:Y:S01]  /*4770*/  UMOV UR9, 0x40004040 ;  /* 0x4000404000097882 */ /* 0x000fe20000000000 */
[----:B------:R-:W-:Y:S01]  /*4780*/  UMOV UR7, 0x40004040 ;  /* 0x4000404000077882 */ /* 0x000fe20000000000 */
[----:B------:R-:W-:Y:S01]  /*4790*/  UMOV UR25, 0x40004040 ;  /* 0x4000404000197882 */ /* 0x000fe20000000000 */
[----:B------:R-:W-:Y:S01]  /*47a0*/  UMOV UR23, 0x40004040 ;  /* 0x4000404000177882 */ /* 0x000fe20000000000 */
[----:B------:R1:W-:Y:S01]  /*47b0*/  UTCOMMA.2CTA.4X gdesc[UR6], gdesc[UR8], tmem[UR46], tmem[UR26], idesc[UR27], tmem[UR66], !UPT ;  /* 0x80421a08060075ea */ /* 0x0003e2000fa0002e */
[----:B------:R-:W-:Y:S01]  /*47c0*/  UMOV UR21, 0x40004040 ;  /* 0x4000404000157882 */ /* 0x000fe20000000000 */
[----:B------:R-:W-:Y:S01]  /*47d0*/  UMOV UR19, 0x40004040 ;  /* 0x4000404000137882 */ /* 0x000fe20000000000 */
[----:B------:R-:W-:Y:S01]  /*47e0*/  UMOV UR17, 0x40004040 ;  /* 0x4000404000117882 */ /* 0x000fe20000000000 */
[----:B------:R-:W-:Y:S01]  /*47f0*/  UMOV UR15, 0x40004040 ;  /* 0x40004040000f7882 */ /* 0x000fe20000000000 */
[----:B------:R1:W-:Y:S01]  /*4800*/  UTCOMMA.2CTA.4X gdesc[UR22], gdesc[UR24], tmem[UR46], tmem[UR76], idesc[UR77], tmem[UR64], UPT ;  /* 0x80404c18160075ea */ /* 0x0003e2000ba0002e */
[----:B------:R1:W-:Y:S01]  /*4810*/  UTCOMMA.2CTA.4X gdesc[UR18], gdesc[UR20], tmem[UR46], tmem[UR74], idesc[UR75], tmem[UR62], UPT ;  /* 0x803e4a14120075ea */ /* 0x0003e2000ba0002e */
[----:B------:R1:W-:Y:S01]  /*4820*/  UTCOMMA.2CTA.4X gdesc[UR14], gdesc[UR16], tmem[UR46], tmem[UR72], idesc[UR73], tmem[UR60], UPT ;  /* 0x803c48100e0075ea */ /* 0x0003e2000ba0002e */
[----:B------:R1:W-:Y:S01]  /*4830*/  UTCBAR.2CTA.MULTICAST [UR10], URZ, UR5 ;  /* 0x000000ff0a0073e9 */ /* 0x0003e20008200805 */
[----:B------:R-:W-:-:S05]  /*4840*/  UMOV UR11, 0x1 ;  /* 0x00000001000b7882 */ /* 0x000fca0000000000 */
.L_x_73:
[----:B------:R-:W-:-:S09]  /*4850*/  UISETP.GE.AND UP0, UPT, UR13, 0x1, UPT ;  /* 0x000000010d00788c */ /* 0x000fd2000bf06270 */
[----:B------:R-:W-:Y:S05]  /*4860*/  BRA.U !UP0, `(.L_x_79) ;  /* 0x00000005085c7547 */ /* 0x000fea000b800000 */
[----:B-1----:R-:W-:-:S05]  /*4870*/  UMOV UR5, UR47 ;  /* 0x0000002f00057c82 */ /* 0x002fca0008000000 */
.L_x_82:
[----:B------:R-:W-:Y:S02]  /*4880*/  UISETP.NE.AND UP0, UPT, UR4, URZ, UPT ;  /* 0x000000ff0400728c */ /* 0x000fe4000bf05270 */
[----:B---3--:R-:W-:Y:S07]  /*4890*/  ULEA UR7, UR5, UR50, 0x3 ;  /* 0x0000003205077291 */ /* 0x008fee000f8e18ff */
[----:B------:R-:W-:Y:S05]  /*48a0*/  BRA.U UP0, `(.L_x_80) ;  /* 0x00000001000c7547 */ /* 0x000fea000b800000 */
[----:B------:R-:W-:Y:S04]  /*48b0*/  SHF.L.U32 R5, R3, 0x1f, RZ ;  /* 0x0000001f03057819 */ /* 0x000fe800000006ff */
[----:B------:R-:W1:Y:S02]  /*48c0*/  SYNCS.PHASECHK.TRANS64.TRYWAIT P0, [UR7], R5 ;  /* 0x00000005ff0075a7 */ /* 0x000e640008001107 */
[----:B-1----:R-:W-:Y:S05]  /*48d0*/  @!P0 BRA `(.L_x_81) ;  /* 0x0000008400e48947 */ /* 0x002fea0003800000 */
.L_x_80:
[----:B------:R-:W-:Y:S02]  /*48e0*/  UISETP.NE.AND UP1, UPT, UR13, 0x1, UPT ;  /* 0x000000010d00788c */ /* 0x000fe4000bf25270 */
[----:B------:R-:W-:Y:S01]  /*48f0*/  UIADD3 UR4, UPT, UPT, UR5, 0x1, URZ ;  /* 0x0000000105047890 */ /* 0x000fe2000fffe0ff */
[----:B------:R-:W-:Y:S03]  /*4900*/  ELECT P3, URZ, PT ;  /* 0x0000000000ff782f */ /* 0x000fe60003860000 */
[----:B------:R-:W-:Y:S01]  /*4910*/  UISETP.NE.AND UP0, UPT, UR4, 0x4, UPT ;  /* 0x000000040400788c */ /* 0x000fe2000bf05270 */
[----:B------:R-:W-:Y:S01]  /*4920*/  PLOP3.LUT P1, PT, PT, PT, UP1, 0x80, 0x8 ;  /* 0x000000000008781c */ /* 0x000fe20003f2f018 */
[----:B------:R-:W-:Y:S02]  /*4930*/  ULEA UR10, UR5, UR69, 0x7 ;  /* 0x00000045050a7291 */ /* 0x000fe4000f8e38ff */
[----:B------:R-:W-:Y:S02]  /*4940*/  USEL UR6, URZ, 0x1, UP0 ;  /* 0x00000001ff067887 */ /* 0x000fe40008000000 */
[----:B------:R-:W-:Y:S02]  /*4950*/  USEL UR47, UR4, URZ, UP0 ;  /* 0x000000ff042f7287 */ /* 0x000fe40008000000 */
[----:B------:R-:W-:Y:S02]  /*4960*/  UIADD3 UR40, UPT, UPT, UR10, 0x20, URZ ;  /* 0x000000200a287890 */ /* 0x000fe4000fffe0ff */
[----:B------:R-:W-:Y:S01]  /*4970*/  @UP1 ULEA UR4, UR47, UR50, 0x3 ;  /* 0x000000322f041291 */ /* 0x000fe2000f8e18ff */
[----:B------:R-:W-:Y:S01]  /*4980*/  LOP3.LUT R3, R3, UR6, RZ, 0x3c, !PT ;  /* 0x0000000603037c12 */ /* 0x000fe2000f8e3cff */
[----:B------:R-:W-:Y:S01]  /*4990*/  UIADD3 UR42, UPT, UPT, UR10, 0x40, URZ ;  /* 0x000000400a2a7890 */ /* 0x000fe2000fffe0ff */
[----:B-1----:R-:W-:Y:S01]  /*49a0*/  @P3 LOP3.LUT R2, R0, 0xffff, RZ, 0xc0, !PT ;  /* 0x0000ffff00023812 */ /* 0x002fe200078ec0ff */
[----:B------:R-:W-:Y:S01]  /*49b0*/  UIADD3 UR44, UPT, UPT, UR10, 0x60, URZ ;  /* 0x000000600a2c7890 */ /* 0x000fe2000fffe0ff */
[----:B------:R-:W-:Y:S01]  /*49c0*/  @P1 SHF.L.U32 R4, R3, 0x1f, RZ ;  /* 0x0000001f03041819 */ /* 0x000fe200000006ff */
[----:B------:R-:W-:Y:S01]  /*49d0*/  UISETP.NE.U32.AND UP0, UPT, UR11, URZ, UPT ;  /* 0x000000ff0b00728c */ /* 0x000fe2000bf05070 */
[----:B------:R-:W-:Y:S01]  /*49e0*/  @P3 R2UR UR48, R2 ;  /* 0x00000000023032ca */ /* 0x000fe200000e0000 */
[----:B------:R-:W-:Y:S01]  /*49f0*/  ULEA UR8, UR5, UR68, 0xa ;  /* 0x0000004405087291 */ /* 0x000fe2000f8e50ff */
[----:B------:R-:W1:Y:S01]  /*4a00*/  @P1 SYNCS.PHASECHK.TRANS64.TRYWAIT P0, [UR4], R4 ;  /* 0x00000004ff0015a7 */ /* 0x000e620008001104 */
[----:B------:R-:W-:Y:S02]  /*4a10*/  ULEA UR4, UR5, UR70, 0x8 ;  /* 0x0000004605047291 */ /* 0x000fe4000f8e40ff */
[----:B------:R-:W-:Y:S02]  /*4a20*/  ULEA UR6, UR5, UR51, 0xa ;  /* 0x0000003305067291 */ /* 0x000fe4000f8e50ff */
[----:B------:R-:W-:Y:S02]  /*4a30*/  UIADD3 UR26, UPT, UPT, UR4, 0x20, URZ ;  /* 0x00000020041a7890 */ /* 0x000fe4000fffe0ff */
        /* <DEDUP_REMOVED lines=12> */
[----:B------:R-:W-:Y:S01]  /*4b00*/  UIADD3 UR49, UPT, UPT, UR7, 0x20, URZ ;  /* 0x0000002007317890 */ /* 0x000fe2000fffe0ff */
[----:B------:R-:W-:Y:S01]  /*4b10*/  UMOV UR11, 0x4008 ;  /* 0x00004008000b7882 */ /* 0x000fe20000000000 */
[----:B------:R-:W-:Y:S01]  /*4b20*/  UMOV UR41, 0x4008 ;  /* 0x0000400800297882 */ /* 0x000fe20000000000 */
[----:B------:R-:W-:Y:S01]  /*4b30*/  UTCCP.T.S.2CTA.4x32dp128bit tmem[UR12+0x1c0], gdesc[UR10] ;  /* 0x0001c00a0c0079e7 */ /* 0x000fe20009300000 */
[----:B------:R-:W-:Y:S01]  /*4b40*/  UTCCP.T.S.2CTA.4x32dp128bit tmem[UR12+0x1c4], gdesc[UR40] ;  /* 0x0001c4280c0079e7 */ /* 0x000fe20009300000 */
[----:B------:R-:W-:Y:S01]  /*4b50*/  UMOV UR43, 0x4008 ;  /* 0x00004008002b7882 */ /* 0x000fe20000000000 */
[----:B------:R-:W-:Y:S01]  /*4b60*/  UMOV UR45, 0x4008 ;  /* 0x00004008002d7882 */ /* 0x000fe20000000000 */
[----:B------:R-:W-:Y:S01]  /*4b70*/  UTCCP.T.S.2CTA.4x32dp128bit tmem[UR12+0x1c8], gdesc[UR42] ;  /* 0x0001c82a0c0079e7 */ /* 0x000fe20009300000 */
[----:B------:R-:W-:Y:S01]  /*4b80*/  UTCCP.T.S.2CTA.4x32dp128bit tmem[UR12+0x1cc], gdesc[UR44] ;  /* 0x0001cc2c0c0079e7 */ /* 0x000fe20009300000 */
[----:B------:R-:W-:Y:S01]  /*4b90*/  UMOV UR5, 0x4008 ;  /* 0x0000400800057882 */ /* 0x000fe20000000000 */
[----:B------:R-:W-:Y:S01]  /*4ba0*/  UMOV UR27, 0x4008 ;  /* 0x00004008001b7882 */ /* 0x000fe20000000000 */
[----:B------:R2:W-:Y:S01]  /*4bb0*/  UTCCP.T.S.2CTA.4x32dp128bit tmem[UR12+0x1d0], gdesc[UR4] ;  /* 0x0001d0040c0079e7 */ /* 0x0005e20009300000 */
[----:B------:R3:W-:Y:S01]  /*4bc0*/  UTCCP.T.S.2CTA.4x32dp128bit tmem[UR12+0x1d4], gdesc[UR26] ;  /* 0x0001d41a0c0079e7 */ /* 0x0007e20009300000 */
        /* <DEDUP_REMOVED lines=14> */
[----:B------:R-:W-:Y:S01]  /*4cb0*/  UMOV UR25, 0x40004040 ;  /* 0x4000404000197882 */ /* 0x000fe20000000000 */
[----:B------:R3:W-:Y:S01]  /*4cc0*/  UTCOMMA.2CTA.4X gdesc[UR6], gdesc[UR8], tmem[UR46], tmem[UR58], idesc[UR59], tmem[UR66], UP0 ;  /* 0x80423a08060075ea */ /* 0x0007e2000820002e */
[----:B------:R-:W-:Y:S02]  /*4cd0*/  UISETP.GT.U32.AND UP0, UPT, UR13, 0x1, UPT ;  /* 0x000000010d00788c */ /* 0x000fe4000bf04070 */
[----:B------:R-:W-:Y:S01]  /*4ce0*/  UIADD3 UR13, UPT, UPT, UR13, -0x1, URZ ;  /* 0xffffffff0d0d7890 */ /* 0x000fe2000fffe0ff */
[----:B------:R-:W-:Y:S01]  /*4cf0*/  UMOV UR23, 0x40004040 ;  /* 0x4000404000177882 */ /* 0x000fe20000000000 */
[----:B------:R-:W-:Y:S01]  /*4d00*/  UMOV UR21, 0x40004040 ;  /* 0x4000404000157882 */ /* 0x000fe20000000000 */
[----:B------:R3:W-:Y:S01]  /*4d10*/  UTCOMMA.2CTA.4X gdesc[UR22], gdesc[UR24], tmem[UR46], tmem[UR56], idesc[UR57], tmem[UR64], UPT ;  /* 0x80403818160075ea */ /* 0x0007e2000ba0002e */
[----:B------:R-:W-:Y:S01]  /*4d20*/  UMOV UR19, 0x40004040 ;  /* 0x4000404000137882 */ /* 0x000fe20000000000 */
[----:B------:R-:W-:Y:S01]  /*4d30*/  UMOV UR17, 0x40004040 ;  /* 0x4000404000117882 */ /* 0x000fe20000000000 */
[----:B------:R3:W-:Y:S01]  /*4d40*/  UTCOMMA.2CTA.4X gdesc[UR18], gdesc[UR20], tmem[UR46], tmem[UR54], idesc[UR55], tmem[UR62], UPT ;  /* 0x803e3614120075ea */ /* 0x0007e2000ba0002e */
[----:B------:R-:W-:Y:S01]  /*4d50*/  UMOV UR15, 0x40004040 ;  /* 0x40004040000f7882 */ /* 0x000fe20000000000 */
[----:B--2---:R-:W-:Y:S01]  /*4d60*/  UMOV UR4, 0x1 ;  /* 0x0000000100047882 */ /* 0x004fe20000000000 */
[----:B------:R3:W-:Y:S01]  /*4d70*/  UTCOMMA.2CTA.4X gdesc[UR14], gdesc[UR16], tmem[UR46], tmem[UR52], idesc[UR53], tmem[UR60], UPT ;  /* 0x803c34100e0075ea */ /* 0x0007e2000ba0002e */
[----:B------:R3:W-:Y:S01]  /*4d80*/  UTCBAR.2CTA.MULTICAST [UR49], URZ, UR48 ;  /* 0x000000ff310073e9 */ /* 0x0007e20008200830 */
[----:B------:R-:W-:Y:S01]  /*4d90*/  UMOV UR11, 0x1 ;  /* 0x00000001000b7882 */ /* 0x000fe20000000000 */
[----:B------:R-:W-:Y:S01]  /*4da0*/  UMOV UR5, UR47 ;  /* 0x0000002f00057c82 */ /* 0x000fe20008000000 */
[----:B-1----:R-:W-:Y:S01]  /*4db0*/  @P1 VOTEU.ANY UP2, P0 ;  /* 0x0000000000ff1886 */ /* 0x002fe20000040100 */
[----:B------:R-:W-:Y:S01]  /*4dc0*/  @UP1 USEL UR4, URZ, 0x1, !UP2 ;  /* 0x00000001ff041887 */ /* 0x000fe2000d000000 */
[----:B------:R-:W-:Y:S11]  /*4dd0*/  BRA.U UP0, `(.L_x_82) ;  /* 0xfffffff900a87547 */ /* 0x000ff6000b83ffff */
.L_x_79:
[----:B-1----:R-:W-:Y:S01]  /*4de0*/  R2UR UR5, R11 ;  /* 0x000000000b0572ca */ /* 0x002fe200000e0000 */
[----:B------:R-:W-:-:S12]  /*4df0*/  UIADD3 UR4, UPT, UPT, UR50, 0xb0, URZ ;  /* 0x000000b032047890 */ /* 0x000fd8000fffe0ff */
[----:B------:R1:W-:Y:S02]  /*4e00*/  UTCBAR.2CTA.MULTICAST [UR4], URZ, UR5 ;  /* 0x000000ff040073e9 */ /* 0x0003e40008200805 */
[----:B-1----:R-:W-:Y:S01]  /*4e10*/  UMOV UR5, UR47 ;  /* 0x0000002f00057c82 */ /* 0x002fe20008000000 */
.L_x_72:
[----:B------:R-:W-:Y:S01]  /*4e20*/  ISETP.NE.AND P0, PT, R9, 0x2, PT ;  /* 0x000000020900780c */ /* 0x000fe20003f05270 */
[----:B------:R-:W-:-:S03]  /*4e30*/  ULOP3.LUT UR71, UR71, 0x1, URZ, 0x3c, !UPT ;  /* 0x0000000147477892 */ /* 0x000fc6000f8e3cff */
[----:B------:R-:W-:Y:S02]  /*4e40*/  SEL R5, RZ, 0x1, P0 ;  /* 0x00000001ff057807 */ /* 0x000fe40000000000 */
[----:B------:R-:W-:Y:S02]  /*4e50*/  SEL R9, R9, RZ, P0 ;  /* 0x000000ff09097207 */ /* 0x000fe40000000000 */
[----:B------:R-:W-:Y:S01]  /*4e60*/  LOP3.LUT R8, R8, R5, RZ, 0x3c, !PT ;  /* 0x0000000508087212 */ /* 0x000fe200078e3cff */
[----:B------:R-:W-:Y:S06]  /*4e70*/  @P2 BRA `(.L_x_83) ;  /* 0xfffffff000942947 */ /* 0x000fec000383ffff */
[----:B---3--:R-:W1:Y:S01]  /*4e80*/  S2UR UR6, SR_CgaCtaId ;  /* 0x00000000000679c3 */ /* 0x008e620000008800 */
[----:B------:R-:W-:Y:S01]  /*4e90*/  ELECT P0, URZ, PT ;  /* 0x0000000000ff782f */ /* 0x000fe20003800000 */
[----:B------:R-:W-:Y:S01]  /*4ea0*/  IMAD.MOV.U32 R0, RZ, RZ, 0x1 ;  /* 0x00000001ff007424 */ /* 0x000fe200078e00ff */
[----:B------:R-:W-:Y:S01]  /*4eb0*/  UMOV UR4, 0x40 ;  /* 0x0000004000047882 */ /* 0x000fe20000000000 */
[----:B------:R-:W-:-:S04]  /*4ec0*/  SHF.L.U32 R3, RZ, 0x1f, RZ ;  /* 0x0000001fff037819 */ /* 0x000fc800000006ff */
[----:B------:R-:W-:Y:S01]  /*4ed0*/  UVIRTCOUNT.DEALLOC.SMPOOL 0x80 ;  /* 0x000000800000784c */ /* 0x000fe20000000000 */
[----:B-1----:R-:W-:-:S09]  /*4ee0*/  ULEA UR6, UR6, UR4, 0x18 ;  /* 0x0000000406067291 */ /* 0x002fd2000f8ec0ff */
[----:B------:R1:W-:Y:S01]  /*4ef0*/  @P0 STS.U8 [UR6+0x1c], R0 ;  /* 0x00001c00ff000988 */ /* 0x0003e20008000006 */
[----:B------:R-:W2:Y:S02]  /*4f00*/  SYNCS.PHASECHK.TRANS64.TRYWAIT P0, [UR50+0xe0], R3 ;  /* 0x0000e003ff0075a7 */ /* 0x000ea40008001132 */
[----:B-12---:R-:W-:Y:S05]  /*4f10*/  @!P0 BRA `(.L_x_84) ;  /* 0x00000080006c8947 */ /* 0x006fea0003800000 */
.L_x_177:
[----:B------:R-:W-:Y:S01]  /*4f20*/  NOP ;  /* 0x0000000000007918 */ /* 0x000fe20000000000 */
[----:B-1----:R-:W1:Y:S01]  /*4f30*/  LDS R0, [UR6+0x14] ;  /* 0x00001406ff007984 */ /* 0x002e620008000800 */
[----:B------:R-:W-:Y:S01]  /*4f40*/  ULOP3.LUT UR4, UR12, 0xffff, URZ, 0xc0, !UPT ;  /* 0x0000ffff0c047892 */ /* 0x000fe2000f8ec0ff */
[----:B------:R-:W-:Y:S01]  /*4f50*/  UMOV UR5, 0xffff ;  /* 0x0000ffff00057882 */ /* 0x000fe20000000000 */
[----:B------:R-:W-:Y:S02]  /*4f60*/  UMOV UR7, 0x1 ;  /* 0x0000000100077882 */ /* 0x000fe40000000000 */
[----:B------:R-:W-:-:S04]  /*4f70*/  USHF.R.U32.HI UR4, URZ, 0x5, UR4 ;  /* 0x00000005ff047899 */ /* 0x000fc80008011604 */
[----:B------:R-:W-:Y:S02]  /*4f80*/  USHF.L.U32 UR5, UR5, UR4, URZ ;  /* 0x0000000405057299 */ /* 0x000fe400080006ff */
[----:B------:R-:W-:-:S04]  /*4f90*/  USHF.L.U32 UR4, UR7, UR4, URZ ;  /* 0x0000000407047299 */ /* 0x000fc800080006ff */
[----:B-1----:R-:W-:-:S04]  /*4fa0*/  LOP3.LUT R0, R0, UR5, RZ, 0xc0, !PT ;  /* 0x0000000500007c12 */ /* 0x002fc8000f8ec0ff */
[----:B------:R-:W-:-:S13]  /*4fb0*/  ISETP.NE.AND P0, PT, R0, UR5, PT ;  /* 0x0000000500007c0c */ /* 0x000fda000bf05270 */
[----:B------:R-:W-:Y:S05]  /*4fc0*/  @P0 BRA `(.L_x_85) ;  /* 0x0000000000580947 */ /* 0x000fea0003800000 */
[----:B------:R-:W1:Y:S02]  /*4fd0*/  LDS R0, [UR6+0x18] ;  /* 0x00001806ff007984 */ /* 0x000e640008000800 */
[----:B-1----:R-:W-:-:S04]  /*4fe0*/  LOP3.LUT R0, R0, UR4, RZ, 0xc0, !PT ;  /* 0x0000000400007c12 */ /* 0x002fc8000f8ec0ff */
[----:B------:R-:W-:-:S13]  /*4ff0*/  ISETP.NE.AND P0, PT, R0, UR4, PT ;  /* 0x0000000400007c0c */ /* 0x000fda000bf05270 */
[----:B------:R-:W-:Y:S05]  /*5000*/  @P0 BRA `(.L_x_86) ;  /* 0x00000000003c0947 */ /* 0x000fea0003800000 */
[----:B------:R-:W1:Y:S01]  /*5010*/  S2R R2, SR_LANEID ;  /* 0x0000000000027919 */ /* 0x000e620000000000 */
[----:B------:R-:W-:Y:S01]  /*5020*/  ULOP3.LUT UR5, URZ, UR5, URZ, 0x33, !UPT ;  /* 0x00000005ff057292 */ /* 0x000fe2000f8e33ff */
[----:B------:R-:W-:Y:S01]  /*5030*/  LOP3.LUT R4, RZ, UR4, RZ, 0x33, !PT ;  /* 0x00000004ff047c12 */ /* 0x000fe2000f8e33ff */
[----:B------:R-:W-:Y:S02]  /*5040*/  VOTEU.ANY UR4, UPT, PT ;  /* 0x0000000000047886 */ /* 0x000fe400038e0100 */
[----:B------:R-:W-:Y:S01]  /*5050*/  UFLO.U32 UR4, UR4 ;  /* 0x00000004000472bd */ /* 0x000fe200080e0000 */
[----:B------:R-:W2:Y:S01]  /*5060*/  REDUX UR7, R4 ;  /* 0x00000000040773c4 */ /* 0x000ea20000000000 */
[----:B------:R-:W-:-:S06]  /*5070*/  IMAD.U32 R0, RZ, RZ, UR5 ;  /* 0x00000005ff007e24 */ /* 0x000fcc000f8e00ff */
[----:B------:R3:W-:Y:S01]  /*5080*/  UTCATOMSWS.AND URZ, UR5 ;  /* 0x0000000500ff79e3 */ /* 0x0007e20008000000 */
[----:B------:R-:W4:Y:S01]  /*5090*/  REDUX UR8, R0 ;  /* 0x00000000000873c4 */ /* 0x000f220000000000 */
[----:B-1----:R-:W-:Y:S01]  /*50a0*/  ISETP.EQ.U32.AND P0, PT, R2, UR4, PT ;  /* 0x0000000402007c0c */ /* 0x002fe2000bf02070 */
[----:B--2---:R-:W-:Y:S01]  /*50b0*/  IMAD.U32 R2, RZ, RZ, UR7 ;  /* 0x00000007ff027e24 */ /* 0x004fe2000f8e00ff */
[----:B----4-:R-:W-:-:S11]  /*50c0*/  MOV R3, UR8 ;  /* 0x0000000800037c02 */ /* 0x010fd60008000f00 */
[----:B------:R3:W-:Y:S04]  /*50d0*/  @P0 ATOMS.AND RZ, [UR6+0x14], R3 ;  /* 0x00001403ffff098c */ /* 0x0007e8000a800006 */
[----:B------:R3:W-:Y:S01]  /*50e0*/  @P0 ATOMS.AND RZ, [UR6+0x18], R2 ;  /* 0x00001802ffff098c */ /* 0x0007e2000a800006 */
[----:B------:R-:W-:Y:S05]  /*50f0*/  BRA `(.L_x_87) ;  /* 0x0000000000147947 */ /* 0x000fea0003800000 */
.L_x_86:
[----:B------:R-:W-:Y:S02]  /*5100*/  MOV R2, 0x5120 ;  /* 0x0000512000027802 */ /* 0x000fe40000000f00 */
[----:B-----5:R-:W-:Y:S05]  /*5110*/  CALL.REL.NOINC `($__internal_0_$__cuda_sm10x_tcgen05_guardrail_trap_col_being_dealloced_not_returned_by_alloc) ;  /* 0x0000008400587944 */ /* 0x020fea0003c00000 */
[----:B------:R-:W-:Y:S05]  /*5120*/  BRA `(.L_x_87) ;  /* 0x0000000000087947 */ /* 0x000fea0003800000 */
.L_x_85:
[----:B------:R-:W-:Y:S02]  /*5130*/  MOV R2, 0x5150 ;  /* 0x0000515000027802 */ /* 0x000fe40000000f00 */
[----:B-----5:R-:W-:Y:S05]  /*5140*/  CALL.REL.NOINC `($__internal_2_$__cuda_sm10x_tcgen05_guardrail_trap_unallocated_columns_being_dealloced) ;  /* 0x0000008400647944 */ /* 0x020fea0003c00000 */
.L_x_87:
[----:B------:R-:W-:Y:S01]  /*5150*/  NOP ;  /* 0x0000000000007918 */ /* 0x000fe20000000000 */
[----:B---3--:R-:W-:Y:S05]  /*5160*/  EXIT ;  /* 0x000000000000794d */ /* 0x008fea0003800000 */
.L_x_59:
[----:B------:R-:W-:-:S09]  /*5170*/  UISETP.NE.OR UP0, UPT, UR17, 0x3, !UP5 ;  /* 0x000000031100788c */ /* 0x000fd2000ef05670 */
[----:B------:R-:W-:Y:S05]  /*5180*/  BRA.U UP0, `(.L_x_88) ;  /* 0x00000011008c7547 */ /* 0x000fea000b800000 */
[----:B------:R-:W1:Y:S01]  /*5190*/  LDCU UR37, c[0x0][0x370] ;  /* 0x00006e00ff2577ac */ /* 0x000e620008000800 */
[----:B------:R-:W2:Y:S01]  /*51a0*/  LDC.64 R16, c[0x0][0x348] ;  /* 0x0000d200ff107b82 */ /* 0x000ea20000000a00 */
[----:B------:R-:W-:Y:S02]  /*51b0*/  HFMA2 R13, -RZ, RZ, 0, 0 ;  /* 0x00000000ff0d7431 */ /* 0x000fe400000001ff */
[----:B------:R-:W-:Y:S01]  /*51c0*/  IMAD.MOV.U32 R15, RZ, RZ, 0x1 ;  /* 0x00000001ff0f7424 */ /* 0x000fe200078e00ff */
[----:B------:R-:W1:Y:S01]  /*51d0*/  LDCU.128 UR40, c[0x0][0xf10] ;  /* 0x0001e200ff2877ac */ /* 0x000e620008000c00 */
[----:B------:R-:W-:Y:S01]  /*51e0*/  IMAD.MOV.U32 R14, RZ, RZ, RZ ;  /* 0x000000ffff0e7224 */ /* 0x000fe200078e00ff */
[----:B------:R-:W-:Y:S01]  /*51f0*/  MOV R7, 0x4000 ;  /* 0x0000400000077802 */ /* 0x000fe20000000f00 */
[----:B------:R-:W3:Y:S01]  /*5200*/  LDCU UR31, c[0x0][0x374] ;  /* 0x00006e80ff1f77ac */ /* 0x000ee20008000800 */
[----:B------:R-:W4:Y:S01]  /*5210*/  LDC.64 R2, c[0x0][0xc88] ;  /* 0x00032200ff027b82 */ /* 0x000f220000000a00 */
[----:B------:R-:W2:Y:S01]  /*5220*/  LDCU UR15, c[0x0][0xf0c] ;  /* 0x0001e180ff0f77ac */ /* 0x000ea20008000800 */
[----:B------:R-:W2:Y:S06]  /*5230*/  LDCU UR48, c[0x0][0xf20] ;  /* 0x0001e400ff3077ac */ /* 0x000eac0008000800 */
[----:B------:R-:W4:Y:S01]  /*5240*/  LDC.64 R4, c[0x0][0xc90] ;  /* 0x00032400ff047b82 */ /* 0x000f220000000a00 */
[----:B------:R-:W2:Y:S01]  /*5250*/  LDCU UR4, c[0x0][0xf30] ;  /* 0x0001e600ff0477ac */ /* 0x000ea20008000800 */
[----:B------:R-:W-:Y:S01]  /*5260*/  UMOV UR21, 0x400 ;  /* 0x0000040000157882 */ /* 0x000fe20000000000 */
[----:B-1----:R-:W-:-:S02]  /*5270*/  UIMAD.WIDE.U32 UR6, UR37, UR40, URZ ;  /* 0x00000028250672a5 */ /* 0x002fc4000f8e00ff */
[----:B------:R-:W-:Y:S02]  /*5280*/  ULEA UR21, UR61, UR21, 0x18 ;  /* 0x000000153d157291 */ /* 0x000fe4000f8ec0ff */
[----:B---3--:R-:W-:Y:S02]  /*5290*/  UIMAD.WIDE.U32 UR8, UR31, UR43, URZ ;  /* 0x0000002b1f0872a5 */ /* 0x008fe4000f8e00ff */
[----:B------:R-:W-:Y:S02]  /*52a0*/  UIADD3 UR39, UPT, UPT, UR21, 0x58, URZ ;  /* 0x0000005815277890 */ /* 0x000fe4000fffe0ff */
[----:B------:R-:W-:Y:S02]  /*52b0*/  UIADD3 UR33, UPT, UPT, UR21, 0x40, URZ ;  /* 0x0000004015217890 */ /* 0x000fe4000fffe0ff */
[----:B------:R-:W-:Y:S02]  /*52c0*/  UIADD3 UR25, UPT, UPT, UR21, 0x48, URZ ;  /* 0x0000004815197890 */ /* 0x000fe4000fffe0ff */
[----:B------:R-:W-:Y:S01]  /*52d0*/  UIADD3 UR17, UPT, UPT, UR21, 0x50, URZ ;  /* 0x0000005015117890 */ /* 0x000fe2000fffe0ff */
[----:B------:R-:W-:Y:S01]  /*52e0*/  UMOV UR6, UR7 ;  /* 0x0000000700067c82 */ /* 0x000fe20008000000 */
[----:B------:R-:W-:Y:S01]  /*52f0*/  UMOV UR38, UR9 ;  /* 0x0000000900267c82 */ /* 0x000fe20008000000 */
[----:B------:R-:W-:-:S02]  /*5300*/  UPRMT UR39, UR61, 0x654, UR39 ;  /* 0x000006543d277896 */ /* 0x000fc40008000027 */
[----:B------:R-:W-:Y:S02]  /*5310*/  UPRMT UR46, UR61, 0x654, UR33 ;  /* 0x000006543d2e7896 */ /* 0x000fe40008000021 */
[----:B------:R-:W-:Y:S02]  /*5320*/  UPRMT UR45, UR61, 0x654, UR25 ;  /* 0x000006543d2d7896 */ /* 0x000fe40008000019 */
[----:B------:R-:W-:Y:S02]  /*5330*/  UPLOP3.LUT UP3, UPT, UPT, UPT, UPT, 0x40, 0x4 ;  /* 0x000000000004789c */ /* 0x000fe40003f6e870 */
[----:B------:R-:W-:Y:S02]  /*5340*/  UISETP.GE.AND UP0, UPT, UR44, 0x1, UPT ;  /* 0x000000012c00788c */ /* 0x000fe4000bf06270 */
[----:B------:R-:W-:Y:S01]  /*5350*/  UISETP.NE.AND UP4, UPT, UR44, 0x1, UPT ;  /* 0x000000012c00788c */ /* 0x000fe2000bf85270 */
[----:B------:R-:W1:Y:S01]  /*5360*/  LDCU.64 UR22, c[0x0][0xf28] ;  /* 0x0001e500ff1677ac */ /* 0x000e620008000a00 */
[----:B--2---:R-:W-:-:S02]  /*5370*/  UISETP.NE.AND UP6, UPT, UR15, 0x1, UPT ;  /* 0x000000010f00788c */ /* 0x004fc4000bfc5270 */
[----:B------:R-:W-:Y:S02]  /*5380*/  UISETP.NE.AND UP5, UPT, UR42, 0x1, UPT ;  /* 0x000000012a00788c */ /* 0x000fe4000bfa5270 */
[----:B------:R-:W-:Y:S02]  /*5390*/  USHF.R.U32.HI UR47, URZ, UR41, UR6 ;  /* 0x00000029ff2f7299 */ /* 0x000fe40008011606 */
[----:B------:R-:W-:Y:S02]  /*53a0*/  UPRMT UR61, UR61, 0x654, UR17 ;  /* 0x000006543d3d7896 */ /* 0x000fe40008000011 */
[----:B------:R-:W-:Y:S02]  /*53b0*/  USHF.R.U32.HI UR38, URZ, UR48, UR38 ;  /* 0x00000030ff267299 */ /* 0x000fe40008011626 */
[----:B------:R-:W-:Y:S01]  /*53c0*/  UISETP.NE.AND UP2, UPT, UR4, 0x1, UPT ;  /* 0x000000010400788c */ /* 0x000fe2000bf45270 */
[----:B------:R-:W-:-:S10]  /*53d0*/  UMOV UR29, URZ ;  /* 0x000000ff001d7c82 */ /* 0x000fd40008000000 */
.L_x_99:
[C---:B------:R-:W-:Y:S02]  /*53e0*/  LEA R12, R14.reuse, UR21, 0x3 ;  /* 0x000000150e0c7c11 */ /* 0x040fe4000f8e18ff */
[----:B------:R-:W-:Y:S02]  /*53f0*/  SHF.L.U32 R9, R13, 0x1f, RZ ;  /* 0x0000001f0d097819 */ /* 0x000fe400000006ff */
[----:B------:R-:W-:Y:S02]  /*5400*/  LEA R10, R14, UR21, 0x4 ;  /* 0x000000150e0a7c11 */ /* 0x000fe4000f8e20ff */
[----:B--2---:R-:W2:Y:S02]  /*5410*/  SYNCS.PHASECHK.TRANS64.TRYWAIT P0, [R12+URZ+0x90], R9 ;  /* 0x000090090c0075a7 */ /* 0x004ea400080011ff */
[----:B--2---:R-:W-:Y:S05]  /*5420*/  @!P0 BRA `(.L_x_89) ;  /* 0x0000007c00408947 */ /* 0x004fea0003800000 */
.L_x_178:
[----:B--2---:R-:W2:Y:S01]  /*5430*/  LDS.128 R8, [R10+0xf0] ;  /* 0x0000f0000a087984 */ /* 0x004ea20000000c00 */
[----:B------:R-:W-:Y:S01]  /*5440*/  UISETP.GE.AND UP0, UPT, UR44, 0x1, UPT ;  /* 0x000000012c00788c */ /* 0x000fe2000bf06270 */
[----:B------:R-:W-:Y:S01]  /*5450*/  @!PT LDS RZ, [RZ] ;  /* 0x00000000fffff984 */ /* 0x000fe20000000800 */
[----:B------:R-:W-:Y:S01]  /*5460*/  @!PT LDS RZ, [RZ] ;  /* 0x00000000fffff984 */ /* 0x000fe20000000800 */
[----:B------:R-:W-:Y:S01]  /*5470*/  @!PT LDS RZ, [RZ] ;  /* 0x00000000fffff984 */ /* 0x000fe20000000800 */
[----:B------:R-:W-:Y:S01]  /*5480*/  @!PT LDS RZ, [RZ] ;  /* 0x00000000fffff984 */ /* 0x000fe20000000800 */
[----:B------:R3:W-:Y:S06]  /*5490*/  MEMBAR.ALL.CTA ;  /* 0x0000000000007992 */ /* 0x0007ec0000008000 */
[----:B---3--:R-:W3:Y:S01]  /*54a0*/  FENCE.VIEW.ASYNC.S ;  /* 0x00000000000073c6 */ /* 0x008ee20000000000 */
[----:B--2---:R-:W-:Y:S11]  /*54b0*/  LOP3.LUT P0, RZ, R10, 0x1, RZ, 0xc0, !PT ;  /* 0x000000010aff7812 */ /* 0x004ff6000780c0ff */
[----:B------:R-:W-:Y:S02]  /*54c0*/  @!UPT UIADD3 URZ, UPT, UPT, URZ, URZ, URZ ;  /* 0x000000fffffff290 */ /* 0x000fe4000fffe0ff */
[----:B---3--:R-:W-:Y:S01]  /*54d0*/  VOTEU.ANY UP1, P0 ;  /* 0x0000000000ff7886 */ /* 0x008fe20000020100 */
[----:B------:R-:W-:Y:S11]  /*54e0*/  PLOP3.LUT P0, PT, PT, PT, UP1, 0x80, 0x8 ;  /* 0x000000000008781c */ /* 0x000ff60003f0f018 */
[----:B------:R-:W-:Y:S02]  /*54f0*/  @!UPT UIADD3 URZ, UPT, UPT, URZ, URZ, URZ ;  /* 0x000000fffffff290 */ /* 0x000fe4000fffe0ff */
[----:B------:R-:W-:Y:S02]  /*5500*/  @P0 SHF.R.U32.HI R0, RZ, 0x10, R9 ;  /* 0x00000010ff000819 */ /* 0x000fe40000011609 */
[----:B------:R-:W-:Y:S02]  /*5510*/  @P0 MOV R6, R8 ;  /* 0x0000000800060202 */ /* 0x000fe40000000f00 */
[----:B------:R-:W-:Y:S01]  /*5520*/  @P0 R2UR UR4, R0 ;  /* 0x00000000000402ca */ /* 0x000fe200000e0000 */
[----:B------:R-:W-:Y:S01]  /*5530*/  VIADD R0, R12, 0xa0 ;  /* 0x000000a00c007836 */ /* 0x000fe20000000000 */
[----:B------:R-:W-:Y:S02]  /*5540*/  @P0 LOP3.LUT R8, R9, 0xffff, RZ, 0xc0, !PT ;  /* 0x0000ffff09080812 */ /* 0x000fe400078ec0ff */
[----:B------:R-:W-:Y:S02]  /*5550*/  @P0 R2UR UR6, R6 ;  /* 0x00000000060602ca */ /* 0x000fe400000e0000 */
[----:B------:R-:W-:Y:S02]  /*5560*/  PRMT R0, RZ, 0x654, R0 ;  /* 0x00000654ff007816 */ /* 0x000fe40000000000 */
[----:B------:R-:W-:Y:S02]  /*5570*/  @P0 R2UR UR5, R8 ;  /* 0x00000000080502ca */ /* 0x000fe400000e0000 */
[----:B------:R2:W-:Y:S03]  /*5580*/  SYNCS.ARRIVE.TRANS64.RED.A1T0 RZ, [R0+URZ], RZ ;  /* 0x000000ff00ff79a7 */ /* 0x0005e600081004ff */
[----:B------:R-:W-:Y:S04]  /*5590*/  @UP1 UMOV UR30, UR4 ;  /* 0x00000004001e1c82 */ /* 0x000fe80008000000 */
[----:B------:R-:W-:Y:S04]  /*55a0*/  @UP1 UMOV UR14, UR6 ;  /* 0x00000006000e1c82 */ /* 0x000fe80008000000 */
[----:B------:R-:W-:Y:S01]  /*55b0*/  @UP1 UMOV UR13, UR5 ;  /* 0x00000005000d1c82 */ /* 0x000fe20008000000 */
[----:B------:R-:W-:Y:S05]  /*55c0*/  BRA.U !UP0, `(.L_x_90) ;  /* 0x0000000108a47547 */ /* 0x000fea000b800000 */
[----:B------:R-:W-:Y:S02]  /*55d0*/  UIMAD.WIDE.U32 UR18, UR13, UR43, URZ ;  /* 0x0000002b0d1272a5 */ /* 0x000fe4000f8e00ff */
[----:B------:R-:W-:Y:S02]  /*55e0*/  UIMAD.WIDE.U32 UR26, UR14, UR40, URZ ;  /* 0x000000280e1a72a5 */ /* 0x000fe4000f8e00ff */
[----:B------:R-:W-:Y:S02]  /*55f0*/  USEL UR4, UR31, UR38, !UP5 ;  /* 0x000000261f047287 */ /* 0x000fe4000e800000 */
[----:B------:R-:W-:Y:S02]  /*5600*/  USEL UR7, UR37, UR47, !UP6 ;  /* 0x0000002f25077287 */ /* 0x000fe4000f000000 */
[----:B-1----:R-:W-:Y:S02]  /*5610*/  UIMAD.WIDE.U32 UR8, UR4, UR22, URZ ;  /* 0x00000016040872a5 */ /* 0x002fe4000f8e00ff */
[----:B------:R-:W-:Y:S01]  /*5620*/  UIMAD.WIDE.U32 UR10, UR7, UR22, URZ ;  /* 0x00000016070a72a5 */ /* 0x000fe2000f8e00ff */
[----:B------:R-:W-:Y:S02]  /*5630*/  UMOV UR5, UR19 ;  /* 0x0000001300057c82 */ /* 0x000fe40008000000 */
[----:B------:R-:W-:Y:S03]  /*5640*/  USHF.R.U32.HI UR6, URZ, UR48, UR5 ;  /* 0x00000030ff067299 */ /* 0x000fe60008011605 */
[----:B------:R-:W-:Y:S01]  /*5650*/  UMOV UR5, UR27 ;  /* 0x0000001b00057c82 */ /* 0x000fe20008000000 */
[----:B------:R-:W-:Y:S02]  /*5660*/  USEL UR6, UR13, UR6, !UP5 ;  /* 0x000000060d067287 */ /* 0x000fe4000e800000 */
[----:B------:R-:W-:Y:S03]  /*5670*/  USHF.R.U32.HI UR12, URZ, UR41, UR5 ;  /* 0x00000029ff0c7299 */ /* 0x000fe60008011605 */
[----:B------:R-:W-:Y:S02]  /*5680*/  UMOV UR5, UR9 ;  /* 0x0000000900057c82 */ /* 0x000fe40008000000 */
[----:B------:R-:W-:Y:S03]  /*5690*/  @UP4 USHF.R.U32.HI UR4, URZ, UR23, UR5 ;  /* 0x00000017ff044299 */ /* 0x000fe60008011605 */
[----:B------:R-:W-:Y:S01]  /*56a0*/  UMOV UR5, UR11 ;  /* 0x0000000b00057c82 */ /* 0x000fe20008000000 */
[----:B------:R-:W-:Y:S02]  /*56b0*/  UIMAD UR4, UR44, UR4, URZ ;  /* 0x000000042c0472a4 */ /* 0x000fe4000f8e02ff */
[----:B------:R-:W-:Y:S02]  /*56c0*/  @UP4 USHF.R.U32.HI UR7, URZ, UR23, UR5 ;  /* 0x00000017ff074299 */ /* 0x000fe40008011605 */
[----:B------:R-:W-:Y:S02]  /*56d0*/  UIMAD.WIDE.U32 UR10, UR6, UR22, URZ ;  /* 0x00000016060a72a5 */ /* 0x000fe4000f8e00ff */
[----:B------:R-:W-:Y:S02]  /*56e0*/  USEL UR5, UR14, UR12, !UP6 ;  /* 0x0000000c0e057287 */ /* 0x000fe4000f000000 */
[----:B------:R-:W-:Y:S02]  /*56f0*/  UIMAD UR8, UR44, UR7, URZ ;  /* 0x000000072c0872a4 */ /* 0x000fe4000f8e02ff */
[----:B------:R-:W-:Y:S03]  /*5700*/  UISETP.GE.AND UP0, UPT, UR6, UR4, UPT ;  /* 0x000000040600728c */ /* 0x000fe6000bf06270 */
[----:B------:R-:W-:Y:S01]  /*5710*/  UMOV UR4, UR11 ;  /* 0x0000000b00047c82 */ /* 0x000fe20008000000 */
[----:B------:R-:W-:Y:S02]  /*5720*/  UISETP.GE.OR UP0, UPT, UR5, UR8, UP0 ;  /* 0x000000080500728c */ /* 0x000fe40008706670 */
[----:B------:R-:W-:Y:S02]  /*5730*/  USHF.R.U32.HI UR4, URZ, UR23, UR4 ;  /* 0x00000017ff047299 */ /* 0x000fe40008011604 */
[----:B------:R-:W-:Y:S02]  /*5740*/  UIMAD.WIDE.U32 UR8, UR5, UR22, URZ ;  /* 0x00000016050872a5 */ /* 0x000fe4000f8e00ff */
[----:B------:R-:W-:Y:S04]  /*5750*/  USEL UR10, UR6, UR4, !UP4 ;  /* 0x00000004060a7287 */ /* 0x000fe8000e000000 */
[----:B------:R-:W-:Y:S01]  /*5760*/  UIADD3 UR11, UPT, UPT, -UR10, URZ, URZ ;  /* 0x000000ff0a0b7290 */ /* 0x000fe2000fffe1ff */
[----:B------:R-:W-:Y:S02]  /*5770*/  @!UP0 UMOV UR4, UR9 ;  /* 0x0000000900048c82 */ /* 0x000fe40008000000 */
[----:B------:R-:W-:Y:S02]  /*5780*/  @!UP0 USHF.R.U32.HI UR4, URZ, UR23, UR4 ;  /* 0x00000017ff048299 */ /* 0x000fe40008011604 */
[----:B------:R-:W-:Y:S02]  /*5790*/  UIMAD UR8, UR44, UR11, UR6 ;  /* 0x0000000b2c0872a4 */ /* 0x000fe4000f8e0206 */
[----:B------:R-:W-:Y:S04]  /*57a0*/  @!UP0 USEL UR4, UR5, UR4, !UP4 ;  /* 0x0000000405048287 */ /* 0x000fe8000e000000 */
[----:B------:R-:W-:Y:S02]  /*57b0*/  @!UP0 UIMAD UR8, UR7, UR8, UR4 ;  /* 0x00000008070882a4 */ /* 0x000fe4000f8e0204 */
[----:B------:R-:W-:Y:S02]  /*57c0*/  @!UP0 UIADD3 UR9, UPT, UPT, UR10, -UR4, URZ ;  /* 0x800000040a098290 */ /* 0x000fe4000fffe0ff */
[----:B------:R-:W-:Y:S02]  /*57d0*/  UIADD3 UR4, UPT, UPT, -UR5, URZ, URZ ;  /* 0x000000ff05047290 */ /* 0x000fe4000fffe1ff */
[----:B------:R-:W-:Y:S02]  /*57e0*/  UIADD3 UR7, UPT, UPT, -UR6, URZ, URZ ;  /* 0x000000ff06077290 */ /* 0x000fe4000fffe1ff */
[----:B------:R-:W-:Y:S02]  /*57f0*/  @!UP0 UIMAD UR6, UR9, UR44, UR5 ;  /* 0x0000002c090682a4 */ /* 0x000fe4000f8e0205 */
[----:B------:R-:W-:Y:S02]  /*5800*/  UIMAD UR14, UR15, UR4, UR14 ;  /* 0x000000040f0e72a4 */ /* 0x000fe4000f8e020e */
[----:B------:R-:W-:Y:S01]  /*5810*/  UIMAD UR13, UR42, UR7, UR13 ;  /* 0x000000072a0d72a4 */ /* 0x000fe2000f8e020d */
[----:B------:R-:W-:Y:S02]  /*5820*/  @!UP0 UMOV UR5, UR8 ;  /* 0x0000000800058c82 */ /* 0x000fe40008000000 */
[----:B------:R-:W-:Y:S02]  /*5830*/  UIMAD UR14, UR5, UR15, UR14 ;  /* 0x0000000f050e72a4 */ /* 0x000fe4000f8e020e */
[----:B------:R-:W-:Y:S11]  /*5840*/  UIMAD UR13, UR6, UR42, UR13 ;  /* 0x0000002a060d72a4 */ /* 0x000ff6000f8e020d */
[----:B------:R-:W-:Y:S01]  /*5850*/  @!UPT UIADD3 URZ, UPT, UPT, URZ, URZ, URZ ;  /* 0x000000fffffff290 */ /* 0x000fe2000fffe0ff */
.L_x_90:
[----:B------:R-:W3:Y:S01]  /*5860*/  @!UP2 LDCU.128 UR8, c[0x0][0xf10] ;  /* 0x0001e200ff08a7ac */ /* 0x000ee20008000c00 */
[C---:B----4-:R-:W-:Y:S02]  /*5870*/  ISETP.NE.U32.AND P1, PT, R4.reuse, RZ, PT ;  /* 0x000000ff0400720c */ /* 0x050fe40003f25070 */
[----:B------:R-:W-:Y:S02]  /*5880*/  ISETP.NE.U32.AND P0, PT, R4, RZ, PT ;  /* 0x000000ff0400720c */ /* 0x000fe40003f05070 */
[C---:B------:R-:W-:Y:S02]  /*5890*/  ISETP.NE.AND.EX P1, PT, R5.reuse, RZ, PT, P1 ;  /* 0x000000ff0500720c */ /* 0x040fe40003f25310 */
[----:B------:R-:W-:Y:S01]  /*58a0*/  ISETP.NE.AND.EX P0, PT, R5, RZ, PT, P0 ;  /* 0x000000ff0500720c */ /* 0x000fe20003f05300 */
[----:B------:R-:W4:Y:S01]  /*58b0*/  @!UP2 LDCU UR5, c[0x0][0xf0c] ;  /* 0x0001e180ff05a7ac */ /* 0x000f220008000800 */
[----:B------:R-:W-:Y:S01]  /*58c0*/  SHF.L.U32 R9, R15, 0x1f, RZ ;  /* 0x0000001f0f097819 */ /* 0x000fe200000006ff */
[----:B------:R-:W-:Y:S02]  /*58d0*/  USHF.L.U32 UR35, UR20, 0x7, URZ ;  /* 0x0000000714237899 */ /* 0x000fe400080006ff */
[----:B---3--:R-:W-:Y:S07]  /*58e0*/  UIMAD.WIDE.U32 UR6, UR14, UR8, URZ ;  /* 0x000000080e0672a5 */ /* 0x008fee000f8e00ff */
[----:B------:R-:W-:Y:S01]  /*58f0*/  @!UP2 UMOV UR4, UR7 ;  /* 0x000000070004ac82 */ /* 0x000fe20008000000 */
[----:B----4-:R-:W-:Y:S02]  /*5900*/  @!UP2 UISETP.NE.AND UP0, UPT, UR5, 0x1, UPT ;  /* 0x000000010500a88c */ /* 0x010fe4000bf05270 */
[----:B------:R-:W-:Y:S02]  /*5910*/  @!UP2 USHF.R.U32.HI UR4, URZ, UR9, UR4 ;  /* 0x00000009ff04a299 */ /* 0x000fe40008011604 */
[----:B------:R-:W-:Y:S02]  /*5920*/  UIMAD.WIDE.U32 UR6, UR13, UR11, URZ ;  /* 0x0000000b0d0672a5 */ /* 0x000fe4000f8e00ff */
[----:B------:R-:W-:Y:S02]  /*5930*/  @!UP2 USEL UR8, UR14, UR4, !UP0 ;  /* 0x000000040e08a287 */ /* 0x000fe4000c000000 */
[----:B------:R-:W-:Y:S03]  /*5940*/  @!UP2 UISETP.NE.AND UP0, UPT, UR10, 0x1, UPT ;  /* 0x000000010a00a88c */ /* 0x000fe6000bf05270 */
[----:B------:R-:W-:Y:S01]  /*5950*/  @!UP2 UMOV UR6, UR7 ;  /* 0x000000070006ac82 */ /* 0x000fe20008000000 */
[----:B------:R-:W-:Y:S01]  /*5960*/  USHF.L.U32 UR7, UR16, 0x8, URZ ;  /* 0x0000000810077899 */ /* 0x000fe200080006ff */
[----:B------:R-:W3:Y:S02]  /*5970*/  @!UP2 LDCU UR4, c[0x0][0xf20] ;  /* 0x0001e400ff04a7ac */ /* 0x000ee40008000800 */
[----:B---3--:R-:W-:Y:S04]  /*5980*/  @!UP2 USHF.R.U32.HI UR6, URZ, UR4, UR6 ;  /* 0x00000004ff06a299 */ /* 0x008fe80008011606 */
[----:B------:R-:W-:Y:S04]  /*5990*/  @!UP2 USEL UR6, UR13, UR6, !UP0 ;  /* 0x000000060d06a287 */ /* 0x000fe8000c000000 */
[----:B------:R-:W-:Y:S02]  /*59a0*/  @!UP2 UIADD3 UR4, UPT, UPT, -UR8, UR6, URZ ;  /* 0x000000060804a290 */ /* 0x000fe4000fffe1ff */
[----:B------:R-:W-:Y:S02]  /*59b0*/  @!UP2 UIADD3 UR6, UPT, UPT, UR8, -UR6, URZ ;  /* 0x800000060806a290 */ /* 0x000fe4000fffe0ff */
[----:B------:R-:W-:Y:S02]  /*59c0*/  @!UP2 UIMAD UR14, UR4, UR5, UR14 ;  /* 0x00000005040ea2a4 */ /* 0x000fe4000f8e020e */
[----:B------:R-:W-:Y:S01]  /*59d0*/  @!UP2 UIMAD UR13, UR6, UR10, UR13 ;  /* 0x0000000a060da2a4 */ /* 0x000fe2000f8e020d */
[----:B------:R-:W-:Y:S11]  /*59e0*/  BRA.U UP3, `(.L_x_91) ;  /* 0x0000000103107547 */ /* 0x000ff6000b800000 */
[----:B--2---:R-:W-:Y:S04]  /*59f0*/  MOV R0, UR52 ;  /* 0x0000003400007c02 */ /* 0x004fe80008000f00 */
[----:B------:R-:W-:Y:S04]  /*5a00*/  SHF.L.U32 R11, R0, 0x1f, RZ ;  /* 0x0000001f000b7819 */ /* 0x000fe800000006ff */
[----:B------:R-:W2:Y:S02]  /*5a10*/  SYNCS.PHASECHK.TRANS64.TRYWAIT P2, [UR21+0x88], R11 ;  /* 0x0000880bff0075a7 */ /* 0x000ea40008041115 */
[----:B--2---:R-:W-:Y:S05]  /*5a20*/  @!P2 BRA `(.L_x_92) ;  /* 0x0000007400d4a947 */ /* 0x004fea0003800000 */
.L_x_91:
[----:B------:R-:W-:Y:S05]  /*5a30*/  @!P1 BRA `(.L_x_93) ;  /* 0x0000000000309947 */ /* 0x000fea0003800000 */
[----:B------:R-:W-:Y:S01]  /*5a40*/  ISETP.NE.U32.AND P1, PT, R2, RZ, PT ;  /* 0x000000ff0200720c */ /* 0x000fe20003f25070 */
[----:B------:R-:W3:Y:S01]  /*5a50*/  LDCU.64 UR4, c[0x0][0x358] ;  /* 0x00006b00ff0477ac */ /* 0x000ee20008000a00 */
[----:B------:R-:W-:Y:S02]  /*5a60*/  IMAD.MOV.U32 R143, RZ, RZ, 0x1 ;  /* 0x00000001ff8f7424 */ /* 0x000fe400078e00ff */
[----:B------:R-:W-:Y:S11]  /*5a70*/  ISETP.NE.AND.EX P1, PT, R3, RZ, PT, P1 ;  /* 0x000000ff0300720c */ /* 0x000ff60003f25310 */
[----:B------:R-:W-:Y:S02]  /*5a80*/  @!UPT UIADD3 URZ, UPT, UPT, URZ, URZ, URZ ;  /* 0x000000fffffff290 */ /* 0x000fe4000fffe0ff */
[----:B--2---:R-:W2:Y:S01]  /*5a90*/  @P1 LDC.64 R10, c[0x0][0xc88] ;  /* 0x00032200ff0a1b82 */ /* 0x004ea20000000a00 */
[----:B------:R-:W-:Y:S04]  /*5aa0*/  @P1 IMAD R0, R4, UR36, RZ ;  /* 0x0000002404001c24 */ /* 0x000fe8000f8e02ff */
[----:B--2---:R-:W-:Y:S04]  /*5ab0*/  @P1 IMAD.WIDE R10, R0, 0x4, R10 ;  /* 0x00000004000a1825 */ /* 0x004fe800078e020a */
[----:B------:R-:W-:Y:S01]  /*5ac0*/  HFMA2 R0, -RZ, RZ, 0, 5.9604644775390625e-08 ;  /* 0x00000001ff007431 */ /* 0x000fe200000001ff */
[----:B---3-5:R3:W5:Y:S04]  /*5ad0*/  @P1 LDG.E R71, desc[UR4][R10.64] ;  /* 0x000000040a471981 */ /* 0x028768000c1e1900 */
[----:B------:R-:W-:Y:S01]  /*5ae0*/  @!P1 PRMT R143, R0, 0x7610, R143 ;  /* 0x00007610008f9816 */ /* 0x000fe2000000008f */
[----:B---3--:R-:W4:Y:S06]  /*5af0*/  @!P1 LDC R71, c[0x0][0xc80] ;  /* 0x00032000ff479b82 */ /* 0x008f2c0000000800 */
.L_x_93:
[----:B----45:R-:W-:Y:S01]  /*5b00*/  @!P0 FSETP.EQ.AND P1, PT, R71, RZ, PT ;  /* 0x000000ff4700820b */ /* 0x030fe20003f22000 */
[----:B------:R-:W-:Y:S01]  /*5b10*/  @!UPT UIADD3 URZ, UPT, UPT, URZ, URZ, URZ ;  /* 0x000000fffffff290 */ /* 0x000fe2000fffe0ff */
[----:B------:R-:W-:Y:S11]  /*5b20*/  @!P0 BRA `(.L_x_94) ;  /* 0x0000000000188947 */ /* 0x000ff60003800000 */
[----:B------:R-:W-:Y:S02]  /*5b30*/  LOP3.LUT P0, RZ, R143, 0xff, RZ, 0xc0, !PT ;  /* 0x000000ff8fff7812 */ /* 0x000fe4000780c0ff */
[----:B------:R-:W-:Y:S04]  /*5b40*/  ISETP.NE.U32.AND P1, PT, R2, RZ, PT ;  /* 0x000000ff0200720c */ /* 0x000fe80003f25070 */
[----:B------:R-:W-:Y:S04]  /*5b50*/  ISETP.NE.AND.EX P1, PT, R3, RZ, PT, P1 ;  /* 0x000000ff0300720c */ /* 0x000fe80003f25310 */
[----:B------:R-:W-:Y:S03]  /*5b60*/  PLOP3.LUT P1, PT, P1, PT, PT, 0x8, 0x80 ;  /* 0x000000000080781c */ /* 0x000fe60000f2e170 */
[----:B------:R-:W-:Y:S11]  /*5b70*/  @P0 FSETP.EQ.AND P1, PT, R71, RZ, PT ;  /* 0x000000ff4700020b */ /* 0x000ff60003f22000 */
[----:B------:R-:W-:Y:S02]  /*5b80*/  @!UPT UIADD3 URZ, UPT, UPT, URZ, URZ, URZ ;  /* 0x000000fffffff290 */ /* 0x000fe4000fffe0ff */
.L_x_94:
[----:B------:R-:W3:Y:S01]  /*5b90*/  SYNCS.PHASECHK.TRANS64.TRYWAIT P2, [UR21+0x60], R9 ;  /* 0x00006009ff0075a7 */ /* 0x000ee20008041115 */
[----:B------:R-:W-:Y:S01]  /*5ba0*/  ELECT P0, URZ, PT ;  /* 0x0000000000ff782f */ /* 0x000fe20003800000 */
[----:B------:R-:W-:Y:S03]  /*5bb0*/  ULOP3.LUT UR4, UR29, 0x1, URZ, 0xc0, !UPT ;  /* 0x000000011d047892 */ /* 0x000fe6000f8ec0ff */
[----:B------:R-:W-:Y:S11]  /*5bc0*/  PLOP3.LUT P1, PT, P1, P0, PT, 0xf2, 0x2f ;  /* 0x00000000002f781c */ /* 0x000ff60000f21e72 */
[----:B------:R-:W-:Y:S02]  /*5bd0*/  @!UPT UIADD3 URZ, UPT, UPT, URZ, URZ, URZ ;  /* 0x000000fffffff290 */ /* 0x000fe4000fffe0ff */
[----:B------:R-:W-:Y:S05]  /*5be0*/  @!P1 IADD3 R8, P0, PT, R16, 0x980, RZ ;  /* 0x0000098010089810 */ /* 0x000fea0007f1e0ff */
[----:B------:R-:W-:Y:S01]  /*5bf0*/  @!P1 IMAD.X R6, RZ, RZ, R17, P0 ;  /* 0x000000ffff069224 */ /* 0x000fe200000e0611 */
[----:B---3--:R-:W-:Y:S07]  /*5c00*/  @!P2 BRA `(.L_x_95) ;  /* 0x000000740074a947 */ /* 0x008fee0003800000 */
.L_x_181:
[----:B------:R-:W-:Y:S01]  /*5c10*/  @!P1 R2UR UR6, R8 ;  /* 0x00000000080692ca */ /* 0x000fe200000e0000 */
[----:B------:R-:W-:Y:S01]  /*5c20*/  VOTEU.ALL UP0, P1 ;  /* 0x0000000000ff7886 */ /* 0x000fe20000800000 */
[----:B------:R-:W-:Y:S01]  /*5c30*/  @!P1 R2UR UR5, R6 ;  /* 0x00000000060592ca */ /* 0x000fe200000e0000 */
[----:B------:R-:W-:Y:S01]  /*5c40*/  UMOV UR10, 0x0 ;  /* 0x00000000000a7882 */ /* 0x000fe20000000000 */
[----:B------:R-:W-:Y:S01]  /*5c50*/  ISETP.NE.AND P0, PT, RZ, UR4, !P1 ;  /* 0x00000004ff007c0c */ /* 0x000fe2000cf05270 */
[----:B------:R-:W-:Y:S01]  /*5c60*/  UMOV UR11, 0x10000000 ;  /* 0x10000000000b7882 */ /* 0x000fe20000000000 */
[----:B------:R-:W-:Y:S02]  /*5c70*/  @!UP0 UIADD3 UR8, UPT, UPT, UR7, 0xc0, URZ ;  /* 0x000000c007088890 */ /* 0x000fe4000fffe0ff */
[----:B------:R-:W-:Y:S01]  /*5c80*/  @!UP0 UIADD3 UR32, UPT, UPT, UR21, 0x400, URZ ;  /* 0x0000040015208890 */ /* 0x000fe2000fffe0ff */
[----:B------:R-:W-:Y:S03]  /*5c90*/  VOTEU.ALL UP0, P1 ;  /* 0x0000000000ff7886 */ /* 0x000fe60000800000 */
[----:B--2---:R-:W-:Y:S02]  /*5ca0*/  @!P1 IMAD.U32 R0, RZ, RZ, UR8 ;  /* 0x00000008ff009e24 */ /* 0x004fe4000f8e00ff */
[----:B------:R-:W-:Y:S02]  /*5cb0*/  IMAD.U32 R10, RZ, RZ, UR6 ;  /* 0x00000006ff0a7e24 */ /* 0x000fe4000f8e00ff */
[----:B------:R-:W-:Y:S02]  /*5cc0*/  IMAD.U32 R11, RZ, RZ, UR5 ;  /* 0x00000005ff0b7e24 */ /* 0x000fe4000f8e00ff */
[----:B------:R-:W-:Y:S01]  /*5cd0*/  @P0 IMAD R0, RZ, RZ, UR7 ;  /* 0x00000007ff000e24 */ /* 0x000fe2000f8e02ff */
[----:B------:R-:W-:Y:S02]  /*5ce0*/  @!P1 R2UR UR8, R10 ;  /* 0x000000000a0892ca */ /* 0x000fe400000e0000 */
[----:B------:R-:W-:Y:S02]  /*5cf0*/  @!P1 R2UR UR9, R11 ;  /* 0x000000000b0992ca */ /* 0x000fe400000e0000 */
[----:B------:R-:W-:Y:S11]  /*5d00*/  PLOP3.LUT P0, PT, P1, PT, PT, 0x8, 0x80 ;  /* 0x000000000080781c */ /* 0x000ff60000f0e170 */
[----:B------:R-:W-:Y:S02]  /*5d10*/  @!UPT UIADD3 URZ, UPT, UPT, URZ, URZ, URZ ;  /* 0x000000fffffff290 */ /* 0x000fe4000fffe0ff */
[----:B------:R-:W-:Y:S01]  /*5d20*/  @P0 R2UR.BROADCAST UR34, R0 ;  /* 0x00000000002202ca */ /* 0x000fe200008e0000 */
[----:B------:R-:W-:Y:S01]  /*5d30*/  @!P1 IMAD.MOV.U32 R0, RZ, RZ, 0x4000 ;  /* 0x00004000ff009424 */ /* 0x000fe200078e00ff */
[----:B------:R-:W-:Y:S05]  /*5d40*/  @!P1 IADD3 R8, P0, PT, R16, 0x980, RZ ;  /* 0x0000098010089810 */ /* 0x000fea0007f1e0ff */
[----:B------:R-:W-:Y:S06]  /*5d50*/  @!P1 IMAD.X R6, RZ, RZ, R17, P0 ;  /* 0x000000ffff069224 */ /* 0x000fec00000e0611 */
[----:B------:R2:W-:Y:S01]  /*5d60*/  @!UP0 UTMALDG.3D [UR32], [UR8], desc[UR10] ;  /* 0x00000a20080085b4 */ /* 0x0005e20008011000 */
[----:B------:R2:W-:Y:S01]  /*5d70*/  @!P1 SYNCS.ARRIVE.TRANS64.RED.A0TR RZ, [UR21+0x40], R0 ;  /* 0x00004000ffff99a7 */ /* 0x0005e20008300415 */
[----:B------:R-:W-:Y:S01]  /*5d80*/  SYNCS.ARRIVE.TRANS64.RED.A1T0 RZ, [UR46], RZ ;  /* 0x000000ffffff79a7 */ /* 0x000fe2000810042e */
[----:B------:R-:W3:Y:S02]  /*5d90*/  SYNCS.PHASECHK.TRANS64.TRYWAIT P2, [UR21+0x68], R9 ;  /* 0x00006809ff0075a7 */ /* 0x000ee40008041115 */
[----:B--23--:R-:W-:Y:S05]  /*5da0*/  @!P2 BRA `(.L_x_96) ;  /* 0x000000740024a947 */ /* 0x00cfea0003800000 */
.L_x_183:
[----:B------:R-:W-:Y:S01]  /*5db0*/  @!P1 R2UR UR6, R8 ;  /* 0x00000000080692ca */ /* 0x000fe200000e0000 */
[----:B------:R-:W-:Y:S01]  /*5dc0*/  VOTEU.ALL UP0, P1 ;  /* 0x0000000000ff7886 */ /* 0x000fe20000800000 */
[----:B------:R-:W-:Y:S01]  /*5dd0*/  @!P1 R2UR UR5, R6 ;  /* 0x00000000060592ca */ /* 0x000fe200000e0000 */
[----:B--2---:R-:W-:Y:S01]  /*5de0*/  @!P1 IMAD.MOV.U32 R0, RZ, RZ, 0x4000 ;  /* 0x00004000ff009424 */ /* 0x004fe200078e00ff */
[----:B------:R-:W-:Y:S01]  /*5df0*/  UMOV UR10, 0x0 ;  /* 0x00000000000a7882 */ /* 0x000fe20000000000 */
[----:B------:R-:W-:Y:S01]  /*5e00*/  UMOV UR11, 0x10000000 ;  /* 0x10000000000b7882 */ /* 0x000fe20000000000 */
[----:B------:R-:W-:Y:S01]  /*5e10*/  @!UP0 UIADD3 UR24, UPT, UPT, UR21, 0x4400, URZ ;  /* 0x0000440015188890 */ /* 0x000fe2000fffe0ff */
[----:B------:R-:W-:Y:S01]  /*5e20*/  @!P1 IADD3 R8, P0, PT, R16, 0x980, RZ ;  /* 0x0000098010089810 */ /* 0x000fe20007f1e0ff */
[----:B------:R-:W-:Y:S01]  /*5e30*/  UMOV UR27, UR35 ;  /* 0x00000023001b7c82 */ /* 0x000fe20008000000 */
[----:B------:R-:W-:Y:S03]  /*5e40*/  UMOV UR28, UR36 ;  /* 0x00000024001c7c82 */ /* 0x000fe60008000000 */
[----:B------:R-:W-:Y:S02]  /*5e50*/  @!P1 IMAD.X R6, RZ, RZ, R17, P0 ;  /* 0x000000ffff069224 */ /* 0x000fe400000e0611 */
[----:B------:R-:W-:Y:S02]  /*5e60*/  IMAD.U32 R10, RZ, RZ, UR6 ;  /* 0x00000006ff0a7e24 */ /* 0x000fe4000f8e00ff */
[----:B------:R-:W-:Y:S01]  /*5e70*/  IMAD.U32 R11, RZ, RZ, UR5 ;  /* 0x00000005ff0b7e24 */ /* 0x000fe2000f8e00ff */
[----:B------:R-:W-:Y:S02]  /*5e80*/  @!UP0 UIMAD UR5, UR4, -0x40, UR7 ;  /* 0xffffffc0040588a4 */ /* 0x000fe4000f8e0207 */
[----:B------:R-:W-:Y:S02]  /*5e90*/  @!P1 R2UR UR8, R10 ;  /* 0x000000000a0892ca */ /* 0x000fe400000e0000 */
[----:B------:R-:W-:Y:S01]  /*5ea0*/  @!P1 R2UR UR9, R11 ;  /* 0x000000000b0992ca */ /* 0x000fe200000e0000 */
[----:B------:R-:W-:Y:S01]  /*5eb0*/  @!UP0 UIADD3 UR26, UPT, UPT, UR5, 0x80, URZ ;  /* 0x00000080051a8890 */ /* 0x000fe2000fffe0ff */
[----:B------:R-:W-:Y:S11]  /*5ec0*/  VOTEU.ALL UP0, P1 ;  /* 0x0000000000ff7886 */ /* 0x000ff60000800000 */
[----:B------:R2:W-:Y:S01]  /*5ed0*/  @!UP0 UTMALDG.3D [UR24], [UR8], desc[UR10] ;  /* 0x00000a18080085b4 */ /* 0x0005e20008011000 */
[----:B------:R2:W-:Y:S01]  /*5ee0*/  @!P1 SYNCS.ARRIVE.TRANS64.RED.A0TR RZ, [UR21+0x48], R0 ;  /* 0x00004800ffff99a7 */ /* 0x0005e20008300415 */
[----:B------:R-:W-:Y:S01]  /*5ef0*/  SYNCS.ARRIVE.TRANS64.RED.A1T0 RZ, [UR45], RZ ;  /* 0x000000ffffff79a7 */ /* 0x000fe2000810042d */
[----:B------:R-:W3:Y:S02]  /*5f00*/  SYNCS.PHASECHK.TRANS64.TRYWAIT P2, [UR21+0x70], R9 ;  /* 0x00007009ff0075a7 */ /* 0x000ee40008041115 */
[----:B--23--:R-:W-:Y:S05]  /*5f10*/  @!P2 BRA `(.L_x_97) ;  /* 0x0000007000e0a947 */ /* 0x00cfea0003800000 */
.L_x_185:
        /* <DEDUP_REMOVED lines=13> */
[----:B------:R-:W-:Y:S02]  /*5ff0*/  @!UP0 ULEA UR5, UR4, UR7, 0x6 ;  /* 0x0000000704058291 */ /* 0x000fe4000f8e30ff */
        /* <DEDUP_REMOVED lines=9> */
.L_x_187:
[----:B------:R-:W-:Y:S01]  /*6090*/  @!P1 R2UR UR6, R8 ;  /* 0x00000000080692ca */ /* 0x000fe200000e0000 */
[----:B------:R-:W-:Y:S01]  /*60a0*/  UMOV UR18, 0x0 ;  /* 0x0000000000127882 */ /* 0x000fe20000000000 */
[----:B------:R-:W-:Y:S01]  /*60b0*/  @!P1 R2UR UR5, R6 ;  /* 0x00000000060592ca */ /* 0x000fe200000e0000 */
[----:B------:R-:W-:Y:S01]  /*60c0*/  VOTEU.ALL UP0, P1 ;  /* 0x0000000000ff7886 */ /* 0x000fe20000800000 */
[----:B------:R-:W-:Y:S01]  /*60d0*/  ISETP.NE.OR P0, PT, RZ, UR4, P1 ;  /* 0x00000004ff007c0c */ /* 0x000fe20008f05670 */
[----:B------:R-:W-:Y:S01]  /*60e0*/  UMOV UR19, 0x10000000 ;  /* 0x1000000000137882 */ /* 0x000fe20000000000 */
[----:B------:R-:W-:Y:S01]  /*60f0*/  UMOV UR11, UR35 ;  /* 0x00000023000b7c82 */ /* 0x000fe20008000000 */
[----:B------:R-:W-:Y:S01]  /*6100*/  UMOV UR12, UR36 ;  /* 0x00000024000c7c82 */ /* 0x000fe20008000000 */
[----:B------:R-:W-:Y:S01]  /*6110*/  @!UP0 UIADD3 UR4, UPT, UPT, UR7, 0xc0, URZ ;  /* 0x000000c007048890 */ /* 0x000fe2000fffe0ff */
[----:B------:R-:W-:Y:S01]  /*6120*/  VIADD R14, R14, 0x1 ;  /* 0x000000010e0e7836 */ /* 0x000fe20000000000 */
[----:B------:R-:W-:Y:S01]  /*6130*/  @!UP0 UIADD3 UR8, UPT, UPT, UR21, 0xc400, URZ ;  /* 0x0000c40015088890 */ /* 0x000fe2000fffe0ff */
[----:B------:R-:W-:Y:S01]  /*6140*/  R2UR UR16, R145 ;  /* 0x00000000911072ca */ /* 0x000fe200000e0000 */
[----:B------:R-:W-:Y:S01]  /*6150*/  @!UP0 UIADD3 UR9, UPT, UPT, UR21, 0x58, URZ ;  /* 0x0000005815098890 */ /* 0x000fe2000fffe0ff */
[----:B------:R-:W-:Y:S01]  /*6160*/  IMAD.U32 R8, RZ, RZ, UR6 ;  /* 0x00000006ff087e24 */ /* 0x000fe2000f8e00ff */
[----:B------:R-:W-:Y:S01]  /*6170*/  VOTEU.ALL UP0, P1 ;  /* 0x0000000000ff7886 */ /* 0x000fe20000800000 */
[----:B--2---:R-:W-:Y:S01]  /*6180*/  @!P1 IMAD.U32 R0, RZ, RZ, UR4 ;  /* 0x00000004ff009e24 */ /* 0x004fe2000f8e00ff */
[----:B------:R-:W-:Y:S01]  /*6190*/  R2UR UR20, R146 ;  /* 0x00000000921472ca */ /* 0x000fe200000e0000 */
[----:B------:R-:W-:Y:S01]  /*61a0*/  IMAD.U32 R9, RZ, RZ, UR5 ;  /* 0x00000005ff097e24 */ /* 0x000fe2000f8e00ff */
[----:B------:R-:W-:Y:S01]  /*61b0*/  @!P1 R2UR UR4, R8 ;  /* 0x00000000080492ca */ /* 0x000fe200000e0000 */
[----:B------:R-:W-:Y:S01]  /*61c0*/  @!P0 IMAD R0, RZ, RZ, UR7 ;  /* 0x00000007ff008e24 */ /* 0x000fe2000f8e02ff */
[----:B------:R-:W-:Y:S01]  /*61d0*/  PLOP3.LUT P0, PT, P1, PT, PT, 0x8, 0x80 ;  /* 0x000000000080781c */ /* 0x000fe20000f0e170 */
[----:B------:R-:W-:Y:S01]  /*61e0*/  UIADD3 UR29, UPT, UPT, UR29, 0x1, URZ ;  /* 0x000000011d1d7890 */ /* 0x000fe2000fffe0ff */
[----:B------:R-:W-:Y:S01]  /*61f0*/  @!P1 R2UR UR5, R9 ;  /* 0x00000000090592ca */ /* 0x000fe200000e0000 */
[----:B------:R-:W-:Y:S10]  /*6200*/  UPLOP3.LUT UP3, UPT, UPT, UPT, UPT, 0x80, 0x8 ;  /* 0x000000000008789c */ /* 0x000ff40003f6f070 */
[----:B------:R-:W-:Y:S01]  /*6210*/  @P0 R2UR.BROADCAST UR10, R0 ;  /* 0x00000000000a02ca */ /* 0x000fe200008e0000 */
[----:B------:R-:W-:Y:S01]  /*6220*/  UIADD3 UR16, UPT, UPT, UR13, UR16, URZ ;  /* 0x000000100d107290 */ /* 0x000fe2000fffe0ff */
[C---:B------:R-:W-:Y:S01]  /*6230*/  ISETP.NE.AND P0, PT, R14.reuse, 0x2, PT ;  /* 0x000000020e00780c */ /* 0x040fe20003f05270 */
[----:B------:R-:W-:Y:S01]  /*6240*/  UMOV UR36, UR30 ;  /* 0x0000001e00247c82 */ /* 0x000fe20008000000 */
[----:B------:R-:W-:Y:S01]  /*6250*/  LOP3.LUT R15, R15, 0x1, RZ, 0x3c, !PT ;  /* 0x000000010f0f7812 */ /* 0x000fe200078e3cff */
[----:B------:R-:W-:Y:S01]  /*6260*/  UIADD3 UR20, UPT, UPT, UR14, UR20, URZ ;  /* 0x000000140e147290 */ /* 0x000fe2000fffe0ff */
[----:B------:R-:W-:Y:S02]  /*6270*/  SEL R0, RZ, 0x1, P0 ;  /* 0x00000001ff007807 */ /* 0x000fe40000000000 */
[----:B------:R-:W-:Y:S02]  /*6280*/  SEL R14, R14, RZ, P0 ;  /* 0x000000ff0e0e7207 */ /* 0x000fe40000000000 */
[----:B------:R-:W-:Y:S03]  /*6290*/  LOP3.LUT R13, R13, R0, RZ, 0x3c, !PT ;  /* 0x000000000d0d7212 */ /* 0x000fe600078e3cff */
[----:B------:R2:W-:Y:S01]  /*62a0*/  @!UP0 UTMALDG.3D [UR8], [UR4], desc[UR18] ;  /* 0x00001208040085b4 */ /* 0x0005e20008011000 */
[----:B------:R2:W-:Y:S01]  /*62b0*/  @!P1 SYNCS.ARRIVE.TRANS64.RED.A0TR RZ, [UR21+0x58], R7 ;  /* 0x00005807ffff99a7 */ /* 0x0005e20008300415 */
[----:B------:R-:W-:Y:S01]  /*62c0*/  SYNCS.ARRIVE.TRANS64.RED.A1T0 RZ, [UR39], RZ ;  /* 0x000000ffffff79a7 */ /* 0x000fe20008100427 */
[----:B------:R-:W-:Y:S05]  /*62d0*/  BRA.U UP1, `(.L_x_99) ;  /* 0xfffffff101407547 */ /* 0x000fea000b83ffff */
[----:B------:R-:W-:-:S04]  /*62e0*/  SHF.L.U32 R3, R15, 0x1f, RZ ;  /* 0x0000001f0f037819 */ /* 0x000fc800000006ff */
[----:B------:R-:W3:Y:S02]  /*62f0*/  SYNCS.PHASECHK.TRANS64.TRYWAIT P0, [UR21+0x60], R3 ;  /* 0x00006003ff0075a7 */ /* 0x000ee40008001115 */
[----:B---3--:R-:W-:Y:S05]  /*6300*/  @!P0 BRA `(.L_x_100) ;  /* 0x0000007000148947 */ /* 0x008fea0003800000 */
.L_x_189:
[----:B------:R-:W4:Y:S02]  /*6310*/  SYNCS.PHASECHK.TRANS64.TRYWAIT P0, [UR21+0x68], R3 ;  /* 0x00006803ff0075a7 */ /* 0x000f240008001115 */
[----:B----4-:R-:W-:Y:S05]  /*6320*/  @!P0 BRA `(.L_x_101) ;  /* 0x0000007000248947 */ /* 0x010fea0003800000 */
.L_x_191:
[----:B------:R-:W4:Y:S02]  /*6330*/  SYNCS.PHASECHK.TRANS64.TRYWAIT P0, [UR21+0x70], R3 ;  /* 0x00007003ff0075a7 */ /* 0x000f240008001115 */
[----:B----4-:R-:W-:Y:S05]  /*6340*/  @!P0 BRA `(.L_x_102) ;  /* 0x0000007000348947 */ /* 0x010fea0003800000 */
.L_x_193:
[----:B---3--:R-:W-:-:S07]  /*6350*/  MOV R0, UR21 ;  /* 0x0000001500007c02 */ /* 0x008fce0008000f00 */
.L_x_103:
[----:B---3--:R-:W-:-:S04]  /*6360*/  SHF.L.U32 R3, R15, 0x1f, RZ ;  /* 0x0000001f0f037819 */ /* 0x008fc800000006ff */
[----:B------:R3:W4:Y:S03]  /*6370*/  SYNCS.PHASECHK.TRANS64.TRYWAIT P0, [R0+URZ+0x78], R3 ;  /* 0x00007803000075a7 */ /* 0x00072600080011ff */
[----:B----4-:R-:W-:Y:S05]  /*6380*/  @!P0 NANOSLEEP.SYNCS 0x989680 ;  /* 0x009896800000895d */ /* 0x010fea0003900000 */
[----:B------:R-:W4:Y:S02]  /*6390*/  @!P0 SYNCS.PHASECHK.TRANS64 P0, [R0+URZ+0x78], R3 ;  /* 0x00007803000085a7 */ /* 0x000f2400080010ff */
[----:B-12-4-:R-:W-:Y:S05]  /*63a0*/  @P0 EXIT ;  /* 0x000000000000094d */ /* 0x016fea0003800000 */
[----:B------:R-:W-:Y:S05]  /*63b0*/  BRA `(.L_x_103) ;  /* 0xfffffffc00e87947 */ /* 0x000fea000383ffff */
.L_x_88:
[----:B------:R-:W-:-:S06]  /*63c0*/  UISETP.GE.AND UP0, UPT, UR17, 0x4, UPT ;  /* 0x000000041100788c */ /* 0x000fcc000bf06270 */
[----:B------:R-:W-:-:S13]  /*63d0*/  PLOP3.LUT P0, PT, PT, PT, UP0, 0x80, 0x8 ;  /* 0x000000000008781c */ /* 0x000fda0003f0f008 */
[----:B------:R-:W-:Y:S05]  /*63e0*/  @!P0 EXIT ;  /* 0x000000000000894d */ /* 0x000fea0003800000 */
[----:B------:R-:W-:Y:S01]  /*63f0*/  BAR.SYNC.DEFER_BLOCKING 0x6, 0xa0 ;  /* 0x0182800000007b1d */ /* 0x000fe20000010000 */
[C---:B------:R-:W-:Y:S01]  /*6400*/  IMAD.SHL.U32 R4, R155.reuse, 0x40, RZ ;  /* 0x000000409b047824 */ /* 0x040fe200078e00ff */
[C---:B------:R-:W-:Y:S01]  /*6410*/  LOP3.LUT R142, R155.reuse, 0x1, RZ, 0xc0, !PT ;  /* 0x000000019b8e7812 */ /* 0x040fe200078ec0ff */
[C---:B------:R-:W-:Y:S02]  /*6420*/  IMAD.SHL.U32 R133, R155.reuse, 0x8, RZ ;  /* 0x000000089b857824 */ /* 0x040fe400078e00ff */
[C---:B------:R-:W-:Y:S01]  /*6430*/  IMAD.U32 R2, R155.reuse, 0x10000, RZ ;  /* 0x000100009b027824 */ /* 0x040fe200078e00ff */
[----:B------:R-:W-:Y:S02]  /*6440*/  UMOV UR46, 0x400 ;  /* 0x00000400002e7882 */ /* 0x000fe40000000000 */
[----:B------:R-:W1:Y:S01]  /*6450*/  LDC.64 R138, c[0x0][0xc88] ;  /* 0x00032200ff8a7b82 */ /* 0x000e620000000a00 */
[----:B------:R-:W-:Y:S01]  /*6460*/  ULEA UR46, UR61, UR46, 0x18 ;  /* 0x0000002e3d2e7291 */ /* 0x000fe2000f8ec0ff */
[----:B------:R-:W-:Y:S01]  /*6470*/  LOP3.LUT R6, R4, 0x1c0, RZ, 0xc0, !PT ;  /* 0x000001c004067812 */ /* 0x000fe200078ec0ff */
[----:B------:R-:W-:Y:S01]  /*6480*/  IMAD.MOV.U32 R154, RZ, RZ, 0x2 ;  /* 0x00000002ff9a7424 */ /* 0x000fe200078e00ff */
[----:B------:R-:W-:Y:S01]  /*6490*/  ISETP.NE.U32.AND P0, PT, R142, 0x1, PT ;  /* 0x000000018e00780c */ /* 0x000fe20003f05070 */
[----:B------:R-:W-:Y:S01]  /*64a0*/  UIADD3 UR5, UPT, UPT, UR46, 0xb8, URZ ;  /* 0x000000b82e057890 */ /* 0x000fe2000fffe0ff */
[----:B------:R-:W-:Y:S01]  /*64b0*/  LOP3.LUT R133, R6, 0x38, R133, 0xf8, !PT ;  /* 0x0000003806857812 */ /* 0x000fe200078ef885 */
[----:B------:R-:W-:Y:S01]  /*64c0*/  UIADD3 UR4, UPT, UPT, UR46, 0x400, URZ ;  /* 0x000004002e047890 */ /* 0x000fe2000fffe0ff */
[----:B------:R-:W2:Y:S01]  /*64d0*/  LDC.64 R140, c[0x0][0xc90] ;  /* 0x00032400ff8c7b82 */ /* 0x000ea20000000a00 */
[----:B------:R-:W-:Y:S01]  /*64e0*/  ULOP3.LUT UR5, UR5, 0xfefffff8, URZ, 0xc0, !UPT ;  /* 0xfefffff805057892 */ /* 0x000fe2000f8ec0ff */
[----:B------:R-:W-:Y:S01]  /*64f0*/  LOP3.LUT R2, R2, 0x600000, RZ, 0xc0, !PT ;  /* 0x0060000002027812 */ /* 0x000fe200078ec0ff */
[----:B------:R-:W-:Y:S01]  /*6500*/  IMAD.MOV.U32 R153, RZ, RZ, 0x4 ;  /* 0x00000004ff997424 */ /* 0x000fe200078e00ff */
[----:B------:R-:W-:Y:S01]  /*6510*/  R2P PR, R155, 0x6 ;  /* 0x000000069b007804 */ /* 0x000fe20000000000 */
[----:B------:R-:W-:Y:S01]  /*6520*/  IMAD.MOV.U32 R152, RZ, RZ, 0x1 ;  /* 0x00000001ff987424 */ /* 0x000fe200078e00ff */
[----:B------:R-:W-:Y:S01]  /*6530*/  LOP3.LUT R133, R133, 0x1e00, R4, 0xf8, !PT ;  /* 0x00001e0085857812 */ /* 0x000fe200078ef804 */
[----:B------:R-:W-:Y:S01]  /*6540*/  IMAD.MOV.U32 R149, RZ, RZ, RZ ;  /* 0x000000ffff957224 */ /* 0x000fe200078e00ff */
[----:B------:R-:W3:Y:S01]  /*6550*/  LDC.64 R136, c[0x0][0xcb0] ;  /* 0x00032c00ff887b82 */ /* 0x000ee20000000a00 */
[----:B------:R-:W4:Y:S01]  /*6560*/  LDS R3, [UR46+0x110] ;  /* 0x0001102eff037984 */ /* 0x000f220008000800 */
[----:B------:R-:W-:Y:S01]  /*6570*/  P2R R4, PR, RZ, 0x1 ;  /* 0x00000001ff047803 */ /* 0x000fe20000000000 */
[----:B------:R-:W-:Y:S01]  /*6580*/  IMAD.MOV.U32 R151, RZ, RZ, RZ ;  /* 0x000000ffff977224 */ /* 0x000fe200078e00ff */
[----:B------:R-:W-:Y:S01]  /*6590*/  LOP3.LUT R155, R155, 0x60, RZ, 0xc0, !PT ;  /* 0x000000609b9b7812 */ /* 0x000fe200078ec0ff */
[----:B------:R-:W-:Y:S01]  /*65a0*/  IMAD.U32 R157, RZ, RZ, UR5 ;  /* 0x00000005ff9d7e24 */ /* 0x000fe2000f8e00ff */
[----:B------:R-:W-:Y:S01]  /*65b0*/  SEL R154, R154, 0xfffffffe, !P1 ;  /* 0xfffffffe9a9a7807 */ /* 0x000fe20004800000 */
[----:B------:R-:W-:Y:S01]  /*65c0*/  IMAD.U32 R147, RZ, RZ, UR4 ;  /* 0x00000004ff937e24 */ /* 0x000fe2000f8e00ff */
[----:B------:R-:W1:Y:S01]  /*65d0*/  LDC.64 R134, c[0x0][0xca8] ;  /* 0x00032a00ff867b82 */ /* 0x000e620000000a00 */
[----:B------:R-:W-:Y:S01]  /*65e0*/  SEL R153, R153, 0xfffffffc, !P2 ;  /* 0xfffffffc99997807 */ /* 0x000fe20005000000 */
[----:B------:R-:W1:Y:S01]  /*65f0*/  LDCU UR60, c[0x0][0x370] ;  /* 0x00006e00ff3c77ac */ /* 0x000e620008000800 */
[----:B------:R-:W-:Y:S01]  /*6600*/  UMOV UR39, URZ ;  /* 0x000000ff00277c82 */ /* 0x000fe20008000000 */
[----:B------:R-:W1:Y:S01]  /*6610*/  LDCU UR45, c[0x0][0xf0c] ;  /* 0x0001e180ff2d77ac */ /* 0x000e620008000800 */
[----:B------:R-:W1:Y:S01]  /*6620*/  LDCU UR41, c[0x0][0xf30] ;  /* 0x0001e600ff2977ac */ /* 0x000e620008000800 */
[----:B------:R-:W1:Y:S01]  /*6630*/  LDCU.64 UR62, c[0x0][0xc88] ;  /* 0x00019100ff3e77ac */ /* 0x000e620008000a00 */
[----:B------:R-:W1:Y:S01]  /*6640*/  LDCU.64 UR42, c[0x0][0xf28] ;  /* 0x0001e500ff2a77ac */ /* 0x000e620008000a00 */
[----:B------:R-:W1:Y:S01]  /*6650*/  LDCU.128 UR56, c[0x0][0xf10] ;  /* 0x0001e200ff3877ac */ /* 0x000e620008000c00 */
[----:B------:R-:W1:Y:S01]  /*6660*/  LDCU UR55, c[0x0][0x374] ;  /* 0x00006e80ff3777ac */ /* 0x000e620008000800 */
[----:B------:R-:W-:Y:S01]  /*6670*/  UMOV UR54, URZ ;  /* 0x000000ff00367c82 */ /* 0x000fe20008000000 */
[----:B------:R-:W-:Y:S01]  /*6680*/  UMOV UR52, URZ ;  /* 0x000000ff00347c82 */ /* 0x000fe20008000000 */
[----:B--2-4-:R-:W-:-:S07]  /*6690*/  IMAD.IADD R2, R3, 0x1, R2 ;  /* 0x0000000103027824 */ /* 0x014fce00078e0202 */
.L_x_148:
[----:B------:R-:W-:Y:S02]  /*66a0*/  LEA R0, R149, UR46, 0x3 ;  /* 0x0000002e95007c11 */ /* 0x000fe4000f8e18ff */
[----:B------:R-:W-:Y:S02]  /*66b0*/  SHF.L.U32 R3, R151, 0x1f, RZ ;  /* 0x0000001f97037819 */ /* 0x000fe400000006ff */
[----:B-1----:R-:W-:Y:S02]  /*66c0*/  LEA R5, R149, UR46, 0x4 ;  /* 0x0000002e95057c11 */ /* 0x002fe4000f8e20ff */
[----:B------:R-:W2:Y:S02]  /*66d0*/  SYNCS.PHASECHK.TRANS64.TRYWAIT P0, [R0+URZ+0x90], R3 ;  /* 0x00009003000075a7 */ /* 0x000ea400080011ff */
[----:B--2---:R-:W-:Y:S05]  /*66e0*/  @!P0 BRA `(.L_x_104) ;  /* 0x0000006c00648947 */ /* 0x004fea0003800000 */
.L_x_194:
[----:B------:R-:W-:Y:S01]  /*66f0*/  R2UR UR7, R156 ;  /* 0x000000009c0772ca */ /* 0x000fe200000e0000 */
[----:B------:R-:W4:Y:S01]  /*6700*/  LDS.128 R4, [R5+0xf0] ;  /* 0x0000f00005047984 */ /* 0x000f220000000c00 */
[----:B--2---:R-:W-:Y:S01]  /*6710*/  VIADD R0, R0, 0xa0 ;  /* 0x000000a000007836 */ /* 0x004fe20000000000 */
[----:B------:R-:W-:Y:S04]  /*6720*/  UISETP.GE.AND UP0, UPT, UR44, 0x1, UPT ;  /* 0x000000012c00788c */ /* 0x000fe8000bf06270 */
[----:B------:R-:W-:Y:S01]  /*6730*/  PRMT R0, RZ, 0x654, R0 ;  /* 0x00000654ff007816 */ /* 0x000fe20000000000 */
[----:B------:R-:W-:Y:S01]  /*6740*/  @!PT LDS RZ, [RZ] ;  /* 0x00000000fffff984 */ /* 0x000fe20000000800 */
[----:B------:R-:W-:Y:S01]  /*6750*/  @!PT LDS RZ, [RZ] ;  /* 0x00000000fffff984 */ /* 0x000fe20000000800 */
[----:B------:R-:W-:Y:S01]  /*6760*/  @!PT LDS RZ, [RZ] ;  /* 0x00000000fffff984 */ /* 0x000fe20000000800 */
[----:B------:R-:W-:Y:S01]  /*6770*/  @!PT LDS RZ, [RZ] ;  /* 0x00000000fffff984 */ /* 0x000fe20000000800 */
[----:B------:R2:W-:Y:S06]  /*6780*/  MEMBAR.ALL.CTA ;  /* 0x0000000000007992 */ /* 0x0005ec0000008000 */
[----:B--2---:R-:W2:Y:S02]  /*6790*/  FENCE.VIEW.ASYNC.S ;  /* 0x00000000000073c6 */ /* 0x004ea40000000000 */
[----:B--2---:R2:W-:Y:S01]  /*67a0*/  SYNCS.ARRIVE.TRANS64.RED.A1T0 RZ, [R0+URZ], RZ ;  /* 0x000000ff00ff79a7 */ /* 0x0045e200081004ff */
[----:B----4-:R-:W-:Y:S11]  /*67b0*/  LOP3.LUT P0, RZ, R6, 0x1, RZ, 0xc0, !PT ;  /* 0x0000000106ff7812 */ /* 0x010ff6000780c0ff */
[----:B------:R-:W-:Y:S02]  /*67c0*/  @!UPT UIADD3 URZ, UPT, UPT, URZ, URZ, URZ ;  /* 0x000000fffffff290 */ /* 0x000fe4000fffe0ff */
[----:B------:R-:W-:Y:S01]  /*67d0*/  VOTEU.ANY UP1, P0 ;  /* 0x0000000000ff7886 */ /* 0x000fe20000020100 */
[----:B------:R-:W-:Y:S01]  /*67e0*/  PLOP3.LUT P0, PT, PT, PT, UP1, 0x80, 0x8 ;  /* 0x000000000008781c */ /* 0x000fe20003f0f018 */
[----:B------:R-:W-:Y:S06]  /*67f0*/  UP2UR UR4, UPR, URZ, 0x2 ;  /* 0x00000002ff047883 */ /* 0x000fec0008000000 */
[----:B------:R-:W-:Y:S06]  /*6800*/  IMAD.U32 R158, RZ, RZ, UR4 ;  /* 0x00000004ff9e7e24 */ /* 0x000fec000f8e00ff */
[----:B------:R-:W-:Y:S02]  /*6810*/  @P0 SHF.R.U32.HI R3, RZ, 0x10, R5 ;  /* 0x00000010ff030819 */ /* 0x000fe40000011605 */
[----:B------:R-:W-:Y:S02]  /*6820*/  @P0 MOV R8, R4 ;  /* 0x0000000400080202 */ /* 0x000fe40000000f00 */
[----:B------:R-:W-:Y:S02]  /*6830*/  @P0 R2UR UR4, R3 ;  /* 0x00000000030402ca */ /* 0x000fe400000e0000 */
[----:B------:R-:W-:Y:S02]  /*6840*/  @P0 LOP3.LUT R4, R5, 0xffff, RZ, 0xc0, !PT ;  /* 0x0000ffff05040812 */ /* 0x000fe400078ec0ff */
[----:B------:R-:W-:Y:S02]  /*6850*/  @P0 R2UR UR6, R8 ;  /* 0x00000000080602ca */ /* 0x000fe400000e0000 */
[----:B------:R-:W-:Y:S07]  /*6860*/  @P0 R2UR UR5, R4 ;  /* 0x00000000040502ca */ /* 0x000fee00000e0000 */
[----:B------:R-:W-:Y:S02]  /*6870*/  @UP1 UMOV UR7, UR4 ;  /* 0x0000000400071c82 */ /* 0x000fe40008000000 */
[----:B------:R-:W-:Y:S02]  /*6880*/  IMAD.U32 R156, RZ, RZ, UR7 ;  /* 0x00000007ff9c7e24 */ /* 0x000fe4000f8e00ff */
[----:B------:R-:W-:Y:S02]  /*6890*/  @UP1 UMOV UR38, UR6 ;  /* 0x0000000600261c82 */ /* 0x000fe40008000000 */
[----:B------:R-:W-:Y:S01]  /*68a0*/  @UP1 UMOV UR37, UR5 ;  /* 0x0000000500251c82 */ /* 0x000fe20008000000 */
[----:B--2---:R-:W-:Y:S05]  /*68b0*/  BRA.U !UP0, `(.L_x_105) ;  /* 0x0000000108cc7547 */ /* 0x004fea000b800000 */
[----:B------:R-:W2:Y:S01]  /*68c0*/  LDCU UR12, c[0x0][0xf20] ;  /* 0x0001e400ff0c77ac */ /* 0x000ea20008000800 */
[----:B-1----:R-:W-:Y:S02]  /*68d0*/  UIMAD.WIDE.U32 UR4, UR55, UR59, URZ ;  /* 0x0000003b370472a5 */ /* 0x002fe4000f8e00ff */
[----:B------:R-:W-:Y:S02]  /*68e0*/  UIMAD.WIDE.U32 UR6, UR60, UR56, URZ ;  /* 0x000000383c0672a5 */ /* 0x000fe4000f8e00ff */
[----:B------:R-:W-:Y:S02]  /*68f0*/  UISETP.NE.AND UP0, UPT, UR58, 0x1, UPT ;  /* 0x000000013a00788c */ /* 0x000fe4000bf05270 */
[----:B------:R-:W-:Y:S02]  /*6900*/  UIMAD.WIDE.U32 UR8, UR37, UR59, URZ ;  /* 0x0000003b250872a5 */ /* 0x000fe4000f8e00ff */
[----:B------:R-:W-:Y:S02]  /*6910*/  UISETP.NE.AND UP1, UPT, UR45, 0x1, UPT ;  /* 0x000000012d00788c */ /* 0x000fe4000bf25270 */
[----:B------:R-:W-:Y:S02]  /*6920*/  UIMAD.WIDE.U32 UR10, UR38, UR56, URZ ;  /* 0x00000038260a72a5 */ /* 0x000fe4000f8e00ff */
[----:B------:R-:W-:Y:S01]  /*6930*/  UISETP.NE.AND UP2, UPT, UR44, 0x1, UPT ;  /* 0x000000012c00788c */ /* 0x000fe2000bf45270 */
[----:B------:R-:W-:Y:S02]  /*6940*/  UMOV UR4, UR5 ;  /* 0x0000000500047c82 */ /* 0x000fe40008000000 */
[----:B--2---:R-:W-:Y:S03]  /*6950*/  USHF.R.U32.HI UR5, URZ, UR12, UR4 ;  /* 0x0000000cff057299 */ /* 0x004fe60008011604 */
[----:B------:R-:W-:Y:S02]  /*6960*/  UMOV UR4, UR7 ;  /* 0x0000000700047c82 */ /* 0x000fe40008000000 */
[----:B------:R-:W-:Y:S02]  /*6970*/  USHF.R.U32.HI UR7, URZ, UR57, UR4 ;  /* 0x00000039ff077299 */ /* 0x000fe40008011604 */
[----:B------:R-:W-:Y:S02]  /*6980*/  USEL UR4, UR55, UR5, !UP0 ;  /* 0x0000000537047287 */ /* 0x000fe4000c000000 */
[----:B------:R-:W-:Y:S01]  /*6990*/  USEL UR7, UR60, UR7, !UP1 ;  /* 0x000000073c077287 */ /* 0x000fe2000c800000 */
[----:B------:R-:W-:Y:S01]  /*69a0*/  UMOV UR5, UR9 ;  /* 0x0000000900057c82 */ /* 0x000fe20008000000 */
[----:B------:R-:W-:Y:S02]  /*69b0*/  UIMAD.WIDE.U32 UR8, UR4, UR42, URZ ;  /* 0x0000002a040872a5 */ /* 0x000fe4000f8e00ff */
[----:B------:R-:W-:Y:S03]  /*69c0*/  USHF.R.U32.HI UR6, URZ, UR12, UR5 ;  /* 0x0000000cff067299 */ /* 0x000fe60008011605 */
[----:B------:R-:W-:Y:S01]  /*69d0*/  UMOV UR5, UR11 ;  /* 0x0000000b00057c82 */ /* 0x000fe20008000000 */
[----:B------:R-:W-:Y:S02]  /*69e0*/  UIMAD.WIDE.U32 UR10, UR7, UR42, URZ ;  /* 0x0000002a070a72a5 */ /* 0x000fe4000f8e00ff */
[----:B------:R-:W-:Y:S02]  /*69f0*/  USEL UR6, UR37, UR6, !UP0 ;  /* 0x0000000625067287 */ /* 0x000fe4000c000000 */
[----:B------:R-:W-:Y:S01]  /*6a00*/  USHF.R.U32.HI UR5, URZ, UR57, UR5 ;  /* 0x00000039ff057299 */ /* 0x000fe20008011605 */
[----:B------:R-:W-:Y:S02]  /*6a10*/  UMOV UR8, UR9 ;  /* 0x0000000900087c82 */ /* 0x000fe40008000000 */
[----:B------:R-:W-:Y:S01]  /*6a20*/  UMOV UR10, UR11 ;  /* 0x0000000b000a7c82 */ /* 0x000fe20008000000 */
[----:B------:R-:W-:Y:S02]  /*6a30*/  @UP2 USHF.R.U32.HI UR4, URZ, UR43, UR8 ;  /* 0x0000002bff042299 */ /* 0x000fe40008011608 */
[----:B------:R-:W-:Y:S02]  /*6a40*/  @UP2 USHF.R.U32.HI UR7, URZ, UR43, UR10 ;  /* 0x0000002bff072299 */ /* 0x000fe4000801160a */
[----:B------:R-:W-:Y:S02]  /*6a50*/  UIMAD UR4, UR44, UR4, URZ ;  /* 0x000000042c0472a4 */ /* 0x000fe4000f8e02ff */
        /* <DEDUP_REMOVED lines=8> */
[----:B------:R-:W-:Y:S02]  /*6ae0*/  USEL UR11, UR6, UR4, !UP2 ;  /* 0x00000004060b7287 */ /* 0x000fe4000d000000 */
[----:B------:R-:W-:Y:S02]  /*6af0*/  UIADD3 UR8, UPT, UPT, -UR5, URZ, URZ ;  /* 0x000000ff05087290 */ /* 0x000fe4000fffe1ff */
[----:B------:R-:W-:Y:S01]  /*6b00*/  UIADD3 UR10, UPT, UPT, -UR11, URZ, URZ ;  /* 0x000000ff0b0a7290 */ /* 0x000fe2000fffe1ff */
[----:B------:R-:W-:Y:S01]  /*6b10*/  @!UP0 UMOV UR4, UR9 ;  /* 0x0000000900048c82 */ /* 0x000fe20008000000 */
[----:B------:R-:W-:Y:S02]  /*6b20*/  UIADD3 UR9, UPT, UPT, -UR6, URZ, URZ ;  /* 0x000000ff06097290 */ /* 0x000fe4000fffe1ff */
[----:B------:R-:W-:Y:S02]  /*6b30*/  @!UP0 USHF.R.U32.HI UR4, URZ, UR43, UR4 ;  /* 0x0000002bff048299 */ /* 0x000fe40008011604 */
[----:B------:R-:W-:Y:S02]  /*6b40*/  UIMAD UR10, UR44, UR10, UR6 ;  /* 0x0000000a2c0a72a4 */ /* 0x000fe4000f8e0206 */
[----:B------:R-:W-:Y:S04]  /*6b50*/  @!UP0 USEL UR4, UR5, UR4, !UP2 ;  /* 0x0000000405048287 */ /* 0x000fe8000d000000 */
[----:B------:R-:W-:Y:S02]  /*6b60*/  @!UP0 UIMAD UR10, UR7, UR10, UR4 ;  /* 0x0000000a070a82a4 */ /* 0x000fe4000f8e0204 */
[----:B------:R-:W-:Y:S02]  /*6b70*/  @!UP0 UIADD3 UR11, UPT, UPT, UR11, -UR4, URZ ;  /* 0x800000040b0b8290 */ /* 0x000fe4000fffe0ff */
[----:B------:R-:W-:Y:S02]  /*6b80*/  UIMAD UR7, UR45, UR8, UR38 ;  /* 0x000000082d0772a4 */ /* 0x000fe4000f8e0226 */
[----:B------:R-:W-:Y:S02]  /*6b90*/  @!UP0 UIMAD UR6, UR11, UR44, UR5 ;  /* 0x0000002c0b0682a4 */ /* 0x000fe4000f8e0205 */
[----:B------:R-:W-:Y:S01]  /*6ba0*/  UIMAD UR4, UR58, UR9, UR37 ;  /* 0x000000093a0472a4 */ /* 0x000fe2000f8e0225 */
[----:B------:R-:W-:Y:S02]  /*6bb0*/  @!UP0 UMOV UR5, UR10 ;  /* 0x0000000a00058c82 */ /* 0x000fe40008000000 */
[----:B------:R-:W-:Y:S02]  /*6bc0*/  UIMAD UR38, UR5, UR45, UR7 ;  /* 0x0000002d052672a4 */ /* 0x000fe4000f8e0207 */
[----:B------:R-:W-:Y:S11]  /*6bd0*/  UIMAD UR37, UR6, UR58, UR4 ;  /* 0x0000003a062572a4 */ /* 0x000ff6000f8e0204 */
[----:B------:R-:W-:Y:S01]  /*6be0*/  @!UPT UIADD3 URZ, UPT, UPT, URZ, URZ, URZ ;  /* 0x000000fffffff290 */ /* 0x000fe2000fffe0ff */
.L_x_105:
[----:B-1----:R-:W-:Y:S01]  /*6bf0*/  UISETP.NE.AND UP0, UPT, UR41, 0x1, UPT ;  /* 0x000000012900788c */ /* 0x002fe2000bf05270 */
[----:B------:R-:W-:Y:S01]  /*6c00*/  LOP3.LUT P0, RZ, R147, 0x3f0, RZ, 0xc0, !PT ;  /* 0x000003f093ff7812 */ /* 0x000fe2000780c0ff */
[----:B------:R-:W-:Y:S01]  /*6c10*/  USHF.L.U32 UR53, UR16, 0x8, URZ ;  /* 0x0000000810357899 */ /* 0x000fe200080006ff */
[----:B------:R-:W-:Y:S01]  /*6c20*/  BSSY.RECONVERGENT B6, `(.L_x_106) ;  /* 0x0000034000067945 */ /* 0x000fe20003800200 */
[----:B------:R-:W-:Y:S01]  /*6c30*/  USHF.L.U32 UR50, UR20, 0x7, URZ ;  /* 0x0000000714327899 */ /* 0x000fe200080006ff */
[----:B------:R-:W-:Y:S06]  /*6c40*/  IADD3 R149, PT, PT, R149, 0x1, RZ ;  /* 0x0000000195957810 */ /* 0x000fec0007ffe0ff */
[----:B------:R-:W1:Y:S01]  /*6c50*/  @!UP0 LDCU.128 UR12, c[0x0][0xf10] ;  /* 0x0001e200ff0c87ac */ /* 0x000e620008000c00 */
[----:B------:R-:W2:Y:S01]  /*6c60*/  @!UP0 LDCU UR5, c[0x0][0xf0c] ;  /* 0x0001e180ff0587ac */ /* 0x000ea20008000800 */
[----:B------:R-:W4:Y:S01]  /*6c70*/  @!UP0 LDCU UR10, c[0x0][0xf20] ;  /* 0x0001e400ff0a87ac */ /* 0x000f220008000800 */
[----:B-1----:R-:W-:Y:S02]  /*6c80*/  UIMAD.WIDE.U32 UR8, UR38, UR12, URZ ;  /* 0x0000000c260872a5 */ /* 0x002fe4000f8e00ff */
[----:B------:R-:W-:Y:S02]  /*6c90*/  UIMAD.WIDE.U32 UR6, UR37, UR15, URZ ;  /* 0x0000000f250672a5 */ /* 0x000fe4000f8e00ff */
[----:B------:R-:W-:Y:S03]  /*6ca0*/  @!UP0 UISETP.NE.AND UP1, UPT, UR14, 0x1, UPT ;  /* 0x000000010e00888c */ /* 0x000fe6000bf25270 */
[----:B------:R-:W-:Y:S01]  /*6cb0*/  @!UP0 UMOV UR4, UR9 ;  /* 0x0000000900048c82 */ /* 0x000fe20008000000 */
[----:B--2---:R-:W-:Y:S02]  /*6cc0*/  @!UP0 UISETP.NE.AND UP2, UPT, UR5, 0x1, UPT ;  /* 0x000000010500888c */ /* 0x004fe4000bf45270 */
[----:B------:R-:W-:Y:S01]  /*6cd0*/  @!UP0 USHF.R.U32.HI UR4, URZ, UR13, UR4 ;  /* 0x0000000dff048299 */ /* 0x000fe20008011604 */
[----:B------:R-:W-:Y:S02]  /*6ce0*/  @!UP0 UMOV UR6, UR7 ;  /* 0x0000000700068c82 */ /* 0x000fe40008000000 */
[----:B----4-:R-:W-:Y:S02]  /*6cf0*/  @!UP0 USHF.R.U32.HI UR6, URZ, UR10, UR6 ;  /* 0x0000000aff068299 */ /* 0x010fe40008011606 */
[----:B------:R-:W-:Y:S02]  /*6d00*/  @!UP0 USEL UR7, UR38, UR4, !UP2 ;  /* 0x0000000426078287 */ /* 0x000fe4000d000000 */
[----:B------:R-:W-:Y:S04]  /*6d10*/  @!UP0 USEL UR6, UR37, UR6, !UP1 ;  /* 0x0000000625068287 */ /* 0x000fe8000c800000 */
[----:B------:R-:W-:Y:S02]  /*6d20*/  @!UP0 UIADD3 UR4, UPT, UPT, -UR7, UR6, URZ ;  /* 0x0000000607048290 */ /* 0x000fe4000fffe1ff */
[----:B------:R-:W-:Y:S02]  /*6d30*/  @!UP0 UIADD3 UR6, UPT, UPT, UR7, -UR6, URZ ;  /* 0x8000000607068290 */ /* 0x000fe4000fffe0ff */
[----:B------:R-:W-:Y:S02]  /*6d40*/  @!UP0 UIMAD UR38, UR4, UR5, UR38 ;  /* 0x00000005042682a4 */ /* 0x000fe4000f8e0226 */
[----:B------:R-:W-:Y:S01]  /*6d50*/  @!UP0 UIMAD UR37, UR6, UR14, UR37 ;  /* 0x0000000e062582a4 */ /* 0x000fe2000f8e0225 */
[----:B------:R-:W-:Y:S11]  /*6d60*/  @!P0 BRA `(.L_x_107) ;  /* 0x00000000007c8947 */ /* 0x000ff60003800000 */
[----:B------:R-:W1:Y:S01]  /*6d70*/  LDCU.64 UR8, c[0x4][0x80] ;  /* 0x01001000ff0877ac */ /* 0x000e620008000a00 */
[----:B------:R-:W-:Y:S01]  /*6d80*/  MOV R16, 0x0 ;  /* 0x0000000000107802 */ /* 0x000fe20000000f00 */
[----:B------:R-:W-:Y:S02]  /*6d90*/  HFMA2 R12, -RZ, RZ, 0, 5.9604644775390625e-08 ;  /* 0x00000001ff0c7431 */ /* 0x000fe400000001ff */
[----:B------:R-:W-:Y:S01]  /*6da0*/  IMAD.MOV.U32 R8, RZ, RZ, 0x70 ;  /* 0x00000070ff087424 */ /* 0x000fe200078e00ff */
[----:B------:R2:W4:Y:S01]  /*6db0*/  LDC.64 R14, c[0x4][R16] ;  /* 0x01000000100e7b82 */ /* 0x0005220000000a00 */
[----:B------:R-:W3:Y:S01]  /*6dc0*/  LDCU.64 UR6, c[0x4][0x88] ;  /* 0x01001100ff0677ac */ /* 0x000ee20008000a00 */
[----:B------:R-:W-:Y:S01]  /*6dd0*/  IMAD.MOV.U32 R13, RZ, RZ, RZ ;  /* 0x000000ffff0d7224 */ /* 0x000fe200078e00ff */
[----:B------:R-:W2:Y:S01]  /*6de0*/  LDCU.64 UR4, c[0x4][0x8] ;  /* 0x01000100ff0477ac */ /* 0x000ea20008000a00 */
[----:B-1----:R-:W-:Y:S01]  /*6df0*/  MOV R5, UR9 ;  /* 0x0000000900057c02 */ /* 0x002fe20008000f00 */
[----:B------:R-:W-:Y:S01]  /*6e00*/  IMAD.U32 R4, RZ, RZ, UR8 ;  /* 0x00000008ff047e24 */ /* 0x000fe2000f8e00ff */
[----:B---3--:R-:W-:Y:S01]  /*6e10*/  MOV R7, UR7 ;  /* 0x0000000700077c02 */ /* 0x008fe20008000f00 */
[----:B------:R-:W-:Y:S01]  /*6e20*/  IMAD.U32 R6, RZ, RZ, UR6 ;  /* 0x00000006ff067e24 */ /* 0x000fe2000f8e00ff */
[----:B--2---:R-:W-:Y:S01]  /*6e30*/  MOV R11, UR5 ;  /* 0x00000005000b7c02 */ /* 0x004fe20008000f00 */
[----:B------:R-:W-:Y:S02]  /*6e40*/  IMAD.U32 R10, RZ, RZ, UR4 ;  /* 0x00000004ff0a7e24 */ /* 0x000fe4000f8e00ff */
[----:B------:R-:W-:Y:S07]  /*6e50*/  LEPC R20, `(.L_x_108) ;  /* 0x000000001014794e */ /* 0x000fee0000000000 */
[----:B----45:R-:W-:Y:S05]  /*6e60*/  CALL.ABS.NOINC R14 ;  /* 0x000000000e007343 */ /* 0x030fea0003c00000 */
.L_x_108:
[----:B------:R-:W1:Y:S01]  /*6e70*/  LDCU.64 UR8, c[0x4][0x80] ;  /* 0x01001000ff0877ac */ /* 0x000e620008000a00 */
[----:B------:R-:W2:Y:S01]  /*6e80*/  LDC.64 R16, c[0x4][R16] ;  /* 0x0100000010107b82 */ /* 0x000ea20000000a00 */
[----:B------:R-:W-:Y:S02]  /*6e90*/  HFMA2 R12, -RZ, RZ, 0, 5.9604644775390625e-08 ;  /* 0x00000001ff0c7431 */ /* 0x000fe400000001ff */
[----:B------:R-:W-:Y:S02]  /*6ea0*/  IMAD.MOV.U32 R8, RZ, RZ, 0x70 ;  /* 0x00000070ff087424 */ /* 0x000fe400078e00ff */
[----:B------:R-:W-:Y:S01]  /*6eb0*/  IMAD.MOV.U32 R13, RZ, RZ, RZ ;  /* 0x000000ffff0d7224 */ /* 0x000fe200078e00ff */
[----:B------:R-:W3:Y:S01]  /*6ec0*/  LDCU.64 UR6, c[0x4][0x88] ;  /* 0x01001100ff0677ac */ /* 0x000ee20008000a00 */
[----:B------:R-:W4:Y:S01]  /*6ed0*/  LDCU.64 UR4, c[0x4][0x8] ;  /* 0x01000100ff0477ac */ /* 0x000f220008000a00 */
[----:B-1----:R-:W-:Y:S02]  /*6ee0*/  MOV R4, UR8 ;  /* 0x0000000800047c02 */ /* 0x002fe40008000f00 */
[----:B------:R-:W-:Y:S02]  /*6ef0*/  MOV R5, UR9 ;  /* 0x0000000900057c02 */ /* 0x000fe40008000f00 */
[----:B---3--:R-:W-:Y:S01]  /*6f00*/  MOV R7, UR7 ;  /* 0x0000000700077c02 */ /* 0x008fe20008000f00 */
[----:B------:R-:W-:Y:S01]  /*6f10*/  IMAD.U32 R6, RZ, RZ, UR6 ;  /* 0x00000006ff067e24 */ /* 0x000fe2000f8e00ff */
[----:B----4-:R-:W-:Y:S01]  /*6f20*/  MOV R11, UR5 ;  /* 0x00000005000b7c02 */ /* 0x010fe20008000f00 */
[----:B------:R-:W-:Y:S02]  /*6f30*/  IMAD.U32 R10, RZ, RZ, UR4 ;  /* 0x00000004ff0a7e24 */ /* 0x000fe4000f8e00ff */
[----:B------:R-:W-:Y:S07]  /*6f40*/  LEPC R20, `(.L_x_107) ;  /* 0x000000001014794e */ /* 0x000fee0000000000 */
[----:B--2---:R-:W-:Y:S05]  /*6f50*/  CALL.ABS.NOINC R16 ;  /* 0x0000000010007343 */ /* 0x004fea0003c00000 */
.L_x_107:
[----:B------:R-:W-:Y:S05]  /*6f60*/  BSYNC.RECONVERGENT B6 ;  /* 0x0000000000067941 */ /* 0x000fea0003800200 */
.L_x_106:
[----:B------:R-:W-:Y:S02]  /*6f70*/  ISETP.NE.U32.AND P0, PT, RZ, UR62, PT ;  /* 0x0000003eff007c0c */ /* 0x000fe4000bf05070 */
[C---:B------:R-:W-:Y:S02]  /*6f80*/  ISETP.NE.U32.AND P3, PT, R140.reuse, RZ, PT ;  /* 0x000000ff8c00720c */ /* 0x040fe40003f65070 */
[----:B------:R-:W-:Y:S02]  /*6f90*/  ISETP.NE.U32.AND P4, PT, R140, RZ, PT ;  /* 0x000000ff8c00720c */ /* 0x000fe40003f85070 */
[----:B------:R-:W-:Y:S02]  /*6fa0*/  ISETP.NE.AND.EX P0, PT, RZ, UR63, PT, P0 ;  /* 0x0000003fff007c0c */ /* 0x000fe4000bf05300 */
[C---:B------:R-:W-:Y:S02]  /*6fb0*/  ISETP.NE.AND.EX P3, PT, R141.reuse, RZ, PT, P3 ;  /* 0x000000ff8d00720c */ /* 0x040fe40003f65330 */
[----:B------:R-:W-:Y:S02]  /*6fc0*/  ISETP.NE.AND.EX P4, PT, R141, RZ, P0, P4 ;  /* 0x000000ff8d00720c */ /* 0x000fe40000785340 */
[----:B---3--:R-:W-:Y:S02]  /*6fd0*/  ISETP.NE.U32.AND P5, PT, R136, RZ, PT ;  /* 0x000000ff8800720c */ /* 0x008fe40003fa5070 */
[----:B------:R-:W-:Y:S02]  /*6fe0*/  ISETP.NE.U32.AND P2, PT, RZ, UR62, PT ;  /* 0x0000003eff007c0c */ /* 0x000fe4000bf45070 */
[----:B------:R-:W-:Y:S02]  /*6ff0*/  PLOP3.LUT P1, PT, PT, PT, PT, 0x8, 0x80 ;  /* 0x000000000080781c */ /* 0x000fe40003f2e170 */
[----:B------:R-:W-:Y:S02]  /*7000*/  ISETP.NE.AND.EX P5, PT, R137, RZ, PT, P5 ;  /* 0x000000ff8900720c */ /* 0x000fe40003fa5350 */
[----:B------:R-:W-:Y:S03]  /*7010*/  ISETP.NE.AND.EX P2, PT, RZ, UR63, PT, P2 ;  /* 0x0000003fff007c0c */ /* 0x000fe6000bf45320 */
[----:B------:R-:W-:Y:S01]  /*7020*/  @!P4 PLOP3.LUT P1, PT, P3, PT, PT, 0x80, 0x8 ;  /* 0x000000000008c81c */ /* 0x000fe20001f2f070 */
[----:B------:R-:W-:Y:S01]  /*7030*/  @!UPT UIADD3 URZ, UPT, UPT, URZ, URZ, URZ ;  /* 0x000000fffffff290 */ /* 0x000fe2000fffe0ff */
[----:B------:R-:W-:Y:S11]  /*7040*/  @!P3 BRA `(.L_x_109) ;  /* 0x000000000030b947 */ /* 0x000ff60003800000 */
[----:B------:R-:W-:Y:S01]  /*7050*/  ISETP.NE.U32.AND P0, PT, R138, RZ, PT ;  /* 0x000000ff8a00720c */ /* 0x000fe20003f05070 */
[----:B------:R-:W1:Y:S01]  /*7060*/  LDCU.64 UR4, c[0x0][0x358] ;  /* 0x00006b00ff0477ac */ /* 0x000e620008000a00 */
[----:B------:R-:W-:Y:S02]  /*7070*/  IMAD.MOV.U32 R143, RZ, RZ, 0x1 ;  /* 0x00000001ff8f7424 */ /* 0x000fe400078e00ff */
[----:B------:R-:W-:Y:S11]  /*7080*/  ISETP.NE.AND.EX P0, PT, R139, RZ, PT, P0 ;  /* 0x000000ff8b00720c */ /* 0x000ff60003f05300 */
[----:B------:R-:W-:Y:S02]  /*7090*/  @!UPT UIADD3 URZ, UPT, UPT, URZ, URZ, URZ ;  /* 0x000000fffffff290 */ /* 0x000fe4000fffe0ff */
[----:B------:R-:W2:Y:S01]  /*70a0*/  @P0 LDC.64 R4, c[0x0][0xc88] ;  /* 0x00032200ff040b82 */ /* 0x000ea20000000a00 */
[----:B------:R-:W-:Y:S04]  /*70b0*/  @P0 IMAD R0, R140, UR36, RZ ;  /* 0x000000248c000c24 */ /* 0x000fe8000f8e02ff */
[----:B--2---:R-:W-:Y:S04]  /*70c0*/  @P0 IMAD.WIDE R4, R0, 0x4, R4 ;  /* 0x0000000400040825 */ /* 0x004fe800078e0204 */
[----:B------:R-:W-:Y:S01]  /*70d0*/  HFMA2 R0, -RZ, RZ, 0, 5.9604644775390625e-08 ;  /* 0x00000001ff007431 */ /* 0x000fe200000001ff */
[----:B-1---5:R1:W5:Y:S04]  /*70e0*/  @P0 LDG.E R71, desc[UR4][R4.64] ;  /* 0x0000000404470981 */ /* 0x022368000c1e1900 */
[----:B------:R-:W-:Y:S01]  /*70f0*/  @!P0 PRMT R143, R0, 0x7610, R143 ;  /* 0x00007610008f8816 */ /* 0x000fe2000000008f */
[----:B-1----:R-:W2:Y:S06]  /*7100*/  @!P0 LDC R71, c[0x0][0xc80] ;  /* 0x00032000ff478b82 */ /* 0x002eac0000000800 */
.L_x_109:
[----:B------:R-:W-:Y:S05]  /*7110*/  @!P5 BRA `(.L_x_110) ;  /* 0x000000000024d947 */ /* 0x000fea0003800000 */
[----:B------:R-:W-:Y:S01]  /*7120*/  ISETP.NE.U32.AND P0, PT, R134, RZ, PT ;  /* 0x000000ff8600720c */ /* 0x000fe20003f05070 */
[----:B------:R-:W1:Y:S03]  /*7130*/  LDCU.64 UR4, c[0x0][0x358] ;  /* 0x00006b00ff0477ac */ /* 0x000e660008000a00 */
[----:B------:R-:W-:Y:S11]  /*7140*/  ISETP.NE.AND.EX P0, PT, R135, RZ, PT, P0 ;  /* 0x000000ff8700720c */ /* 0x000ff60003f05300 */
[----:B------:R-:W-:Y:S02]  /*7150*/  @!UPT UIADD3 URZ, UPT, UPT, URZ, URZ, URZ ;  /* 0x000000fffffff290 */ /* 0x000fe4000fffe0ff */
[----:B------:R-:W3:Y:S01]  /*7160*/  @P0 LDC.64 R4, c[0x0][0xca8] ;  /* 0x00032a00ff040b82 */ /* 0x000ee20000000a00 */
[----:B------:R-:W-:Y:S04]  /*7170*/  @P0 IMAD R0, R136, UR36, RZ ;  /* 0x0000002488000c24 */ /* 0x000fe8000f8e02ff */
[----:B---3--:R-:W-:Y:S05]  /*7180*/  @P0 IMAD.WIDE R4, R0, 0x4, R4 ;  /* 0x0000000400040825 */ /* 0x008fea00078e0204 */
[----:B-1---5:R1:W5:Y:S02]  /*7190*/  @P0 LDG.E R68, desc[UR4][R4.64] ;  /* 0x0000000404440981 */ /* 0x022364000c1e1900 */
[----:B-1----:R-:W3:Y:S02]  /*71a0*/  @!P0 LDC R68, c[0x0][0xca0] ;  /* 0x00032800ff448b82 */ /* 0x002ee40000000800 */
.L_x_110:
[----:B--2--5:R-:W-:Y:S01]  /*71b0*/  FSETP.NEU.AND P0, PT, R71, RZ, PT ;  /* 0x000000ff4700720b */ /* 0x024fe20003f0d000 */
[----:B------:R-:W-:Y:S01]  /*71c0*/  IMAD.SHL.U32 R166, R133, 0x2, RZ ;  /* 0x0000000285a67824 */ /* 0x000fe200078e00ff */
[----:B------:R-:W-:Y:S01]  /*71d0*/  SEL R5, RZ, 0xffffffff, P2 ;  /* 0xffffffffff057807 */ /* 0x000fe20001000000 */
[----:B------:R-:W-:Y:S01]  /*71e0*/  IMAD.SHL.U32 R78, R153, 0x10, RZ ;  /* 0x00000010994e7824 */ /* 0x000fe200078e00ff */
[----:B------:R-:W-:Y:S01]  /*71f0*/  @!P4 LOP3.LUT P2, RZ, R143, 0xff, RZ, 0xc0, !PT ;  /* 0x000000ff8fffc812 */ /* 0x000fe2000784c0ff */
[----:B------:R-:W-:Y:S01]  /*7200*/  IMAD.MOV.U32 R101, RZ, RZ, -0x10 ;  /* 0xfffffff0ff657424 */ /* 0x000fe200078e00ff */
[----:B------:R-:W-:Y:S01]  /*7210*/  @!P4 SEL R4, RZ, 0xffffffff, P0 ;  /* 0xffffffffff04c807 */ /* 0x000fe20000000000 */
[----:B------:R-:W-:Y:S01]  /*7220*/  IMAD.SHL.U32 R79, R154, 0x10, RZ ;  /* 0x000000109a4f7824 */ /* 0x000fe200078e00ff */
[----:B------:R-:W-:Y:S01]  /*7230*/  LOP3.LUT R152, R152, 0x1, RZ, 0x3c, !PT ;  /* 0x0000000198987812 */ /* 0x000fe200078e3cff */
[----:B------:R-:W-:Y:S01]  /*7240*/  IMAD.U32 R3, RZ, RZ, UR39 ;  /* 0x00000027ff037e24 */ /* 0x000fe2000f8e00ff */
[----:B------:R-:W-:Y:S01]  /*7250*/  @P1 SEL R4, R5, R4, !P2 ;  /* 0x0000000405041207 */ /* 0x000fe20005000000 */
[----:B------:R-:W-:Y:S01]  /*7260*/  BSSY B1, `(.L_x_111) ;  /* 0x0000052000017945 */ /* 0x000fe20003800000 */
[----:B------:R-:W-:Y:S01]  /*7270*/  IMAD.MOV.U32 R100, RZ, RZ, 0x1 ;  /* 0x00000001ff647424 */ /* 0x000fe200078e00ff */
[----:B------:R-:W-:Y:S02]  /*7280*/  CS2R R130, SRZ ;  /* 0x0000000000827805 */ /* 0x000fe4000001ff00 */
[----:B------:R-:W-:Y:S01]  /*7290*/  @!P4 LOP3.LUT R4, R4, 0x1, RZ, 0xc0, !PT ;  /* 0x000000010404c812 */ /* 0x000fe200078ec0ff */
[----:B------:R-:W-:Y:S01]  /*72a0*/  IMAD.MOV.U32 R77, RZ, RZ, RZ ;  /* 0x000000ffff4d7224 */ /* 0x000fe200078e00ff */
[----:B------:R-:W-:Y:S02]  /*72b0*/  CS2R R128, SRZ ;  /* 0x0000000000807805 */ /* 0x000fe4000001ff00 */
[----:B------:R-:W-:Y:S02]  /*72c0*/  CS2R R122, SRZ ;  /* 0x00000000007a7805 */ /* 0x000fe4000001ff00 */
[----:B------:R-:W-:Y:S01]  /*72d0*/  ISETP.NE.U32.OR P5, PT, R4, 0x1, P4 ;  /* 0x000000010400780c */ /* 0x000fe200027a5470 */
[----:B------:R-:W-:Y:S01]  /*72e0*/  IMAD.U32 R4, RZ, RZ, UR39 ;  /* 0x00000027ff047e24 */ /* 0x000fe2000f8e00ff */
[----:B------:R-:W-:Y:S02]  /*72f0*/  LOP3.LUT P4, R148, R143, 0xff, RZ, 0xc0, !PT ;  /* 0x000000ff8f947812 */ /* 0x000fe4000788c0ff */
[----:B------:R-:W-:Y:S02]  /*7300*/  CS2R R120, SRZ ;  /* 0x0000000000787805 */ /* 0x000fe4000001ff00 */
[----:B------:R-:W-:Y:S02]  /*7310*/  P2R R159, PR, RZ, 0x20 ;  /* 0x00000020ff9f7803 */ /* 0x000fe40000000000 */
[----:B------:R-:W-:Y:S02]  /*7320*/  CS2R R114, SRZ ;  /* 0x0000000000727805 */ /* 0x000fe4000001ff00 */
[----:B------:R-:W-:Y:S02]  /*7330*/  SHF.L.U32 R0, R4, 0x1f, RZ ;  /* 0x0000001f04007819 */ /* 0x000fe400000006ff */
[----:B------:R-:W-:Y:S02]  /*7340*/  CS2R R112, SRZ ;  /* 0x0000000000707805 */ /* 0x000fe4000001ff00 */
[----:B------:R-:W-:Y:S02]  /*7350*/  SEL R4, RZ, 0xffffffff, P0 ;  /* 0xffffffffff047807 */ /* 0x000fe40000000000 */
[----:B------:R-:W-:Y:S02]  /*7360*/  CS2R R106, SRZ ;  /* 0x00000000006a7805 */ /* 0x000fe4000001ff00 */
[----:B------:R-:W-:Y:S02]  /*7370*/  ISETP.NE.AND P0, PT, RZ, UR39, PT ;  /* 0x00000027ff007c0c */ /* 0x000fe4000bf05270 */
[----:B------:R-:W-:Y:S02]  /*7380*/  CS2R R104, SRZ ;  /* 0x0000000000687805 */ /* 0x000fe4000001ff00 */
[----:B------:R-:W-:Y:S02]  /*7390*/  @P3 SEL R4, R5, R4, !P4 ;  /* 0x0000000405043207 */ /* 0x000fe40006000000 */
[----:B------:R-:W-:Y:S02]  /*73a0*/  CS2R R98, SRZ ;  /* 0x0000000000627805 */ /* 0x000fe4000001ff00 */
[----:B------:R-:W-:Y:S02]  /*73b0*/  @P5 SHF.L.U32 R6, R152, 0x1f, RZ ;  /* 0x0000001f98065819 */ /* 0x000fe400000006ff */
[----:B------:R-:W-:Y:S02]  /*73c0*/  CS2R R96, SRZ ;  /* 0x0000000000607805 */ /* 0x000fe4000001ff00 */
[----:B------:R-:W-:Y:S02]  /*73d0*/  LOP3.LUT R4, R4, 0x1, RZ, 0xc0, !PT ;  /* 0x0000000104047812 */ /* 0x000fe400078ec0ff */
[----:B------:R-:W-:Y:S01]  /*73e0*/  CS2R R90, SRZ ;  /* 0x00000000005a7805 */ /* 0x000fe2000001ff00 */
[----:B------:R-:W1:Y:S01]  /*73f0*/  @P5 SYNCS.PHASECHK.TRANS64.TRYWAIT P2, [UR46+0x40], R6 ;  /* 0x00004006ff0055a7 */ /* 0x000e62000804112e */
[----:B------:R-:W-:Y:S01]  /*7400*/  IMAD R69, R3, 0xc0, R2 ;  /* 0x000000c003457824 */ /* 0x000fe200078e0202 */
[----:B------:R-:W-:Y:S01]  /*7410*/  ISETP.NE.U32.AND P3, PT, R4, 0x1, PT ;  /* 0x000000010400780c */ /* 0x000fe20003f65070 */
[----:B------:R-:W-:Y:S01]  /*7420*/  VIADD R4, R166, UR46 ;  /* 0x0000002ea6047c36 */ /* 0x000fe20008000000 */
[----:B------:R-:W-:Y:S02]  /*7430*/  CS2R R88, SRZ ;  /* 0x0000000000587805 */ /* 0x000fe4000001ff00 */
[----:B------:R-:W-:Y:S02]  /*7440*/  CS2R R82, SRZ ;  /* 0x0000000000527805 */ /* 0x000fe4000001ff00 */
[----:B------:R-:W-:Y:S01]  /*7450*/  P2R R102, PR, RZ, 0x8 ;  /* 0x00000008ff667803 */ /* 0x000fe20000000000 */
[----:B------:R-:W-:Y:S01]  /*7460*/  IMAD.IADD R150, R4, 0x1, R78 ;  /* 0x0000000104967824 */ /* 0x000fe200078e024e */
[----:B------:R-:W-:Y:S01]  /*7470*/  ISETP.NE.U32.AND P3, PT, R142, 0x1, PT ;  /* 0x000000018e00780c */ /* 0x000fe20003f65070 */
[C---:B------:R-:W-:Y:S01]  /*7480*/  IMAD.IADD R164, R4.reuse, 0x1, R79 ;  /* 0x0000000104a47824 */ /* 0x040fe200078e024f */
[----:B------:R-:W-:Y:S01]  /*7490*/  CS2R R80, SRZ ;  /* 0x0000000000507805 */ /* 0x000fe2000001ff00 */
[----:B------:R-:W-:Y:S01]  /*74a0*/  IMAD.IADD R161, R79, 0x1, R150 ;  /* 0x000000014fa17824 */ /* 0x000fe200078e0296 */
[----:B------:R-:W-:Y:S02]  /*74b0*/  SEL R101, R101, 0x10, !P3 ;  /* 0x0000001065657807 */ /* 0x000fe40005800000 */
[----:B------:R-:W-:Y:S02]  /*74c0*/  CS2R R86, SRZ ;  /* 0x0000000000567805 */ /* 0x000fe4000001ff00 */
[----:B------:R-:W-:Y:S02]  /*74d0*/  CS2R R84, SRZ ;  /* 0x0000000000547805 */ /* 0x000fe4000001ff00 */
[----:B------:R-:W-:Y:S01]  /*74e0*/  SEL R70, RZ, 0xc0, P0 ;  /* 0x000000c0ff467807 */ /* 0x000fe20000000000 */
[----:B------:R2:W4:Y:S01]  /*74f0*/  SYNCS.PHASECHK.TRANS64.TRYWAIT P1, [UR46+0xb0], R0 ;  /* 0x0000b000ff0075a7 */ /* 0x000522000802112e */
[----:B------:R-:W-:Y:S02]  /*7500*/  IMAD.IADD R165, R4, 0x1, R101 ;  /* 0x0000000104a57824 */ /* 0x000fe400078e0265 */
[C---:B------:R-:W-:Y:S02]  /*7510*/  IMAD.IADD R163, R101.reuse, 0x1, R164 ;  /* 0x0000000165a37824 */ /* 0x040fe400078e02a4 */
[C---:B------:R-:W-:Y:S02]  /*7520*/  IMAD.IADD R162, R101.reuse, 0x1, R150 ;  /* 0x0000000165a27824 */ /* 0x040fe400078e0296 */
[----:B------:R-:W-:Y:S01]  /*7530*/  IMAD.IADD R160, R101, 0x1, R161 ;  /* 0x0000000165a07824 */ /* 0x000fe200078e02a1 */
[----:B-1----:R-:W-:Y:S01]  /*7540*/  @P5 SEL R100, RZ, 0x1, !P2 ;  /* 0x00000001ff645807 */ /* 0x002fe20005000000 */
[----:B--2---:R-:W-:Y:S06]  /*7550*/  @!P5 BRA `(.L_x_112) ;  /* 0x000000000088d947 */ /* 0x004fec0003800000 */
[----:B------:R-:W-:Y:S01]  /*7560*/  IMAD.MOV.U32 R131, RZ, RZ, RZ ;  /* 0x000000ffff837224 */ /* 0x000fe200078e00ff */
[----:B------:R-:W-:Y:S01]  /*7570*/  ISETP.NE.AND P0, PT, R100, RZ, PT ;  /* 0x000000ff6400720c */ /* 0x000fe20003f05270 */
[----:B------:R-:W-:Y:S01]  /*7580*/  BSSY B0, `(.L_x_113) ;  /* 0x0000014000007945 */ /* 0x000fe20003800000 */
[----:B------:R-:W-:Y:S02]  /*7590*/  CS2R R86, SRZ ;  /* 0x0000000000567805 */ /* 0x000fe4000001ff00 */
        /* <DEDUP_REMOVED lines=13> */
[----:B------:R-:W-:Y:S01]  /*7670*/  CS2R R128, SRZ ;  /* 0x0000000000807805 */ /* 0x000fe2000001ff00 */
[----:B------:R-:W-:Y:S06]  /*7680*/  @P0 BRA `(.L_x_114) ;  /* 0x00000000000c0947 */ /* 0x000fec0003800000 */
[----:B------:R-:W-:Y:S04]  /*7690*/  SHF.L.U32 R4, R152, 0x1f, RZ ;  /* 0x0000001f98047819 */ /* 0x000fe800000006ff */
[----:B------:R-:W1:Y:S02]  /*76a0*/  SYNCS.PHASECHK.TRANS64.TRYWAIT P0, [UR46+0x40], R4 ;  /* 0x00004004ff0075a7 */ /* 0x000e64000800112e */
[----:B-1----:R-:W-:Y:S05]  /*76b0*/  @!P0 BRA `(.L_x_115) ;  /* 0x0000005c00848947 */ /* 0x002fea0003800000 */
.L_x_114:
[----:B------:R-:W-:Y:S05]  /*76c0*/  BSYNC B0 ;  /* 0x0000000000007941 */ /* 0x000fea0003800000 */
.L_x_113:
[----:B------:R-:W-:Y:S01]  /*76d0*/  ISETP.NE.AND P0, PT, R102, RZ, PT ;  /* 0x000000ff6600720c */ /* 0x000fe20003f05270 */
[----:B------:R-:W-:Y:S11]  /*76e0*/  HFMA2 R77, -RZ, RZ, 0, 5.9604644775390625e-08 ;  /* 0x00000001ff4d7431 */ /* 0x000ff600000001ff */
[----:B------:R-:W-:Y:S01]  /*76f0*/  @!UPT UIADD3 URZ, UPT, UPT, URZ, URZ, URZ ;  /* 0x000000fffffff290 */ /* 0x000fe2000fffe0ff */
[----:B------:R2:W1:Y:S04]  /*7700*/  @P0 LDS.128 R84, [R166+UR46+0x400] ;  /* 0x0004002ea6540984 */ /* 0x0004680008000c00 */
[----:B------:R2:W1:Y:S04]  /*7710*/  @P0 LDS.128 R80, [R165+0x400] ;  /* 0x00040000a5500984 */ /* 0x0004680000000c00 */
[----:B------:R2:W1:Y:S04]  /*7720*/  @P0 LDS.128 R88, [R164+0x400] ;  /* 0x00040000a4580984 */ /* 0x0004680000000c00 */
[----:B------:R2:W1:Y:S04]  /*7730*/  @P0 LDS.128 R96, [R163+0x400] ;  /* 0x00040000a3600984 */ /* 0x0004680000000c00 */
[----:B------:R2:W1:Y:S04]  /*7740*/  @P0 LDS.128 R104, [R150+0x400] ;  /* 0x0004000096680984 */ /* 0x0004680000000c00 */
[----:B------:R2:W1:Y:S04]  /*7750*/  @P0 LDS.128 R112, [R162+0x400] ;  /* 0x00040000a2700984 */ /* 0x0004680000000c00 */
[----:B------:R2:W1:Y:S04]  /*7760*/  @P0 LDS.128 R120, [R161+0x400] ;  /* 0x00040000a1780984 */ /* 0x0004680000000c00 */
[----:B------:R2:W1:Y:S02]  /*7770*/  @P0 LDS.128 R128, [R160+0x400] ;  /* 0x00040000a0800984 */ /* 0x0004640000000c00 */
.L_x_112:
[----:B------:R-:W-:Y:S05]  /*7780*/  BSYNC B1 ;  /* 0x0000000000017941 */ /* 0x000fea0003800000 */
.L_x_111:
[----:B------:R-:W-:Y:S05]  /*7790*/  IMAD.IADD R64, R69, 0x1, R70 ;  /* 0x0000000145407824 */ /* 0x000fea00078e0246 */
[----:B-1----:R-:W-:Y:S04]  /*77a0*/  SHF.R.U32.HI R3, RZ, 0x15, R64 ;  /* 0x00000015ff037819 */ /* 0x002fe80000011640 */
[----:B------:R-:W-:Y:S01]  /*77b0*/  LOP3.LUT P0, RZ, R3, 0x3, R144, 0x48, !PT ;  /* 0x0000000303ff7812 */ /* 0x000fe20007804890 */
[----:B------:R-:W-:Y:S01]  /*77c0*/  @!UPT UIADD3 URZ, UPT, UPT, URZ, URZ, URZ ;  /* 0x000000fffffff290 */ /* 0x000fe2000fffe0ff */
[----:B----4-:R-:W-:Y:S11]  /*77d0*/  @P1 BRA `(.L_x_116) ;  /* 0x0000000000081947 */ /* 0x010ff60003800000 */
[----:B------:R-:W1:Y:S02]  /*77e0*/  SYNCS.PHASECHK.TRANS64.TRYWAIT P1, [UR46+0xb0], R0 ;  /* 0x0000b000ff0075a7 */ /* 0x000e64000802112e */
[----:B-1----:R-:W-:Y:S05]  /*77f0*/  @!P1 BRA `(.L_x_117) ;  /* 0x0000005c004c9947 */ /* 0x002fea0003800000 */
.L_x_116:
[----:B------:R-:W-:Y:S05]  /*7800*/  @!P0 BRA `(.L_x_118) ;  /* 0x0000000000408947 */ /* 0x000fea0003800000 */
[----:B------:R-:W4:Y:S01]  /*7810*/  LDCU.64 UR8, c[0x4][0x70] ;  /* 0x01000e00ff0877ac */ /* 0x000f220008000a00 */
[----:B------:R-:W-:Y:S01]  /*7820*/  MOV R15, 0x0 ;  /* 0x00000000000f7802 */ /* 0x000fe20000000f00 */
[----:B------:R-:W-:Y:S02]  /*7830*/  HFMA2 R12, -RZ, RZ, 0, 5.9604644775390625e-08 ;  /* 0x00000001ff0c7431 */ /* 0x000fe400000001ff */
[----:B------:R-:W-:Y:S02]  /*7840*/  IMAD.MOV.U32 R8, RZ, RZ, 0x192 ;  /* 0x00000192ff087424 */ /* 0x000fe400078e00ff */
[----:B------:R-:W-:Y:S01]  /*7850*/  IMAD.MOV.U32 R13, RZ, RZ, RZ ;  /* 0x000000ffff0d7224 */ /* 0x000fe200078e00ff */
[----:B------:R-:W5:Y:S01]  /*7860*/  LDCU.64 UR6, c[0x4][0x78] ;  /* 0x01000f00ff0677ac */ /* 0x000f620008000a00 */
[----:B------:R-:W1:Y:S01]  /*7870*/  LDC.64 R14, c[0x4][R15] ;  /* 0x010000000f0e7b82 */ /* 0x000e620000000a00 */
[----:B------:R-:W2:Y:S01]  /*7880*/  LDCU.64 UR4, c[0x4][0x10] ;  /* 0x01000200ff0477ac */ /* 0x000ea20008000a00 */
[----:B----4-:R-:W-:Y:S01]  /*7890*/  MOV R5, UR9 ;  /* 0x0000000900057c02 */ /* 0x010fe20008000f00 */
[----:B------:R-:W-:Y:S01]  /*78a0*/  IMAD.U32 R4, RZ, RZ, UR8 ;  /* 0x00000008ff047e24 */ /* 0x000fe2000f8e00ff */
[----:B-----5:R-:W-:Y:S01]  /*78b0*/  MOV R7, UR7 ;  /* 0x0000000700077c02 */ /* 0x020fe20008000f00 */
[----:B------:R-:W-:Y:S01]  /*78c0*/  IMAD.U32 R6, RZ, RZ, UR6 ;  /* 0x00000006ff067e24 */ /* 0x000fe2000f8e00ff */
[----:B--2---:R-:W-:Y:S01]  /*78d0*/  MOV R11, UR5 ;  /* 0x00000005000b7c02 */ /* 0x004fe20008000f00 */
[----:B------:R-:W-:Y:S02]  /*78e0*/  IMAD.U32 R10, RZ, RZ, UR4 ;  /* 0x00000004ff0a7e24 */ /* 0x000fe4000f8e00ff */
[----:B------:R-:W-:Y:S07]  /*78f0*/  LEPC R20, `(.L_x_118) ;  /* 0x000000001014794e */ /* 0x000fee0000000000 */
[----:B-1-3--:R-:W-:Y:S05]  /*7900*/  CALL.ABS.NOINC R14 ;  /* 0x000000000e007343 */ /* 0x00afea0003c00000 */
.L_x_118:
[----:B------:R-:W-:Y:S01]  /*7910*/  SHF.L.U32 R72, R84, 0x10, RZ ;  /* 0x0000001054487819 */ /* 0x000fe200000006ff */
[----:B------:R-:W-:Y:S05]  /*7920*/  WARPSYNC.ALL ;  /* 0x0000000000007948 */ /* 0x000fea0003800000 */
[----:B------:R-:W-:Y:S01]  /*7930*/  R2UR UR4, R64 ;  /* 0x00000000400472ca */ /* 0x000fe200000e0000 */
[----:B------:R-:W-:Y:S01]  /*7940*/  BSSY.RECONVERGENT B0, `(.L_x_119) ;  /* 0x0000101000007945 */ /* 0x000fe20003800200 */
[----:B------:R-:W-:Y:S02]  /*7950*/  LOP3.LUT R74, R84, 0xffff0000, RZ, 0xc0, !PT ;  /* 0xffff0000544a7812 */ /* 0x000fe400078ec0ff */
[----:B------:R-:W-:Y:S02]  /*7960*/  LOP3.LUT R76, R85, 0xffff0000, RZ, 0xc0, !PT ;  /* 0xffff0000554c7812 */ /* 0x000fe400078ec0ff */
[----:B------:R-:W-:Y:S02]  /*7970*/  SHF.L.U32 R73, R86, 0x10, RZ ;  /* 0x0000001056497819 */ /* 0x000fe400000006ff */
[----:B------:R-:W-:Y:S02]  /*7980*/  SHF.L.U32 R75, R80, 0x10, RZ ;  /* 0x00000010504b7819 */ /* 0x000fe400000006ff */
[----:B------:R-:W-:Y:S02]  /*7990*/  R2UR UR5, R157 ;  /* 0x000000009d0572ca */ /* 0x000fe400000e0000 */
[----:B------:R-:W-:Y:S01]  /*79a0*/  ISETP.NE.AND P0, PT, R155, RZ, PT ;  /* 0x000000ff9b00720c */ /* 0x000fe20003f05270 */
[----:B------:R-:W4:Y:S01]  /*79b0*/  LDTM.x64 R4, tmem[UR4] ;  /* 0x00000004000479ee */ /* 0x000f220008340000 */
[----:B------:R-:W-:Y:S09]  /*79c0*/  NOP ;  /* 0x0000000000007918 */ /* 0x000ff20000000000 */
[----:B----4-:R-:W-:Y:S01]  /*79d0*/  SYNCS.ARRIVE.TRANS64.RED.A1T0 RZ, [UR5], RZ ;  /* 0x000000ffffff79a7 */ /* 0x010fe20008100405 */
[C---:B-1-3--:R-:W-:Y:S01]  /*79e0*/  FMUL R0, R68.reuse, R4 ;  /* 0x0000000444007220 */ /* 0x04afe20000400000 */
[C---:B------:R-:W-:Y:S01]  /*79f0*/  FMUL R3, R68.reuse, R5 ;  /* 0x0000000544037220 */ /* 0x040fe20000400000 */
[C---:B------:R-:W-:Y:S01]  /*7a00*/  FMUL R6, R68.reuse, R6 ;  /* 0x0000000644067220 */ /* 0x040fe20000400000 */
[C---:B------:R-:W-:Y:S01]  /*7a10*/  FMUL R7, R68.reuse, R7 ;  /* 0x0000000744077220 */ /* 0x040fe20000400000 */
[----:B------:R-:W-:Y:S01]  /*7a20*/  FFMA R0, R71, R72, R0 ;  /* 0x0000004847007223 */ /* 0x000fe20000000000 */
[----:B------:R-:W-:Y:S01]  /*7a30*/  SHF.L.U32 R72, R85, 0x10, RZ ;  /* 0x0000001055487819 */ /* 0x000fe200000006ff */
[C---:B------:R-:W-:Y:S01]  /*7a40*/  FMUL R4, R68.reuse, R8 ;  /* 0x0000000844047220 */ /* 0x040fe20000400000 */
[----:B------:R-:W-:Y:S01]  /*7a50*/  FFMA R3, R71, R74, R3 ;  /* 0x0000004a47037223 */ /* 0x000fe20000000003 */
[----:B------:R-:W-:Y:S01]  /*7a60*/  LOP3.LUT R74, R87, 0xffff0000, RZ, 0xc0, !PT ;  /* 0xffff0000574a7812 */ /* 0x000fe200078ec0ff */
[----:B------:R-:W-:Y:S01]  /*7a70*/  FMUL R5, R68, R9 ;  /* 0x0000000944057220 */ /* 0x000fe20000400000 */
[C---:B------:R-:W-:Y:S01]  /*7a80*/  FFMA R6, R71.reuse, R72, R6 ;  /* 0x0000004847067223 */ /* 0x040fe20000000006 */
[----:B------:R-:W-:Y:S01]  /*7a90*/  LOP3.LUT R72, R86, 0xffff0000, RZ, 0xc0, !PT ;  /* 0xffff000056487812 */ /* 0x000fe200078ec0ff */
[----:B------:R-:W-:Y:S01]  /*7aa0*/  FFMA R7, R71, R76, R7 ;  /* 0x0000004c47077223 */ /* 0x000fe20000000007 */
[----:B------:R-:W-:Y:S01]  /*7ab0*/  LOP3.LUT R76, R83, 0xffff0000, RZ, 0xc0, !PT ;  /* 0xffff0000534c7812 */ /* 0x000fe200078ec0ff */
[----:B------:R-:W-:Y:S01]  /*7ac0*/  FFMA R4, R71, R73, R4 ;  /* 0x0000004947047223 */ /* 0x000fe20000000004 */
[----:B------:R-:W-:Y:S01]  /*7ad0*/  SHF.L.U32 R73, R87, 0x10, RZ ;  /* 0x0000001057497819 */ /* 0x000fe200000006ff */
[----:B------:R-:W-:Y:S01]  /*7ae0*/  FMUL R10, R68, R10 ;  /* 0x0000000a440a7220 */ /* 0x000fe20000400000 */
[----:B------:R-:W-:Y:S01]  /*7af0*/  F2FP.BF16.F32.PACK_AB R92, R3, R0 ;  /* 0x00000000035c723e */ /* 0x000fe200000010ff */
[----:B------:R-:W-:Y:S01]  /*7b00*/  FFMA R5, R71, R72, R5 ;  /* 0x0000004847057223 */ /* 0x000fe20000000005 */
[----:B------:R-:W-:Y:S01]  /*7b10*/  LOP3.LUT R72, R80, 0xffff0000, RZ, 0xc0, !PT ;  /* 0xffff000050487812 */ /* 0x000fe200078ec0ff */
[C---:B------:R-:W-:Y:S01]  /*7b20*/  FMUL R11, R68.reuse, R11 ;  /* 0x0000000b440b7220 */ /* 0x040fe20000400000 */
[----:B------:R-:W-:Y:S01]  /*7b30*/  F2FP.BF16.F32.PACK_AB R93, R7, R6 ;  /* 0x00000006075d723e */ /* 0x000fe200000010ff */
[C---:B------:R-:W-:Y:S01]  /*7b40*/  FMUL R8, R68.reuse, R12 ;  /* 0x0000000c44087220 */ /* 0x040fe20000400000 */
[----:B------:R-:W-:Y:S01]  /*7b50*/  F2FP.BF16.F32.PACK_AB R94, R5, R4 ;  /* 0x00000004055e723e */ /* 0x000fe200000010ff */
[----:B------:R-:W-:Y:S01]  /*7b60*/  FFMA R10, R71, R73, R10 ;  /* 0x00000049470a7223 */ /* 0x000fe2000000000a */
[----:B------:R-:W-:Y:S01]  /*7b70*/  SHF.L.U32 R73, R81, 0x10, RZ ;  /* 0x0000001051497819 */ /* 0x000fe200000006ff */
[----:B------:R-:W-:Y:S01]  /*7b80*/  FMUL R9, R68, R13 ;  /* 0x0000000d44097220 */ /* 0x000fe20000400000 */
[C---:B------:R-:W-:Y:S01]  /*7b90*/  FFMA R11, R71.reuse, R74, R11 ;  /* 0x0000004a470b7223 */ /* 0x040fe2000000000b */
[----:B------:R-:W-:Y:S01]  /*7ba0*/  LOP3.LUT R74, R82, 0xffff0000, RZ, 0xc0, !PT ;  /* 0xffff0000524a7812 */ /* 0x000fe200078ec0ff */
[----:B------:R-:W-:Y:S01]  /*7bb0*/  FMUL R14, R68, R14 ;  /* 0x0000000e440e7220 */ /* 0x000fe20000400000 */
[----:B------:R-:W-:Y:S01]  /*7bc0*/  FFMA R8, R71, R75, R8 ;  /* 0x0000004b47087223 */ /* 0x000fe20000000008 */
[----:B------:R-:W-:Y:S01]  /*7bd0*/  SHF.L.U32 R75, R83, 0x10, RZ ;  /* 0x00000010534b7819 */ /* 0x000fe200000006ff */
[----:B------:R-:W-:Y:S01]  /*7be0*/  FFMA R9, R71, R72, R9 ;  /* 0x0000004847097223 */ /* 0x000fe20000000009 */
[----:B------:R-:W-:Y:S01]  /*7bf0*/  LOP3.LUT R72, R81, 0xffff0000, RZ, 0xc0, !PT ;  /* 0xffff000051487812 */ /* 0x000fe200078ec0ff */
[----:B------:R-:W-:Y:S01]  /*7c00*/  FFMA R14, R71, R73, R14 ;  /* 0x00000049470e7223 */ /* 0x000fe2000000000e */
[----:B------:R-:W-:Y:S01]  /*7c10*/  SHF.L.U32 R73, R82, 0x10, RZ ;  /* 0x0000001052497819 */ /* 0x000fe200000006ff */
[C---:B------:R-:W-:Y:S01]  /*7c20*/  FMUL R15, R68.reuse, R15 ;  /* 0x0000000f440f7220 */ /* 0x040fe20000400000 */
[----:B------:R-:W-:Y:S01]  /*7c30*/  F2FP.BF16.F32.PACK_AB R95, R11, R10 ;  /* 0x0000000a0b5f723e */ /* 0x000fe200000010ff */
[C---:B------:R-:W-:Y:S01]  /*7c40*/  FMUL R12, R68.reuse, R16 ;  /* 0x00000010440c7220 */ /* 0x040fe20000400000 */
[----:B------:R-:W-:Y:S01]  /*7c50*/  F2FP.BF16.F32.PACK_AB R108, R9, R8 ;  /* 0x00000008096c723e */ /* 0x000fe200000010ff */
[----:B------:R-:W-:Y:S01]  /*7c60*/  FMUL R13, R68, R17 ;  /* 0x00000011440d7220 */ /* 0x000fe20000400000 */
[C---:B------:R-:W-:Y:S01]  /*7c70*/  FFMA R15, R71.reuse, R72, R15 ;  /* 0x00000048470f7223 */ /* 0x040fe2000000000f */
[----:B------:R-:W-:Y:S01]  /*7c80*/  SHF.L.U32 R72, R88, 0x10, RZ ;  /* 0x0000001058487819 */ /* 0x000fe200000006ff */
[C---:B------:R-:W-:Y:S01]  /*7c90*/  FMUL R18, R68.reuse, R18 ;  /* 0x0000001244127220 */ /* 0x040fe20000400000 */
[----:B------:R-:W-:Y:S01]  /*7ca0*/  FMUL R19, R68, R19 ;  /* 0x0000001344137220 */ /* 0x000fe20000400000 */
[----:B------:R-:W-:Y:S01]  /*7cb0*/  FFMA R12, R71, R73, R12 ;  /* 0x00000049470c7223 */ /* 0x000fe2000000000c */
[----:B------:R-:W-:Y:S01]  /*7cc0*/  SHF.L.U32 R73, R90, 0x10, RZ ;  /* 0x000000105a497819 */ /* 0x000fe200000006ff */
[----:B------:R-:W-:Y:S01]  /*7cd0*/  FMUL R16, R68, R20 ;  /* 0x0000001444107220 */ /* 0x000fe20000400000 */
[----:B------:R-:W-:Y:S01]  /*7ce0*/  F2FP.BF16.F32.PACK_AB R109, R15, R14 ;  /* 0x0000000e0f6d723e */ /* 0x000fe200000010ff */
[C---:B------:R-:W-:Y:S01]  /*7cf0*/  FFMA R13, R71.reuse, R74, R13 ;  /* 0x0000004a470d7223 */ /* 0x040fe2000000000d */
[----:B------:R-:W-:Y:S01]  /*7d00*/  LOP3.LUT R74, R88, 0xffff0000, RZ, 0xc0, !PT ;  /* 0xffff0000584a7812 */ /* 0x000fe200078ec0ff */
        /* <DEDUP_REMOVED lines=8> */
[----:B------:R-:W-:Y:S01]  /*7d90*/  FMUL R22, R68, R22 ;  /* 0x0000001644167220 */ /* 0x000fe20000400000 */
[----:B------:R-:W-:Y:S01]  /*7da0*/  F2FP.BF16.F32.PACK_AB R111, R19, R18 ;  /* 0x00000012136f723e */ /* 0x000fe200000010ff */
[C---:B------:R-:W-:Y:S01]  /*7db0*/  FFMA R17, R71.reuse, R74, R17 ;  /* 0x0000004a47117223 */ /* 0x040fe20000000011 */
[----:B------:R-:W-:Y:S01]  /*7dc0*/  LOP3.LUT R74, R90, 0xffff0000, RZ, 0xc0, !PT ;  /* 0xffff00005a4a7812 */ /* 0x000fe200078ec0ff */
[----:B------:R-:W-:Y:S01]  /*7dd0*/  FFMA R22, R71, R72, R22 ;  /* 0x0000004847167223 */ /* 0x000fe20000000016 */
[----:B------:R-:W-:Y:S01]  /*7de0*/  LOP3.LUT R72, R89, 0xffff0000, RZ, 0xc0, !PT ;  /* 0xffff000059487812 */ /* 0x000fe200078ec0ff */
[C---:B------:R-:W-:Y:S01]  /*7df0*/  FMUL R23, R68.reuse, R23 ;  /* 0x0000001744177220 */ /* 0x040fe20000400000 */
[----:B------:R-:W-:Y:S01]  /*7e00*/  F2FP.BF16.F32.PACK_AB R116, R17, R16 ;  /* 0x000000101174723e */ /* 0x000fe200000010ff */
[C---:B------:R-:W-:Y:S01]  /*7e10*/  FMUL R20, R68.reuse, R24 ;  /* 0x0000001844147220 */ /* 0x040fe20000400000 */
[----:B------:R-:W-:Y:S01]  /*7e20*/  FMUL R21, R68, R25 ;  /* 0x0000001944157220 */ /* 0x000fe20000400000 */
[C---:B------:R-:W-:Y:S01]  /*7e30*/  FFMA R23, R71.reuse, R72, R23 ;  /* 0x0000004847177223 */ /* 0x040fe20000000017 */
[----:B------:R-:W-:Y:S01]  /*7e40*/  SHF.L.U32 R72, R96, 0x10, RZ ;  /* 0x0000001060487819 */ /* 0x000fe200000006ff */
[C---:B------:R-:W-:Y:S01]  /*7e50*/  FMUL R26, R68.reuse, R26 ;  /* 0x0000001a441a7220 */ /* 0x040fe20000400000 */
[C---:B------:R-:W-:Y:S01]  /*7e60*/  FMUL R27, R68.reuse, R27 ;  /* 0x0000001b441b7220 */ /* 0x040fe20000400000 */
        /* <DEDUP_REMOVED lines=9> */
[----:B------:R-:W-:Y:S01]  /*7f00*/  F2FP.BF16.F32.PACK_AB R118, R21, R20 ;  /* 0x000000141576723e */ /* 0x000fe200000010ff */
[----:B------:R-:W-:Y:S01]  /*7f10*/  FFMA R24, R71, R72, R24 ;  /* 0x0000004847187223 */ /* 0x000fe20000000018 */
[----:B------:R-:W-:Y:S01]  /*7f20*/  LOP3.LUT R72, R97, 0xffff0000, RZ, 0xc0, !PT ;  /* 0xffff000061487812 */ /* 0x000fe200078ec0ff */
[C---:B------:R-:W-:Y:S01]  /*7f30*/  FMUL R25, R68.reuse, R29 ;  /* 0x0000001d44197220 */ /* 0x040fe20000400000 */
[----:B------:R-:W-:Y:S01]  /*7f40*/  F2FP.BF16.F32.PACK_AB R119, R27, R26 ;  /* 0x0000001a1b77723e */ /* 0x000fe200000010ff */
[C---:B------:R-:W-:Y:S01]  /*7f50*/  FMUL R30, R68.reuse, R30 ;  /* 0x0000001e441e7220 */ /* 0x040fe20000400000 */
[----:B------:R-:W-:Y:S01]  /*7f60*/  LOP3.LUT R76, R131, 0xffff0000, RZ, 0xc0, !PT ;  /* 0xffff0000834c7812 */ /* 0x000fe200078ec0ff */
[----:B------:R-:W-:Y:S01]  /*7f70*/  FMUL R31, R68, R31 ;  /* 0x0000001f441f7220 */ /* 0x000fe20000400000 */
[----:B------:R-:W-:Y:S01]  /*7f80*/  FFMA R25, R71, R74, R25 ;  /* 0x0000004a47197223 */ /* 0x000fe20000000019 */
[----:B------:R-:W-:Y:S01]  /*7f90*/  LOP3.LUT R74, R99, 0xffff0000, RZ, 0xc0, !PT ;  /* 0xffff0000634a7812 */ /* 0x000fe200078ec0ff */
[C---:B------:R-:W-:Y:S01]  /*7fa0*/  FFMA R30, R71.reuse, R73, R30 ;  /* 0x00000049471e7223 */ /* 0x040fe2000000001e */
[C---:B------:R-:W-:Y:S01]  /*7fb0*/  SHF.L.U32 R73, R98.reuse, 0x10, RZ ;  /* 0x0000001062497819 */ /* 0x040fe200000006ff */
[C---:B------:R-:W-:Y:S01]  /*7fc0*/  FFMA R31, R71.reuse, R72, R31 ;  /* 0x00000048471f7223 */ /* 0x040fe2000000001f */
[----:B------:R-:W-:Y:S01]  /*7fd0*/  LOP3.LUT R72, R98, 0xffff0000, RZ, 0xc0, !PT ;  /* 0xffff000062487812 */ /* 0x000fe200078ec0ff */
[C---:B------:R-:W-:Y:S01]  /*7fe0*/  FMUL R28, R68.reuse, R32 ;  /* 0x00000020441c7220 */ /* 0x040fe20000400000 */
[C---:B------:R-:W-:Y:S01]  /*7ff0*/  FMUL R29, R68.reuse, R33 ;  /* 0x00000021441d7220 */ /* 0x040fe20000400000 */
[C---:B------:R-:W-:Y:S01]  /*8000*/  FMUL R34, R68.reuse, R34 ;  /* 0x0000002244227220 */ /* 0x040fe20000400000 */
[----:B------:R-:W-:Y:S01]  /*8010*/  FMUL R35, R68, R35 ;  /* 0x0000002344237220 */ /* 0x000fe20000400000 */
[----:B------:R-:W-:Y:S01]  /*8020*/  FFMA R28, R71, R73, R28 ;  /* 0x00000049471c7223 */ /* 0x000fe2000000001c */
[----:B------:R-:W-:Y:S01]  /*8030*/  SHF.L.U32 R73, R105, 0x10, RZ ;  /* 0x0000001069497819 */ /* 0x000fe200000006ff */
[C---:B------:R-:W-:Y:S01]  /*8040*/  FFMA R29, R71.reuse, R72, R29 ;  /* 0x00000048471d7223 */ /* 0x040fe2000000001d */
[C---:B------:R-:W-:Y:S01]  /*8050*/  SHF.L.U32 R72, R104.reuse, 0x10, RZ ;  /* 0x0000001068487819 */ /* 0x040fe200000006ff */
[----:B------:R-:W-:Y:S01]  /*8060*/  FFMA R34, R71, R75, R34 ;  /* 0x0000004b47227223 */ /* 0x000fe20000000022 */
[----:B------:R-:W-:Y:S01]  /*8070*/  SHF.L.U32 R75, R107, 0x10, RZ ;  /* 0x000000106b4b7819 */ /* 0x000fe200000006ff */
[C---:B------:R-:W-:Y:S01]  /*8080*/  FFMA R35, R71.reuse, R74, R35 ;  /* 0x0000004a47237223 */ /* 0x040fe20000000023 */
[----:B------:R-:W-:Y:S01]  /*8090*/  LOP3.LUT R74, R104, 0xffff0000, RZ, 0xc0, !PT ;  /* 0xffff0000684a7812 */ /* 0x000fe200078ec0ff */
[C---:B------:R-:W-:Y:S01]  /*80a0*/  FMUL R32, R68.reuse, R36 ;  /* 0x0000002444207220 */ /* 0x040fe20000400000 */
[C---:B------:R-:W-:Y:S01]  /*80b0*/  FMUL R33, R68.reuse, R37 ;  /* 0x0000002544217220 */ /* 0x040fe20000400000 */
[----:B------:R-:W-:Y:S01]  /*80c0*/  FMUL R38, R68, R38 ;  /* 0x0000002644267220 */ /* 0x000fe20000400000 */
[----:B------:R1:W-:Y:S01]  /*80d0*/  STS.128 [R166+UR46+0x400], R92 ;  /* 0x0004005ca6007988 */ /* 0x0003e20008000c2e */
[----:B------:R-:W-:Y:S01]  /*80e0*/  FFMA R32, R71, R72, R32 ;  /* 0x0000004847207223 */ /* 0x000fe20000000020 */
[----:B------:R-:W-:Y:S01]  /*80f0*/  LOP3.LUT R72, R105, 0xffff0000, RZ, 0xc0, !PT ;  /* 0xffff000069487812 */ /* 0x000fe200078ec0ff */
[C---:B------:R-:W-:Y:S01]  /*8100*/  FFMA R33, R71.reuse, R74, R33 ;  /* 0x0000004a47217223 */ /* 0x040fe20000000021 */
[----:B------:R-:W-:Y:S01]  /*8110*/  LOP3.LUT R74, R106, 0xffff0000, RZ, 0xc0, !PT ;  /* 0xffff00006a4a7812 */ /* 0x000fe200078ec0ff */
[----:B------:R-:W-:Y:S01]  /*8120*/  FMUL R39, R68, R39 ;  /* 0x0000002744277220 */ /* 0x000fe20000400000 */
[C---:B------:R-:W-:Y:S01]  /*8130*/  FFMA R38, R71.reuse, R73, R38 ;  /* 0x0000004947267223 */ /* 0x040fe20000000026 */
[----:B------:R-:W-:Y:S01]  /*8140*/  SHF.L.U32 R73, R106, 0x10, RZ ;  /* 0x000000106a497819 */ /* 0x000fe200000006ff */
[C---:B------:R-:W-:Y:S01]  /*8150*/  FMUL R36, R68.reuse, R40 ;  /* 0x0000002844247220 */ /* 0x040fe20000400000 */
[----:B------:R-:W-:Y:S01]  /*8160*/  FFMA R39, R71, R72, R39 ;  /* 0x0000004847277223 */ /* 0x000fe20000000027 */
[----:B------:R-:W-:Y:S01]  /*8170*/  LOP3.LUT R72, R107, 0xffff0000, RZ, 0xc0, !PT ;  /* 0xffff00006b487812 */ /* 0x000fe200078ec0ff */
[C---:B------:R-:W-:Y:S01]  /*8180*/  FMUL R37, R68.reuse, R41 ;  /* 0x0000002944257220 */ /* 0x040fe20000400000 */
[C---:B------:R-:W-:Y:S01]  /*8190*/  FMUL R42, R68.reuse, R42 ;  /* 0x0000002a442a7220 */ /* 0x040fe20000400000 */
[----:B------:R-:W-:Y:S01]  /*81a0*/  FMUL R43, R68, R43 ;  /* 0x0000002b442b7220 */ /* 0x000fe20000400000 */
[C---:B------:R-:W-:Y:S01]  /*81b0*/  FFMA R36, R71.reuse, R73, R36 ;  /* 0x0000004947247223 */ /* 0x040fe20000000024 */
[C---:B------:R-:W-:Y:S01]  /*81c0*/  SHF.L.U32 R73, R112.reuse, 0x10, RZ ;  /* 0x0000001070497819 */ /* 0x040fe200000006ff */
[----:B------:R3:W-:Y:S01]  /*81d0*/  STS.128 [R165+0x400], R108 ;  /* 0x0004006ca5007388 */ /* 0x0007e20000000c00 */
[----:B------:R-:W-:Y:S01]  /*81e0*/  FFMA R37, R71, R74, R37 ;  /* 0x0000004a47257223 */ /* 0x000fe20000000025 */
[----:B------:R-:W-:Y:S01]  /*81f0*/  LOP3.LUT R74, R113, 0xffff0000, RZ, 0xc0, !PT ;  /* 0xffff0000714a7812 */ /* 0x000fe200078ec0ff */
[----:B------:R-:W-:Y:S01]  /*8200*/  FFMA R42, R71, R75, R42 ;  /* 0x0000004b472a7223 */ /* 0x000fe2000000002a */
[----:B------:R-:W-:Y:S01]  /*8210*/  SHF.L.U32 R75, R113, 0x10, RZ ;  /* 0x00000010714b7819 */ /* 0x000fe200000006ff */
        /* <DEDUP_REMOVED lines=8> */
[----:B------:R4:W-:Y:S01]  /*82a0*/  STS.128 [R164+0x400], R116 ;  /* 0x00040074a4007388 */ /* 0x0009e20000000c00 */
[C---:B------:R-:W-:Y:S01]  /*82b0*/  FFMA R41, R71.reuse, R72, R41 ;  /* 0x0000004847297223 */ /* 0x040fe20000000029 */
[C---:B------:R-:W-:Y:S01]  /*82c0*/  SHF.L.U32 R72, R114.reuse, 0x10, RZ ;  /* 0x0000001072487819 */ /* 0x040fe200000006ff */
[----:B------:R-:W-:Y:S01]  /*82d0*/  FFMA R46, R71, R75, R46 ;  /* 0x0000004b472e7223 */ /* 0x000fe2000000002e */
[----:B------:R-:W-:Y:S01]  /*82e0*/  SHF.L.U32 R75, R121, 0x10, RZ ;  /* 0x00000010794b7819 */ /* 0x000fe200000006ff */
[----:B------:R-:W-:Y:S01]  /*82f0*/  FFMA R47, R71, R74, R47 ;  /* 0x0000004a472f7223 */ /* 0x000fe2000000002f */
[----:B------:R-:W-:Y:S01]  /*8300*/  LOP3.LUT R74, R114, 0xffff0000, RZ, 0xc0, !PT ;  /* 0xffff0000724a7812 */ /* 0x000fe200078ec0ff */
[C---:B------:R-:W-:Y:S01]  /*8310*/  FMUL R44, R68.reuse, R48 ;  /* 0x00000030442c7220 */ /* 0x040fe20000400000 */
[----:B-1----:R-:W-:Y:S01]  /*8320*/  F2FP.BF16.F32.PACK_AB R92, R25, R24 ;  /* 0x00000018195c723e */ /* 0x002fe200000010ff */
[C---:B------:R-:W-:Y:S01]  /*8330*/  FMUL R45, R68.reuse, R49 ;  /* 0x00000031442d7220 */ /* 0x040fe20000400000 */
[----:B------:R-:W-:Y:S01]  /*8340*/  F2FP.BF16.F32.PACK_AB R93, R31, R30 ;  /* 0x0000001e1f5d723e */ /* 0x000fe200000010ff */
[----:B------:R-:W-:Y:S01]  /*8350*/  FMUL R50, R68, R50 ;  /* 0x0000003244327220 */ /* 0x000fe20000400000 */
[----:B------:R-:W-:Y:S01]  /*8360*/  F2FP.BF16.F32.PACK_AB R94, R29, R28 ;  /* 0x0000001c1d5e723e */ /* 0x000fe200000010ff */
[----:B------:R-:W-:Y:S01]  /*8370*/  FFMA R44, R71, R72, R44 ;  /* 0x00000048472c7223 */ /* 0x000fe2000000002c */
[----:B------:R-:W-:Y:S01]  /*8380*/  LOP3.LUT R72, R115, 0xffff0000, RZ, 0xc0, !PT ;  /* 0xffff000073487812 */ /* 0x000fe200078ec0ff */
[----:B------:R-:W-:Y:S01]  /*8390*/  FFMA R45, R71, R74, R45 ;  /* 0x0000004a472d7223 */ /* 0x000fe2000000002d */
[----:B------:R-:W-:Y:S01]  /*83a0*/  LOP3.LUT R74, R120, 0xffff0000, RZ, 0xc0, !PT ;  /* 0xffff0000784a7812 */ /* 0x000fe200078ec0ff */
[----:B------:R-:W-:Y:S01]  /*83b0*/  FMUL R51, R68, R51 ;  /* 0x0000003344337220 */ /* 0x000fe20000400000 */
[----:B------:R-:W-:Y:S01]  /*83c0*/  F2FP.BF16.F32.PACK_AB R95, R35, R34 ;  /* 0x00000022235f723e */ /* 0x000fe200000010ff */
[----:B------:R-:W-:Y:S01]  /*83d0*/  FFMA R50, R71, R73, R50 ;  /* 0x0000004947327223 */ /* 0x000fe20000000032 */
[----:B------:R-:W-:Y:S01]  /*83e0*/  SHF.L.U32 R73, R120, 0x10, RZ ;  /* 0x0000001078497819 */ /* 0x000fe200000006ff */
[C---:B------:R-:W-:Y:S01]  /*83f0*/  FMUL R48, R68.reuse, R52 ;  /* 0x0000003444307220 */ /* 0x040fe20000400000 */
[----:B---3--:R-:W-:Y:S01]  /*8400*/  F2FP.BF16.F32.PACK_AB R108, R33, R32 ;  /* 0x00000020216c723e */ /* 0x008fe200000010ff */
[----:B------:R-:W-:Y:S01]  /*8410*/  FFMA R51, R71, R72, R51 ;  /* 0x0000004847337223 */ /* 0x000fe20000000033 */
[----:B------:R-:W-:Y:S01]  /*8420*/  LOP3.LUT R72, R121, 0xffff0000, RZ, 0xc0, !PT ;  /* 0xffff000079487812 */ /* 0x000fe200078ec0ff */
[----:B------:R1:W-:Y:S01]  /*8430*/  STS.128 [R163+0x400], R92 ;  /* 0x0004005ca3007388 */ /* 0x0003e20000000c00 */
[----:B------:R-:W-:Y:S01]  /*8440*/  F2FP.BF16.F32.PACK_AB R109, R39, R38 ;  /* 0x00000026276d723e */ /* 0x000fe200000010ff */
[C---:B------:R-:W-:Y:S01]  /*8450*/  FMUL R49, R68.reuse, R53 ;  /* 0x0000003544317220 */ /* 0x040fe20000400000 */
[----:B------:R-:W-:Y:S01]  /*8460*/  F2FP.BF16.F32.PACK_AB R110, R37, R36 ;  /* 0x00000024256e723e */ /* 0x000fe200000010ff */
[C---:B------:R-:W-:Y:S01]  /*8470*/  FMUL R54, R68.reuse, R54 ;  /* 0x0000003644367220 */ /* 0x040fe20000400000 */
[----:B------:R-:W-:Y:S01]  /*8480*/  F2FP.BF16.F32.PACK_AB R111, R43, R42 ;  /* 0x0000002a2b6f723e */ /* 0x000fe200000010ff */
[----:B------:R-:W-:Y:S01]  /*8490*/  FMUL R55, R68, R55 ;  /* 0x0000003744377220 */ /* 0x000fe20000400000 */
[----:B----4-:R-:W-:Y:S01]  /*84a0*/  F2FP.BF16.F32.PACK_AB R116, R41, R40 ;  /* 0x000000282974723e */ /* 0x010fe200000010ff */
[C---:B------:R-:W-:Y:S01]  /*84b0*/  FFMA R48, R71.reuse, R73, R48 ;  /* 0x0000004947307223 */ /* 0x040fe20000000030 */
[C---:B------:R-:W-:Y:S01]  /*84c0*/  FFMA R49, R71.reuse, R74, R49 ;  /* 0x0000004a47317223 */ /* 0x040fe20000000031 */
[----:B------:R1:W-:Y:S01]  /*84d0*/  STS.128 [R150+0x400], R108 ;  /* 0x0004006c96007388 */ /* 0x0003e20000000c00 */
[C---:B------:R-:W-:Y:S01]  /*84e0*/  SHF.L.U32 R73, R122.reuse, 0x10, RZ ;  /* 0x000000107a497819 */ /* 0x040fe200000006ff */
[----:B------:R-:W-:Y:S01]  /*84f0*/  FFMA R54, R71, R75, R54 ;  /* 0x0000004b47367223 */ /* 0x000fe20000000036 */
[----:B------:R-:W-:Y:S01]  /*8500*/  SHF.L.U32 R75, R123, 0x10, RZ ;  /* 0x000000107b4b7819 */ /* 0x000fe200000006ff */
[----:B------:R-:W-:Y:S01]  /*8510*/  FFMA R55, R71, R72, R55 ;  /* 0x0000004847377223 */ /* 0x000fe20000000037 */
[----:B------:R-:W-:Y:S01]  /*8520*/  LOP3.LUT R72, R122, 0xffff0000, RZ, 0xc0, !PT ;  /* 0xffff00007a487812 */ /* 0x000fe200078ec0ff */
[C---:B------:R-:W-:Y:S01]  /*8530*/  FMUL R52, R68.reuse, R56 ;  /* 0x0000003844347220 */ /* 0x040fe20000400000 */
[----:B------:R-:W-:Y:S01]  /*8540*/  LOP3.LUT R74, R123, 0xffff0000, RZ, 0xc0, !PT ;  /* 0xffff00007b4a7812 */ /* 0x000fe200078ec0ff */
[C---:B------:R-:W-:Y:S01]  /*8550*/  FMUL R53, R68.reuse, R57 ;  /* 0x0000003944357220 */ /* 0x040fe20000400000 */
[C---:B------:R-:W-:Y:S01]  /*8560*/  FMUL R58, R68.reuse, R58 ;  /* 0x0000003a443a7220 */ /* 0x040fe20000400000 */
[----:B------:R-:W-:Y:S01]  /*8570*/  FMUL R59, R68, R59 ;  /* 0x0000003b443b7220 */ /* 0x000fe20000400000 */
[C---:B------:R-:W-:Y:S01]  /*8580*/  FFMA R52, R71.reuse, R73, R52 ;  /* 0x0000004947347223 */ /* 0x040fe20000000034 */
[C---:B------:R-:W-:Y:S01]  /*8590*/  FFMA R53, R71.reuse, R72, R53 ;  /* 0x0000004847357223 */ /* 0x040fe20000000035 */
[C---:B------:R-:W-:Y:S01]  /*85a0*/  FFMA R58, R71.reuse, R75, R58 ;  /* 0x0000004b473a7223 */ /* 0x040fe2000000003a */
[----:B------:R-:W-:Y:S01]  /*85b0*/  FFMA R59, R71, R74, R59 ;  /* 0x0000004a473b7223 */ /* 0x000fe2000000003b */
[----:B------:R-:W-:Y:S01]  /*85c0*/  SHF.L.U32 R72, R128, 0x10, RZ ;  /* 0x0000001080487819 */ /* 0x000fe200000006ff */
[----:B------:R-:W-:Y:S01]  /*85d0*/  FMUL R56, R68, R60 ;  /* 0x0000003c44387220 */ /* 0x000fe20000400000 */
[----:B------:R-:W-:Y:S01]  /*85e0*/  LOP3.LUT R74, R128, 0xffff0000, RZ, 0xc0, !PT ;  /* 0xffff0000804a7812 */ /* 0x000fe200078ec0ff */
[C---:B------:R-:W-:Y:S01]  /*85f0*/  FMUL R57, R68.reuse, R61 ;  /* 0x0000003d44397220 */ /* 0x040fe20000400000 */
[----:B------:R-:W-:Y:S01]  /*8600*/  SHF.L.U32 R73, R129, 0x10, RZ ;  /* 0x0000001081497819 */ /* 0x000fe200000006ff */
[C---:B------:R-:W-:Y:S01]  /*8610*/  FMUL R62, R68.reuse, R62 ;  /* 0x0000003e443e7220 */ /* 0x040fe20000400000 */
[----:B------:R-:W-:Y:S01]  /*8620*/  F2FP.BF16.F32.PACK_AB R117, R47, R46 ;  /* 0x0000002e2f75723e */ /* 0x000fe200000010ff */
[----:B------:R-:W-:Y:S01]  /*8630*/  FFMA R56, R71, R72, R56 ;  /* 0x0000004847387223 */ /* 0x000fe20000000038 */
[----:B------:R-:W-:Y:S01]  /*8640*/  F2FP.BF16.F32.PACK_AB R118, R45, R44 ;  /* 0x0000002c2d76723e */ /* 0x000fe200000010ff */
[----:B------:R-:W-:Y:S01]  /*8650*/  FFMA R57, R71, R74, R57 ;  /* 0x0000004a47397223 */ /* 0x000fe20000000039 */
[----:B------:R-:W-:Y:S01]  /*8660*/  F2FP.BF16.F32.PACK_AB R119, R51, R50 ;  /* 0x000000323377723e */ /* 0x000fe200000010ff */
[----:B------:R-:W-:Y:S01]  /*8670*/  FFMA R62, R71, R73, R62 ;  /* 0x00000049473e7223 */ /* 0x000fe2000000003e */
[----:B------:R-:W-:Y:S01]  /*8680*/  LOP3.LUT R72, R129, 0xffff0000, RZ, 0xc0, !PT ;  /* 0xffff000081487812 */ /* 0x000fe200078ec0ff */
[----:B------:R-:W-:Y:S01]  /*8690*/  FMUL R63, R68, R63 ;  /* 0x0000003f443f7220 */ /* 0x000fe20000400000 */
[----:B------:R-:W-:Y:S01]  /*86a0*/  SHF.L.U32 R73, R130, 0x10, RZ ;  /* 0x0000001082497819 */ /* 0x000fe200000006ff */
[----:B------:R1:W-:Y:S01]  /*86b0*/  STS.128 [R162+0x400], R116 ;  /* 0x00040074a2007388 */ /* 0x0003e20000000c00 */
[----:B------:R-:W-:Y:S01]  /*86c0*/  FMUL R60, R68, R64 ;  /* 0x00000040443c7220 */ /* 0x000fe20000400000 */
[----:B------:R-:W-:Y:S01]  /*86d0*/  LOP3.LUT R74, R130, 0xffff0000, RZ, 0xc0, !PT ;  /* 0xffff0000824a7812 */ /* 0x000fe200078ec0ff */
[C---:B------:R-:W-:Y:S01]  /*86e0*/  FMUL R61, R68.reuse, R65 ;  /* 0x00000041443d7220 */ /* 0x040fe20000400000 */
[----:B------:R-:W-:Y:S01]  /*86f0*/  SHF.L.U32 R75, R131, 0x10, RZ ;  /* 0x00000010834b7819 */ /* 0x000fe200000006ff */
[C---:B------:R-:W-:Y:S01]  /*8700*/  FMUL R66, R68.reuse, R66 ;  /* 0x0000004244427220 */ /* 0x040fe20000400000 */
[----:B------:R-:W-:Y:S01]  /*8710*/  FFMA R63, R71, R72, R63 ;  /* 0x00000048473f7223 */ /* 0x000fe2000000003f */
[----:B------:R-:W-:Y:S01]  /*8720*/  FMUL R67, R68, R67 ;  /* 0x0000004344437220 */ /* 0x000fe20000400000 */
[----:B------:R-:W-:Y:S01]  /*8730*/  F2FP.BF16.F32.PACK_AB R124, R49, R48 ;  /* 0x00000030317c723e */ /* 0x000fe200000010ff */
[----:B------:R-:W-:Y:S01]  /*8740*/  FFMA R60, R71, R73, R60 ;  /* 0x00000049473c7223 */ /* 0x000fe2000000003c */
[----:B------:R-:W-:Y:S01]  /*8750*/  F2FP.BF16.F32.PACK_AB R125, R55, R54 ;  /* 0x00000036377d723e */ /* 0x000fe200000010ff */
[----:B------:R-:W-:Y:S01]  /*8760*/  FFMA R61, R71, R74, R61 ;  /* 0x0000004a473d7223 */ /* 0x000fe2000000003d */
[----:B------:R-:W-:Y:S01]  /*8770*/  F2FP.BF16.F32.PACK_AB R126, R53, R52 ;  /* 0x00000034357e723e */ /* 0x000fe200000010ff */
[----:B------:R-:W-:Y:S01]  /*8780*/  FFMA R66, R71, R75, R66 ;  /* 0x0000004b47427223 */ /* 0x000fe20000000042 */
[----:B------:R-:W-:Y:S01]  /*8790*/  F2FP.BF16.F32.PACK_AB R127, R59, R58 ;  /* 0x0000003a3b7f723e */ /* 0x000fe200000010ff */
[----:B------:R-:W-:Y:S01]  /*87a0*/  FFMA R67, R71, R76, R67 ;  /* 0x0000004c47437223 */ /* 0x000fe20000000043 */
[----:B------:R-:W-:Y:S02]  /*87b0*/  F2FP.BF16.F32.PACK_AB R168, R57, R56 ;  /* 0x0000003839a8723e */ /* 0x000fe400000010ff */
[----:B------:R-:W-:Y:S01]  /*87c0*/  F2FP.BF16.F32.PACK_AB R169, R63, R62 ;  /* 0x0000003e3fa9723e */ /* 0x000fe200000010ff */
[----:B------:R1:W-:Y:S01]  /*87d0*/  STS.128 [R161+0x400], R124 ;  /* 0x0004007ca1007388 */ /* 0x0003e20000000c00 */
[----:B------:R-:W-:Y:S02]  /*87e0*/  F2FP.BF16.F32.PACK_AB R170, R61, R60 ;  /* 0x0000003c3daa723e */ /* 0x000fe400000010ff */
[----:B------:R-:W-:Y:S05]  /*87f0*/  F2FP.BF16.F32.PACK_AB R171, R67, R66 ;  /* 0x0000004243ab723e */ /* 0x000fea00000010ff */
[----:B------:R1:W-:Y:S01]  /*8800*/  STS.128 [R160+0x400], R168 ;  /* 0x000400a8a0007388 */ /* 0x0003e20000000c00 */
[----:B------:R-:W-:Y:S01]  /*8810*/  @!PT LDS RZ, [RZ] ;  /* 0x00000000fffff984 */ /* 0x000fe20000000800 */
[----:B------:R-:W-:Y:S01]  /*8820*/  @!PT LDS RZ, [RZ] ;  /* 0x00000000fffff984 */ /* 0x000fe20000000800 */
[----:B------:R-:W-:Y:S01]  /*8830*/  @!PT LDS RZ, [RZ] ;  /* 0x00000000fffff984 */ /* 0x000fe20000000800 */
[----:B------:R-:W-:Y:S01]  /*8840*/  @!PT LDS RZ, [RZ] ;  /* 0x00000000fffff984 */ /* 0x000fe20000000800 */
[----:B------:R3:W-:Y:S07]  /*8850*/  MEMBAR.ALL.CTA ;  /* 0x0000000000007992 */ /* 0x0007ee0000008000 */
[----:B---3--:R-:W3:Y:S02]  /*8860*/  FENCE.VIEW.ASYNC.S ;  /* 0x00000000000073c6 */ /* 0x008ee40000000000 */
[----:B---3--:R-:W-:Y:S06]  /*8870*/  BAR.SYNC.DEFER_BLOCKING 0x1, 0x80 ;  /* 0x0042000000007b1d */ /* 0x008fec0000010000 */
[----:B------:R-:W-:Y:S05]  /*8880*/  @P0 BRA `(.L_x_120) ;  /* 0x0000000000300947 */ /* 0x000fea0003800000 */
[----:B------:R-:W3:Y:S01]  /*8890*/  LDCU.64 UR6, c[0x0][0x348] ;  /* 0x00006900ff0677ac */ /* 0x000ee20008000a00 */
[----:B------:R-:W-:Y:S01]  /*88a0*/  R2UR UR5, R70 ;  /* 0x00000000460572ca */ /* 0x000fe200000e0000 */
[----:B------:R-:W-:Y:S01]  /*88b0*/  UIADD3 UR4, UPT, UPT, UR46, 0x400, URZ ;  /* 0x000004002e047890 */ /* 0x000fe2000fffe0ff */
[----:B------:R-:W-:Y:S05]  /*88c0*/  UMOV UR51, UR36 ;  /* 0x0000002400337c82 */ /* 0x000fea0008000000 */
[----:B------:R-:W-:Y:S06]  /*88d0*/  IMAD.U32 R147, RZ, RZ, UR4 ;  /* 0x00000004ff937e24 */ /* 0x000fec000f8e00ff */
[----:B------:R-:W-:Y:S01]  /*88e0*/  UIADD3 UR49, UPT, UPT, UR53, UR5, URZ ;  /* 0x0000000535317290 */ /* 0x000fe2000fffe0ff */
[----:B------:R-:W-:Y:S01]  /*88f0*/  R2UR UR48, R147 ;  /* 0x00000000933072ca */ /* 0x000fe200000e0000 */
[----:B---3--:R-:W-:Y:S04]  /*8900*/  UIADD3 UR4, UP0, UPT, UR6, 0xa80, URZ ;  /* 0x00000a8006047890 */ /* 0x008fe8000ff1e0ff */
[----:B------:R-:W-:Y:S09]  /*8910*/  UIADD3.X UR5, UPT, UPT, URZ, UR7, URZ, UP0, !UPT ;  /* 0x00000007ff057290 */ /* 0x000ff200087fe4ff */
[----:B------:R3:W-:Y:S01]  /*8920*/  UTMASTG.3D [UR48], [UR4] ;  /* 0x00000030040073b5 */ /* 0x0007e20008010000 */
[----:B------:R0:W-:Y:S01]  /*8930*/  UTMACMDFLUSH ;  /* 0x00000000000079b7 */ /* 0x0001e20000000000 */
[----:B---3--:R-:W-:Y:S04]  /*8940*/  DEPBAR.LE SB0, 0x1 ;  /* 0x000080400000791a */ /* 0x008fe80000000000 */
.L_x_120:
[----:B------:R-:W-:Y:S05]  /*8950*/  BSYNC.RECONVERGENT B0 ;  /* 0x0000000000007941 */ /* 0x000fea0003800200 */
.L_x_119:
[----:B------:R-:W-:Y:S01]  /*8960*/  BAR.SYNC.DEFER_BLOCKING 0x1, 0x80 ;  /* 0x0042000000007b1d */ /* 0x000fe20000010000 */
[----:B------:R-:W-:Y:S01]  /*8970*/  ISETP.NE.AND P1, PT, R159, RZ, PT ;  /* 0x000000ff9f00720c */ /* 0x000fe20003f25270 */
[----:B------:R-:W-:Y:S01]  /*8980*/  UISETP.NE.AND UP0, UPT, UR54, URZ, UPT ;  /* 0x000000ff3600728c */ /* 0x000fe2000bf05270 */
[----:B------:R-:W-:Y:S11]  /*8990*/  LEA R3, R77, UR46, 0x3 ;  /* 0x0000002e4d037c11 */ /* 0x000ff6000f8e18ff */
[----:B------:R-:W-:Y:S01]  /*89a0*/  @P1 SHF.L.U32 R6, R152, 0x1f, RZ ;  /* 0x0000001f98061819 */ /* 0x000fe200000006ff */
[----:B------:R-:W-:Y:S06]  /*89b0*/  BRA.U !UP0, `(.L_x_121) ;  /* 0x0000000108247547 */ /* 0x000fec000b800000 */
[----:B------:R-:W3:Y:S01]  /*89c0*/  S2R R0, SR_CgaCtaId ;  /* 0x0000000000007919 */ /* 0x000ee20000008800 */
[----:B------:R-:W-:Y:S01]  /*89d0*/  IMAD.U32 R4, RZ, RZ, UR52 ;  /* 0x00000034ff047e24 */ /* 0x000fe2000f8e00ff */
[----:B------:R-:W-:Y:S04]  /*89e0*/  UIADD3 UR4, UPT, UPT, UR52, 0x1, URZ ;  /* 0x0000000134047890 */ /* 0x000fe8000fffe0ff */
[----:B------:R-:W-:Y:S01]  /*89f0*/  @P1 LEA R4, R4, UR46, 0x3 ;  /* 0x0000002e04041c11 */ /* 0x000fe2000f8e18ff */
[----:B------:R-:W-:Y:S04]  /*8a00*/  UISETP.NE.AND UP0, UPT, UR4, 0x4, UPT ;  /* 0x000000040400788c */ /* 0x000fe8000bf05270 */
[----:B------:R-:W-:Y:S01]  /*8a10*/  @P1 VIADD R5, R4, 0x60 ;  /* 0x0000006004051836 */ /* 0x000fe20000000000 */
[----:B------:R-:W-:Y:S04]  /*8a20*/  USEL UR52, UR4, URZ, UP0 ;  /* 0x000000ff04347287 */ /* 0x000fe80008000000 */
[----:B---3--:R-:W-:Y:S04]  /*8a30*/  @P1 PRMT R0, R0, 0x654, R5 ;  /* 0x0000065400001816 */ /* 0x008fe80000000005 */
[----:B------:R3:W-:Y:S04]  /*8a40*/  @P1 SYNCS.ARRIVE.TRANS64.RED.A1T0 RZ, [R0+URZ], RZ ;  /* 0x000000ff00ff19a7 */ /* 0x0007e800081004ff */
.L_x_121:
[----:B------:R-:W4:Y:S01]  /*8a50*/  @P1 SYNCS.PHASECHK.TRANS64.TRYWAIT P0, [R3+URZ+0x40], R6 ;  /* 0x00004006030015a7 */ /* 0x000f2200080011ff */
[----:B------:R-:W-:Y:S01]  /*8a60*/  UISETP.NE.AND UP0, UPT, UR39, URZ, UPT ;  /* 0x000000ff2700728c */ /* 0x000fe2000bf05270 */
[----:B------:R-:W-:Y:S01]  /*8a70*/  BSSY B1, `(.L_x_122) ;  /* 0x0000021000017945 */ /* 0x000fe20003800000 */
[----:B------:R-:W-:Y:S02]  /*8a80*/  UMOV UR4, 0x80 ;  /* 0x0000008000047882 */ /* 0x000fe40000000000 */
[----:B------:R-:W-:Y:S01]  /*8a90*/  USEL UR40, UR4, 0x40, !UP0 ;  /* 0x0000004004287887 */ /* 0x000fe2000c000000 */
[----:B----4-:R-:W-:Y:S01]  /*8aa0*/  @P1 SEL R100, RZ, 0x1, !P0 ;  /* 0x00000001ff641807 */ /* 0x010fe20004000000 */
[----:B------:R-:W-:Y:S10]  /*8ab0*/  @!P1 BRA `(.L_x_123) ;  /* 0x0000000000709947 */ /* 0x000ff40003800000 */
[----:B------:R-:W-:Y:S01]  /*8ac0*/  ISETP.NE.AND P1, PT, R102, RZ, PT ;  /* 0x000000ff6600720c */ /* 0x000fe20003f25270 */
[----:B------:R-:W-:Y:S01]  /*8ad0*/  BSSY B0, `(.L_x_124) ;  /* 0x000000b000007945 */ /* 0x000fe20003800000 */
[----:B------:R-:W-:Y:S11]  /*8ae0*/  ISETP.NE.AND P0, PT, R100, RZ, PT ;  /* 0x000000ff6400720c */ /* 0x000ff60003f05270 */
[----:B------:R-:W-:Y:S05]  /*8af0*/  @P1 IMAD R7, R77, 0x4000, R166 ;  /* 0x000040004d071824 */ /* 0x000fea00078e02a6 */
[----:B---3--:R-:W-:Y:S04]  /*8b00*/  @P1 IADD3 R0, PT, PT, R7, UR46, RZ ;  /* 0x0000002e07001c10 */ /* 0x008fe8000fffe0ff */
[----:B------:R-:W-:Y:S01]  /*8b10*/  @P1 IADD3 R6, PT, PT, R79, R0, RZ ;  /* 0x000000004f061210 */ /* 0x000fe20007ffe0ff */
[--C-:B------:R-:W-:Y:S02]  /*8b20*/  @P1 IMAD.IADD R4, R78, 0x1, R0.reuse ;  /* 0x000000014e041824 */ /* 0x100fe400078e0200 */
[----:B------:R-:W-:Y:S01]  /*8b30*/  @P1 IMAD.IADD R5, R101, 0x1, R0 ;  /* 0x0000000165051824 */ /* 0x000fe200078e0200 */
[----:B------:R-:W-:Y:S06]  /*8b40*/  @P0 BRA `(.L_x_125) ;  /* 0x00000000000c0947 */ /* 0x000fec0003800000 */
[----:B------:R-:W-:Y:S04]  /*8b50*/  SHF.L.U32 R0, R152, 0x1f, RZ ;  /* 0x0000001f98007819 */ /* 0x000fe800000006ff */
[----:B------:R-:W3:Y:S02]  /*8b60*/  SYNCS.PHASECHK.TRANS64.TRYWAIT P0, [R3+URZ+0x40], R0 ;  /* 0x00004000030075a7 */ /* 0x000ee400080011ff */
[----:B---3--:R-:W-:Y:S05]  /*8b70*/  @!P0 BRA `(.L_x_126) ;  /* 0x0000004800848947 */ /* 0x008fea0003800000 */
.L_x_125:
[----:B------:R-:W-:Y:S05]  /*8b80*/  BSYNC B0 ;  /* 0x0000000000007941 */ /* 0x000fea0003800000 */
.L_x_124:
[----:B------:R-:W-:Y:S01]  /*8b90*/  ISETP.NE.AND P0, PT, R102, RZ, PT ;  /* 0x000000ff6600720c */ /* 0x000fe20003f05270 */
[----:B------:R-:W-:Y:S11]  /*8ba0*/  VIADD R77, R77, 0x1 ;  /* 0x000000014d4d7836 */ /* 0x000ff60000000000 */
[----:B------:R-:W-:Y:S01]  /*8bb0*/  @!UPT UIADD3 URZ, UPT, UPT, URZ, URZ, URZ ;  /* 0x000000fffffff290 */ /* 0x000fe2000fffe0ff */
[----:B------:R4:W1:Y:S01]  /*8bc0*/  @P0 LDS.128 R84, [R7+UR46+0x400] ;  /* 0x0004002e07540984 */ /* 0x0008620008000c00 */
[--C-:B---3--:R-:W-:Y:S01]  /*8bd0*/  @P0 IMAD.IADD R0, R79, 0x1, R4.reuse ;  /* 0x000000014f000824 */ /* 0x108fe200078e0204 */
[C---:B------:R-:W-:Y:S01]  /*8be0*/  @P0 IADD3 R3, PT, PT, R101.reuse, R6, RZ ;  /* 0x0000000665030210 */ /* 0x040fe20007ffe0ff */
[C---:B------:R-:W-:Y:S01]  /*8bf0*/  @P0 IMAD.IADD R8, R101.reuse, 0x1, R4 ;  /* 0x0000000165080824 */ /* 0x040fe200078e0204 */
[----:B------:R4:W3:Y:S02]  /*8c00*/  @P0 LDS.128 R80, [R5+0x400] ;  /* 0x0004000005500984 */ /* 0x0008e40000000c00 */
[----:B------:R-:W-:Y:S02]  /*8c10*/  @P0 IADD3 R9, PT, PT, R101, R0, RZ ;  /* 0x0000000065090210 */ /* 0x000fe40007ffe0ff */
[----:B------:R4:W1:Y:S04]  /*8c20*/  @P0 LDS.128 R88, [R6+0x400] ;  /* 0x0004000006580984 */ /* 0x0008680000000c00 */
[----:B------:R4:W1:Y:S04]  /*8c30*/  @P0 LDS.128 R96, [R3+0x400] ;  /* 0x0004000003600984 */ /* 0x0008680000000c00 */
[----:B------:R4:W1:Y:S04]  /*8c40*/  @P0 LDS.128 R104, [R4+0x400] ;  /* 0x0004000004680984 */ /* 0x0008680000000c00 */
[----:B------:R4:W1:Y:S04]  /*8c50*/  @P0 LDS.128 R112, [R8+0x400] ;  /* 0x0004000008700984 */ /* 0x0008680000000c00 */
[----:B------:R4:W1:Y:S04]  /*8c60*/  @P0 LDS.128 R120, [R0+0x400] ;  /* 0x0004000000780984 */ /* 0x0008680000000c00 */
[----:B------:R4:W1:Y:S02]  /*8c70*/  @P0 LDS.128 R128, [R9+0x400] ;  /* 0x0004000009800984 */ /* 0x0008640000000c00 */
.L_x_123:
[----:B------:R-:W-:Y:S05]  /*8c80*/  BSYNC B1 ;  /* 0x0000000000017941 */ /* 0x000fea0003800000 */
.L_x_122:
[----:B------:R-:W-:Y:S05]  /*8c90*/  VIADD R50, R69, UR40 ;  /* 0x0000002845327c36 */ /* 0x000fea0008000000 */
[----:B----4-:R-:W-:Y:S04]  /*8ca0*/  SHF.R.U32.HI R3, RZ, 0x15, R50 ;  /* 0x00000015ff037819 */ /* 0x010fe80000011632 */
[----:B------:R-:W-:Y:S11]  /*8cb0*/  LOP3.LUT P0, RZ, R3, 0x3, R144, 0x48, !PT ;  /* 0x0000000303ff7812 */ /* 0x000ff60007804890 */
[----:B------:R-:W-:Y:S02]  /*8cc0*/  @!UPT UIADD3 URZ, UPT, UPT, URZ, URZ, URZ ;  /* 0x000000fffffff290 */ /* 0x000fe4000fffe0ff */
        /* <DEDUP_REMOVED lines=17> */
.L_x_127:
[----:B-1----:R-:W-:Y:S01]  /*8de0*/  SHF.L.U32 R70, R84, 0x10, RZ ;  /* 0x0000001054467819 */ /* 0x002fe200000006ff */
[----:B------:R-:W-:Y:S05]  /*8df0*/  WARPSYNC.ALL ;  /* 0x0000000000007948 */ /* 0x000fea0003800000 */
[----:B------:R-:W-:Y:S01]  /*8e00*/  R2UR UR4, R50 ;  /* 0x00000000320472ca */ /* 0x000fe200000e0000 */
[----:B------:R-:W1:Y:S01]  /*8e10*/  S2R R167, SR_CgaCtaId ;  /* 0x0000000000a77919 */ /* 0x000e620000008800 */
[----:B------:R-:W-:Y:S01]  /*8e20*/  LOP3.LUT R72, R84, 0xffff0000, RZ, 0xc0, !PT ;  /* 0xffff000054487812 */ /* 0x000fe200078ec0ff */
[----:B------:R-:W-:Y:S01]  /*8e30*/  BSSY.RECONVERGENT B0, `(.L_x_128) ;  /* 0x0000102000007945 */ /* 0x000fe20003800200 */
[----:B------:R-:W-:Y:S02]  /*8e40*/  SHF.L.U32 R73, R85, 0x10, RZ ;  /* 0x0000001055497819 */ /* 0x000fe400000006ff */
[----:B------:R-:W-:Y:S02]  /*8e50*/  LOP3.LUT R74, R87, 0xffff0000, RZ, 0xc0, !PT ;  /* 0xffff0000574a7812 */ /* 0x000fe400078ec0ff */
[----:B------:R-:W-:Y:S02]  /*8e60*/  ISETP.NE.AND P6, PT, R159, RZ, PT ;  /* 0x000000ff9f00720c */ /* 0x000fe40003fc5270 */
[----:B------:R-:W-:Y:S02]  /*8e70*/  ISETP.NE.AND P0, PT, R155, RZ, PT ;  /* 0x000000ff9b00720c */ /* 0x000fe40003f05270 */
[----:B------:R-:W-:Y:S01]  /*8e80*/  LEA R103, R77, UR46, 0x3 ;  /* 0x0000002e4d677c11 */ /* 0x000fe2000f8e18ff */
[----:B------:R-:W3:Y:S02]  /*8e90*/  LDTM.x64 R4, tmem[UR4] ;  /* 0x00000004000479ee */ /* 0x000ee40008340000 */
[C---:B---3--:R-:W-:Y:S01]  /*8ea0*/  FMUL R0, R68.reuse, R4 ;  /* 0x0000000444007220 */ /* 0x048fe20000400000 */
[C---:B------:R-:W-:Y:S01]  /*8eb0*/  FMUL R3, R68.reuse, R5 ;  /* 0x0000000544037220 */ /* 0x040fe20000400000 */
[C---:B------:R-:W-:Y:S01]  /*8ec0*/  FMUL R6, R68.reuse, R6 ;  /* 0x0000000644067220 */ /* 0x040fe20000400000 */
[----:B------:R-:W-:Y:S01]  /*8ed0*/  FMUL R7, R68, R7 ;  /* 0x0000000744077220 */ /* 0x000fe20000400000 */
[----:B------:R-:W-:Y:S01]  /*8ee0*/  FFMA R0, R71, R70, R0 ;  /* 0x0000004647007223 */ /* 0x000fe20000000000 */
[----:B------:R-:W-:Y:S01]  /*8ef0*/  LOP3.LUT R70, R85, 0xffff0000, RZ, 0xc0, !PT ;  /* 0xffff000055467812 */ /* 0x000fe200078ec0ff */
[----:B------:R-:W-:Y:S01]  /*8f00*/  FFMA R3, R71, R72, R3 ;  /* 0x0000004847037223 */ /* 0x000fe20000000003 */
[----:B------:R-:W-:Y:S01]  /*8f10*/  SHF.L.U32 R72, R87, 0x10, RZ ;  /* 0x0000001057487819 */ /* 0x000fe200000006ff */
[C---:B------:R-:W-:Y:S01]  /*8f20*/  FFMA R6, R71.reuse, R73, R6 ;  /* 0x0000004947067223 */ /* 0x040fe20000000006 */
[----:B------:R-:W-:Y:S01]  /*8f30*/  SHF.L.U32 R73, R86, 0x10, RZ ;  /* 0x0000001056497819 */ /* 0x000fe200000006ff */
[----:B------:R-:W-:Y:S01]  /*8f40*/  FFMA R7, R71, R70, R7 ;  /* 0x0000004647077223 */ /* 0x000fe20000000007 */
[----:B------:R-:W-:Y:S01]  /*8f50*/  F2FP.BF16.F32.PACK_AB R92, R3, R0 ;  /* 0x00000000035c723e */ /* 0x000fe200000010ff */
[----:B------:R-:W-:Y:S01]  /*8f60*/  FMUL R4, R68, R8 ;  /* 0x0000000844047220 */ /* 0x000fe20000400000 */
[----:B------:R-:W-:Y:S01]  /*8f70*/  LOP3.LUT R70, R86, 0xffff0000, RZ, 0xc0, !PT ;  /* 0xffff000056467812 */ /* 0x000fe200078ec0ff */
[C---:B------:R-:W-:Y:S01]  /*8f80*/  FMUL R0, R68.reuse, R9 ;  /* 0x0000000944007220 */ /* 0x040fe20000400000 */
[----:B------:R-:W-:Y:S01]  /*8f90*/  F2FP.BF16.F32.PACK_AB R93, R7, R6 ;  /* 0x00000006075d723e */ /* 0x000fe200000010ff */
[----:B------:R-:W-:Y:S01]  /*8fa0*/  FMUL R3, R68, R10 ;  /* 0x0000000a44037220 */ /* 0x000fe20000400000 */
[C---:B------:R-:W-:Y:S01]  /*8fb0*/  FFMA R4, R71.reuse, R73, R4 ;  /* 0x0000004947047223 */ /* 0x040fe20000000004 */
[----:B------:R-:W-:Y:S01]  /*8fc0*/  SHF.L.U32 R73, R82, 0x10, RZ ;  /* 0x0000001052497819 */ /* 0x000fe200000006ff */
[----:B------:R-:W-:Y:S01]  /*8fd0*/  FMUL R5, R68, R11 ;  /* 0x0000000b44057220 */ /* 0x000fe20000400000 */
[C---:B------:R-:W-:Y:S01]  /*8fe0*/  FFMA R0, R71.reuse, R70, R0 ;  /* 0x0000004647007223 */ /* 0x040fe20000000000 */
[C---:B------:R-:W-:Y:S01]  /*8ff0*/  SHF.L.U32 R70, R80.reuse, 0x10, RZ ;  /* 0x0000001050467819 */ /* 0x040fe200000006ff */
[C---:B------:R-:W-:Y:S01]  /*9000*/  FFMA R3, R71.reuse, R72, R3 ;  /* 0x0000004847037223 */ /* 0x040fe20000000003 */
[----:B------:R-:W-:Y:S01]  /*9010*/  LOP3.LUT R72, R80, 0xffff0000, RZ, 0xc0, !PT ;  /* 0xffff000050487812 */ /* 0x000fe200078ec0ff */
[----:B------:R-:W-:Y:S01]  /*9020*/  FMUL R6, R68, R12 ;  /* 0x0000000c44067220 */ /* 0x000fe20000400000 */
[----:B------:R-:W-:Y:S01]  /*9030*/  F2FP.BF16.F32.PACK_AB R94, R0, R4 ;  /* 0x00000004005e723e */ /* 0x000fe200000010ff */
[C---:B------:R-:W-:Y:S01]  /*9040*/  FFMA R5, R71.reuse, R74, R5 ;  /* 0x0000004a47057223 */ /* 0x040fe20000000005 */
[C---:B------:R-:W-:Y:S01]  /*9050*/  FMUL R7, R68.reuse, R13 ;  /* 0x0000000d44077220 */ /* 0x040fe20000400000 */
[----:B------:R-:W-:Y:S01]  /*9060*/  FFMA R6, R71, R70, R6 ;  /* 0x0000004647067223 */ /* 0x000fe20000000006 */
[----:B------:R-:W-:Y:S01]  /*9070*/  SHF.L.U32 R70, R81, 0x10, RZ ;  /* 0x0000001051467819 */ /* 0x000fe200000006ff */
[C---:B------:R-:W-:Y:S01]  /*9080*/  FMUL R0, R68.reuse, R14 ;  /* 0x0000000e44007220 */ /* 0x040fe20000400000 */
[----:B------:R-:W-:Y:S01]  /*9090*/  F2FP.BF16.F32.PACK_AB R95, R5, R3 ;  /* 0x00000003055f723e */ /* 0x000fe200000010ff */
[----:B------:R-:W-:Y:S01]  /*90a0*/  FFMA R7, R71, R72, R7 ;  /* 0x0000004847077223 */ /* 0x000fe20000000007 */
[----:B------:R-:W-:Y:S01]  /*90b0*/  LOP3.LUT R72, R81, 0xffff0000, RZ, 0xc0, !PT ;  /* 0xffff000051487812 */ /* 0x000fe200078ec0ff */
[C---:B------:R-:W-:Y:S01]  /*90c0*/  FMUL R3, R68.reuse, R15 ;  /* 0x0000000f44037220 */ /* 0x040fe20000400000 */
[----:B------:R-:W-:Y:S01]  /*90d0*/  FMUL R4, R68, R16 ;  /* 0x0000001044047220 */ /* 0x000fe20000400000 */
[C---:B------:R-:W-:Y:S01]  /*90e0*/  FFMA R0, R71.reuse, R70, R0 ;  /* 0x0000004647007223 */ /* 0x040fe20000000000 */
[----:B------:R-:W-:Y:S01]  /*90f0*/  LOP3.LUT R70, R82, 0xffff0000, RZ, 0xc0, !PT ;  /* 0xffff000052467812 */ /* 0x000fe200078ec0ff */
[----:B------:R-:W-:Y:S01]  /*9100*/  FFMA R3, R71, R72, R3 ;  /* 0x0000004847037223 */ /* 0x000fe20000000003 */
[----:B------:R-:W-:Y:S01]  /*9110*/  F2FP.BF16.F32.PACK_AB R108, R7, R6 ;  /* 0x00000006076c723e */ /* 0x000fe200000010ff */
[----:B------:R-:W-:Y:S01]  /*9120*/  FFMA R4, R71, R73, R4 ;  /* 0x0000004947047223 */ /* 0x000fe20000000004 */
[C---:B------:R-:W-:Y:S01]  /*9130*/  SHF.L.U32 R73, R83.reuse, 0x10, RZ ;  /* 0x0000001053497819 */ /* 0x040fe200000006ff */
[C---:B------:R-:W-:Y:S01]  /*9140*/  FMUL R5, R68.reuse, R17 ;  /* 0x0000001144057220 */ /* 0x040fe20000400000 */
[----:B------:R-:W-:Y:S01]  /*9150*/  LOP3.LUT R72, R83, 0xffff0000, RZ, 0xc0, !PT ;  /* 0xffff000053487812 */ /* 0x000fe200078ec0ff */
[C---:B------:R-:W-:Y:S01]  /*9160*/  FMUL R6, R68.reuse, R18 ;  /* 0x0000001244067220 */ /* 0x040fe20000400000 */
[----:B------:R-:W-:Y:S01]  /*9170*/  F2FP.BF16.F32.PACK_AB R109, R3, R0 ;  /* 0x00000000036d723e */ /* 0x000fe200000010ff */
[----:B------:R-:W-:Y:S01]  /*9180*/  FMUL R7, R68, R19 ;  /* 0x0000001344077220 */ /* 0x000fe20000400000 */
[C---:B------:R-:W-:Y:S01]  /*9190*/  FFMA R5, R71.reuse, R70, R5 ;  /* 0x0000004647057223 */ /* 0x040fe20000000005 */
[C---:B------:R-:W-:Y:S01]  /*91a0*/  SHF.L.U32 R70, R88.reuse, 0x10, RZ ;  /* 0x0000001058467819 */ /* 0x040fe200000006ff */
[----:B------:R-:W-:Y:S01]  /*91b0*/  FFMA R6, R71, R73, R6 ;  /* 0x0000004947067223 */ /* 0x000fe20000000006 */
[----:B------:R-:W-:Y:S01]  /*91c0*/  SHF.L.U32 R73, R91, 0x10, RZ ;  /* 0x000000105b497819 */ /* 0x000fe200000006ff */
        /* <DEDUP_REMOVED lines=8> */
[----:B------:R-:W-:Y:S01]  /*9250*/  FFMA R3, R71, R72, R3 ;  /* 0x0000004847037223 */ /* 0x000fe20000000003 */
[----:B------:R-:W-:Y:S01]  /*9260*/  LOP3.LUT R72, R91, 0xffff0000, RZ, 0xc0, !PT ;  /* 0xffff00005b487812 */ /* 0x000fe200078ec0ff */
[C---:B------:R-:W-:Y:S01]  /*9270*/  FMUL R4, R68.reuse, R22 ;  /* 0x0000001644047220 */ /* 0x040fe20000400000 */
[----:B------:R3:W-:Y:S01]  /*9280*/  STS.128 [R166+UR46+0x4400], R92 ;  /* 0x0044005ca6007988 */ /* 0x0007e20008000c2e */
[C---:B------:R-:W-:Y:S01]  /*9290*/  FMUL R5, R68.reuse, R23 ;  /* 0x0000001744057220 */ /* 0x040fe20000400000 */
[----:B------:R-:W-:Y:S01]  /*92a0*/  F2FP.BF16.F32.PACK_AB R116, R3, R0 ;  /* 0x000000000374723e */ /* 0x000fe200000010ff */
[----:B------:R-:W-:Y:S01]  /*92b0*/  FFMA R4, R71, R70, R4 ;  /* 0x0000004647047223 */ /* 0x000fe20000000004 */
[----:B------:R-:W-:Y:S01]  /*92c0*/  LOP3.LUT R0, R89, 0xffff0000, RZ, 0xc0, !PT ;  /* 0xffff000059007812 */ /* 0x000fe200078ec0ff */
[----:B------:R-:W-:Y:S01]  /*92d0*/  FMUL R6, R68, R24 ;  /* 0x0000001844067220 */ /* 0x000fe20000400000 */
[----:B------:R-:W-:Y:S01]  /*92e0*/  SHF.L.U32 R3, R90, 0x10, RZ ;  /* 0x000000105a037819 */ /* 0x000fe200000006ff */
[----:B------:R-:W-:Y:S01]  /*92f0*/  FMUL R7, R68, R25 ;  /* 0x0000001944077220 */ /* 0x000fe20000400000 */
[----:B------:R-:W-:Y:S01]  /*9300*/  LOP3.LUT R70, R90, 0xffff0000, RZ, 0xc0, !PT ;  /* 0xffff00005a467812 */ /* 0x000fe200078ec0ff */
        /* <DEDUP_REMOVED lines=21> */
[----:B------:R4:W-:Y:S01]  /*9460*/  STS.128 [R165+0x4400], R108 ;  /* 0x0044006ca5007388 */ /* 0x0009e20000000c00 */
[----:B------:R-:W-:Y:S01]  /*9470*/  FFMA R11, R71, R70, R11 ;  /* 0x00000046470b7223 */ /* 0x000fe2000000000b */
[----:B------:R-:W-:Y:S01]  /*9480*/  LOP3.LUT R70, R99, 0xffff0000, RZ, 0xc0, !PT ;  /* 0xffff000063467812 */ /* 0x000fe200078ec0ff */
[C---:B------:R-:W-:Y:S01]  /*9490*/  FFMA R12, R71.reuse, R3, R12 ;  /* 0x00000003470c7223 */ /* 0x040fe2000000000c */
[C---:B------:R-:W-:Y:S01]  /*94a0*/  SHF.L.U32 R3, R98.reuse, 0x10, RZ ;  /* 0x0000001062037819 */ /* 0x040fe200000006ff */
[----:B------:R-:W-:Y:S01]  /*94b0*/  FFMA R13, R71, R0, R13 ;  /* 0x00000000470d7223 */ /* 0x000fe2000000000d */
[----:B------:R-:W-:Y:S01]  /*94c0*/  LOP3.LUT R0, R98, 0xffff0000, RZ, 0xc0, !PT ;  /* 0xffff000062007812 */ /* 0x000fe200078ec0ff */
[C---:B------:R-:W-:Y:S01]  /*94d0*/  FMUL R14, R68.reuse, R32 ;  /* 0x00000020440e7220 */ /* 0x040fe20000400000 */
[----:B---3--:R-:W-:Y:S01]  /*94e0*/  F2FP.BF16.F32.PACK_AB R92, R11, R10 ;  /* 0x0000000a0b5c723e */ /* 0x008fe200000010ff */
[C---:B------:R-:W-:Y:S01]  /*94f0*/  FMUL R15, R68.reuse, R33 ;  /* 0x00000021440f7220 */ /* 0x040fe20000400000 */
[----:B------:R-:W-:Y:S01]  /*9500*/  F2FP.BF16.F32.PACK_AB R93, R13, R12 ;  /* 0x0000000c0d5d723e */ /* 0x000fe200000010ff */
        /* <DEDUP_REMOVED lines=14> */
[----:B------:R-:W-:Y:S01]  /*95f0*/  FMUL R20, R68, R38 ;  /* 0x0000002644147220 */ /* 0x000fe20000400000 */
[----:B------:R-:W-:Y:S01]  /*9600*/  FFMA R18, R71, R0, R18 ;  /* 0x0000000047127223 */ /* 0x000fe20000000012 */
[----:B------:R-:W-:Y:S01]  /*9610*/  LOP3.LUT R0, R105, 0xffff0000, RZ, 0xc0, !PT ;  /* 0xffff000069007812 */ /* 0x000fe200078ec0ff */
[C---:B------:R-:W-:Y:S01]  /*9620*/  FFMA R19, R71.reuse, R70, R19 ;  /* 0x0000004647137223 */ /* 0x040fe20000000013 */
[C---:B------:R-:W-:Y:S01]  /*9630*/  LOP3.LUT R70, R106.reuse, 0xffff0000, RZ, 0xc0, !PT ;  /* 0xffff00006a467812 */ /* 0x040fe200078ec0ff */
[----:B------:R-:W-:Y:S01]  /*9640*/  FFMA R20, R71, R3, R20 ;  /* 0x0000000347147223 */ /* 0x000fe20000000014 */
[----:B------:R-:W-:Y:S01]  /*9650*/  SHF.L.U32 R3, R106, 0x10, RZ ;  /* 0x000000106a037819 */ /* 0x000fe200000006ff */
[C---:B------:R-:W-:Y:S01]  /*9660*/  FMUL R21, R68.reuse, R39 ;  /* 0x0000002744157220 */ /* 0x040fe20000400000 */
[----:B----4-:R-:W-:Y:S01]  /*9670*/  F2FP.BF16.F32.PACK_AB R108, R19, R18 ;  /* 0x00000012136c723e */ /* 0x010fe200000010ff */
[C---:B------:R-:W-:Y:S01]  /*9680*/  FMUL R22, R68.reuse, R40 ;  /* 0x0000002844167220 */ /* 0x040fe20000400000 */
[----:B------:R-:W-:Y:S01]  /*9690*/  STS.128 [R164+0x4400], R116 ;  /* 0x00440074a4007388 */ /* 0x000fe20000000c00 */
[C---:B------:R-:W-:Y:S01]  /*96a0*/  FMUL R23, R68.reuse, R41 ;  /* 0x0000002944177220 */ /* 0x040fe20000400000 */
[----:B------:R-:W-:Y:S01]  /*96b0*/  FMUL R24, R68, R42 ;  /* 0x0000002a44187220 */ /* 0x000fe20000400000 */
[C---:B------:R-:W-:Y:S01]  /*96c0*/  FFMA R21, R71.reuse, R0, R21 ;  /* 0x0000000047157223 */ /* 0x040fe20000000015 */
[----:B------:R-:W-:Y:S01]  /*96d0*/  SHF.L.U32 R0, R112, 0x10, RZ ;  /* 0x0000001070007819 */ /* 0x000fe200000006ff */
[----:B------:R-:W-:Y:S01]  /*96e0*/  FMUL R25, R68, R43 ;  /* 0x0000002b44197220 */ /* 0x000fe20000400000 */
[----:B------:R-:W-:Y:S01]  /*96f0*/  FFMA R22, R71, R3, R22 ;  /* 0x0000000347167223 */ /* 0x000fe20000000016 */
[----:B------:R-:W-:Y:S01]  /*9700*/  SHF.L.U32 R3, R113, 0x10, RZ ;  /* 0x0000001071037819 */ /* 0x000fe200000006ff */
[----:B------:R-:W-:Y:S01]  /*9710*/  FFMA R23, R71, R70, R23 ;  /* 0x0000004647177223 */ /* 0x000fe20000000017 */
[----:B------:R-:W-:Y:S01]  /*9720*/  LOP3.LUT R70, R112, 0xffff0000, RZ, 0xc0, !PT ;  /* 0xffff000070467812 */ /* 0x000fe200078ec0ff */
[C---:B------:R-:W-:Y:S01]  /*9730*/  FMUL R26, R68.reuse, R44 ;  /* 0x0000002c441a7220 */ /* 0x040fe20000400000 */
[----:B------:R-:W-:Y:S01]  /*9740*/  F2FP.BF16.F32.PACK_AB R109, R21, R20 ;  /* 0x00000014156d723e */ /* 0x000fe200000010ff */
[----:B------:R-:W-:Y:S01]  /*9750*/  FFMA R24, R71, R73, R24 ;  /* 0x0000004947187223 */ /* 0x000fe20000000018 */
[----:B------:R-:W-:Y:S01]  /*9760*/  F2FP.BF16.F32.PACK_AB R110, R23, R22 ;  /* 0x00000016176e723e */ /* 0x000fe200000010ff */
[----:B------:R-:W-:Y:S01]  /*9770*/  FFMA R25, R71, R72, R25 ;  /* 0x0000004847197223 */ /* 0x000fe20000000019 */
[----:B------:R-:W-:Y:S01]  /*9780*/  SHF.L.U32 R73, R115, 0x10, RZ ;  /* 0x0000001073497819 */ /* 0x000fe200000006ff */
[C---:B------:R-:W-:Y:S01]  /*9790*/  FMUL R27, R68.reuse, R45 ;  /* 0x0000002d441b7220 */ /* 0x040fe20000400000 */
[----:B------:R-:W-:Y:S01]  /*97a0*/  LOP3.LUT R72, R131, 0xffff0000, RZ, 0xc0, !PT ;  /* 0xffff000083487812 */ /* 0x000fe200078ec0ff */
[----:B------:R-:W-:Y:S01]  /*97b0*/  FMUL R28, R68, R46 ;  /* 0x0000002e441c7220 */ /* 0x000fe20000400000 */
[----:B------:R-:W-:Y:S01]  /*97c0*/  F2FP.BF16.F32.PACK_AB R111, R25, R24 ;  /* 0x00000018196f723e */ /* 0x000fe200000010ff */
[----:B------:R3:W-:Y:S01]  /*97d0*/  STS.128 [R163+0x4400], R92 ;  /* 0x0044005ca3007388 */ /* 0x0007e20000000c00 */
        /* <DEDUP_REMOVED lines=12> */
[----:B------:R4:W-:Y:S01]  /*98a0*/  STS.128 [R150+0x4400], R108 ;  /* 0x0044006c96007388 */ /* 0x0009e20000000c00 */
[----:B------:R-:W-:Y:S01]  /*98b0*/  FMUL R33, R68, R51 ;  /* 0x0000003344217220 */ /* 0x000fe20000400000 */
[C---:B------:R-:W-:Y:S01]  /*98c0*/  FFMA R30, R71.reuse, R3, R30 ;  /* 0x00000003471e7223 */ /* 0x040fe2000000001e */
[C---:B------:R-:W-:Y:S01]  /*98d0*/  SHF.L.U32 R3, R120.reuse, 0x10, RZ ;  /* 0x0000001078037819 */ /* 0x040fe200000006ff */
[C---:B------:R-:W-:Y:S01]  /*98e0*/  FFMA R31, R71.reuse, R70, R31 ;  /* 0x00000046471f7223 */ /* 0x040fe2000000001f */
[----:B------:R-:W-:Y:S01]  /*98f0*/  LOP3.LUT R70, R120, 0xffff0000, RZ, 0xc0, !PT ;  /* 0xffff000078467812 */ /* 0x000fe200078ec0ff */
[----:B------:R-:W-:Y:S01]  /*9900*/  FFMA R32, R71, R73, R32 ;  /* 0x0000004947207223 */ /* 0x000fe20000000020 */
        /* <DEDUP_REMOVED lines=9> */
[----:B------:R-:W-:Y:S01]  /*99a0*/  FFMA R35, R71, R70, R35 ;  /* 0x0000004647237223 */ /* 0x000fe20000000023 */
[----:B------:R-:W-:Y:S01]  /*99b0*/  LOP3.LUT R70, R123, 0xffff0000, RZ, 0xc0, !PT ;  /* 0xffff00007b467812 */ /* 0x000fe200078ec0ff */
[----:B------:R-:W-:Y:S01]  /*99c0*/  FFMA R36, R71, R73, R36 ;  /* 0x0000004947247223 */ /* 0x000fe20000000024 */
[----:B------:R-:W-:Y:S01]  /*99d0*/  SHF.L.U32 R73, R123, 0x10, RZ ;  /* 0x000000107b497819 */ /* 0x000fe200000006ff */
[----:B------:R-:W-:Y:S01]  /*99e0*/  FFMA R37, R71, R0, R37 ;  /* 0x0000000047257223 */ /* 0x000fe20000000025 */
[----:B------:R-:W-:Y:S01]  /*99f0*/  LOP3.LUT R0, R122, 0xffff0000, RZ, 0xc0, !PT ;  /* 0xffff00007a007812 */ /* 0x000fe200078ec0ff */
[C---:B------:R-:W-:Y:S01]  /*9a00*/  FMUL R38, R68.reuse, R56 ;  /* 0x0000003844267220 */ /* 0x040fe20000400000 */
[----:B---3--:R-:W-:Y:S01]  /*9a10*/  F2FP.BF16.F32.PACK_AB R92, R27, R26 ;  /* 0x0000001a1b5c723e */ /* 0x008fe200000010ff */
[C---:B------:R-:W-:Y:S01]  /*9a20*/  FMUL R39, R68.reuse, R57 ;  /* 0x0000003944277220 */ /* 0x040fe20000400000 */
[----:B------:R-:W-:Y:S01]  /*9a30*/  F2FP.BF16.F32.PACK_AB R93, R29, R28 ;  /* 0x0000001c1d5d723e */ /* 0x000fe200000010ff */
[C---:B------:R-:W-:Y:S01]  /*9a40*/  FMUL R40, R68.reuse, R58 ;  /* 0x0000003a44287220 */ /* 0x040fe20000400000 */
[----:B------:R-:W-:Y:S01]  /*9a50*/  F2FP.BF16.F32.PACK_AB R94, R31, R30 ;  /* 0x0000001e1f5e723e */ /* 0x000fe200000010ff */
[----:B------:R-:W-:Y:S01]  /*9a60*/  FMUL R41, R68, R59 ;  /* 0x0000003b44297220 */ /* 0x000fe20000400000 */
[----:B------:R-:W-:Y:S01]  /*9a70*/  F2FP.BF16.F32.PACK_AB R95, R33, R32 ;  /* 0x00000020215f723e */ /* 0x000fe200000010ff */
[----:B------:R-:W-:Y:S01]  /*9a80*/  FFMA R38, R71, R3, R38 ;  /* 0x0000000347267223 */ /* 0x000fe20000000026 */
[----:B------:R-:W-:Y:S01]  /*9a90*/  SHF.L.U32 R3, R129, 0x10, RZ ;  /* 0x0000001081037819 */ /* 0x000fe200000006ff */
[----:B------:R-:W-:Y:S01]  /*9aa0*/  FFMA R39, R71, R0, R39 ;  /* 0x0000000047277223 */ /* 0x000fe20000000027 */
[C---:B------:R-:W-:Y:S01]  /*9ab0*/  SHF.L.U32 R0, R128.reuse, 0x10, RZ ;  /* 0x0000001080007819 */ /* 0x040fe200000006ff */
[----:B------:R3:W-:Y:S01]  /*9ac0*/  STS.128 [R162+0x4400], R92 ;  /* 0x0044005ca2007388 */ /* 0x0007e20000000c00 */
[----:B----4-:R-:W-:Y:S01]  /*9ad0*/  F2FP.BF16.F32.PACK_AB R108, R35, R34 ;  /* 0x00000022236c723e */ /* 0x010fe200000010ff */
[----:B------:R-:W-:Y:S01]  /*9ae0*/  FFMA R40, R71, R73, R40 ;  /* 0x0000004947287223 */ /* 0x000fe20000000028 */
[----:B------:R-:W-:Y:S01]  /*9af0*/  SHF.L.U32 R73, R131, 0x10, RZ ;  /* 0x0000001083497819 */ /* 0x000fe200000006ff */
[----:B------:R-:W-:Y:S01]  /*9b00*/  FFMA R41, R71, R70, R41 ;  /* 0x0000004647297223 */ /* 0x000fe20000000029 */
[----:B------:R-:W-:Y:S01]  /*9b10*/  LOP3.LUT R70, R128, 0xffff0000, RZ, 0xc0, !PT ;  /* 0xffff000080467812 */ /* 0x000fe200078ec0ff */
[C---:B------:R-:W-:Y:S01]  /*9b20*/  FMUL R42, R68.reuse, R60 ;  /* 0x0000003c442a7220 */ /* 0x040fe20000400000 */
[----:B------:R-:W-:Y:S01]  /*9b30*/  F2FP.BF16.F32.PACK_AB R109, R37, R36 ;  /* 0x00000024256d723e */ /* 0x000fe200000010ff */
[C---:B------:R-:W-:Y:S01]  /*9b40*/  FMUL R43, R68.reuse, R61 ;  /* 0x0000003d442b7220 */ /* 0x040fe20000400000 */
[C---:B------:R-:W-:Y:S01]  /*9b50*/  FMUL R44, R68.reuse, R62 ;  /* 0x0000003e442c7220 */ /* 0x040fe20000400000 */
[----:B------:R-:W-:Y:S01]  /*9b60*/  FFMA R42, R71, R0, R42 ;  /* 0x00000000472a7223 */ /* 0x000fe2000000002a */
[----:B------:R-:W-:Y:S01]  /*9b70*/  LOP3.LUT R0, R129, 0xffff0000, RZ, 0xc0, !PT ;  /* 0xffff000081007812 */ /* 0x000fe200078ec0ff */
[C---:B------:R-:W-:Y:S01]  /*9b80*/  FFMA R43, R71.reuse, R70, R43 ;  /* 0x00000046472b7223 */ /* 0x040fe2000000002b */
[C---:B------:R-:W-:Y:S01]  /*9b90*/  FFMA R44, R71.reuse, R3, R44 ;  /* 0x00000003472c7223 */ /* 0x040fe2000000002c */
[----:B------:R-:W-:Y:S01]  /*9ba0*/  FMUL R45, R68, R63 ;  /* 0x0000003f442d7220 */ /* 0x000fe20000400000 */
[----:B------:R-:W-:Y:S01]  /*9bb0*/  SHF.L.U32 R3, R130, 0x10, RZ ;  /* 0x0000001082037819 */ /* 0x000fe200000006ff */
[----:B------:R-:W-:Y:S01]  /*9bc0*/  FMUL R46, R68, R64 ;  /* 0x00000040442e7220 */ /* 0x000fe20000400000 */
[----:B------:R-:W-:Y:S01]  /*9bd0*/  LOP3.LUT R70, R130, 0xffff0000, RZ, 0xc0, !PT ;  /* 0xffff000082467812 */ /* 0x000fe200078ec0ff */
[C---:B------:R-:W-:Y:S01]  /*9be0*/  FMUL R47, R68.reuse, R65 ;  /* 0x00000041442f7220 */ /* 0x040fe20000400000 */
[C---:B------:R-:W-:Y:S01]  /*9bf0*/  FMUL R48, R68.reuse, R66 ;  /* 0x0000004244307220 */ /* 0x040fe20000400000 */
[----:B------:R-:W-:Y:S01]  /*9c00*/  FFMA R45, R71, R0, R45 ;  /* 0x00000000472d7223 */ /* 0x000fe2000000002d */
[----:B------:R-:W-:Y:S01]  /*9c10*/  FMUL R49, R68, R67 ;  /* 0x0000004344317220 */ /* 0x000fe20000400000 */
[----:B------:R-:W-:Y:S01]  /*9c20*/  F2FP.BF16.F32.PACK_AB R110, R39, R38 ;  /* 0x00000026276e723e */ /* 0x000fe200000010ff */
[----:B------:R-:W-:Y:S01]  /*9c30*/  FFMA R46, R71, R3, R46 ;  /* 0x00000003472e7223 */ /* 0x000fe2000000002e */
[----:B------:R-:W-:Y:S01]  /*9c40*/  F2FP.BF16.F32.PACK_AB R111, R41, R40 ;  /* 0x00000028296f723e */ /* 0x000fe200000010ff */
[C---:B------:R-:W-:Y:S01]  /*9c50*/  FFMA R47, R71.reuse, R70, R47 ;  /* 0x00000046472f7223 */ /* 0x040fe2000000002f */
[C---:B------:R-:W-:Y:S01]  /*9c60*/  FFMA R48, R71.reuse, R73, R48 ;  /* 0x0000004947307223 */ /* 0x040fe20000000030 */
[----:B------:R-:W-:Y:S01]  /*9c70*/  FFMA R49, R71, R72, R49 ;  /* 0x0000004847317223 */ /* 0x000fe20000000031 */
[----:B------:R-:W-:Y:S01]  /*9c80*/  F2FP.BF16.F32.PACK_AB R72, R43, R42 ;  /* 0x0000002a2b48723e */ /* 0x000fe200000010ff */
[----:B------:R3:W-:Y:S01]  /*9c90*/  STS.128 [R161+0x4400], R108 ;  /* 0x0044006ca1007388 */ /* 0x0007e20000000c00 */
[----:B------:R-:W-:Y:S02]  /*9ca0*/  F2FP.BF16.F32.PACK_AB R73, R45, R44 ;  /* 0x0000002c2d49723e */ /* 0x000fe400000010ff */
[----:B------:R-:W-:Y:S02]  /*9cb0*/  F2FP.BF16.F32.PACK_AB R74, R47, R46 ;  /* 0x0000002e2f4a723e */ /* 0x000fe400000010ff */
[----:B------:R-:W-:Y:S02]  /*9cc0*/  F2FP.BF16.F32.PACK_AB R75, R49, R48 ;  /* 0x00000030314b723e */ /* 0x000fe400000010ff */
[----:B------:R-:W-:Y:S02]  /*9cd0*/  MOV R0, UR52 ;  /* 0x0000003400007c02 */ /* 0x000fe40008000f00 */
[----:B------:R-:W-:Y:S01]  /*9ce0*/  @P6 SHF.L.U32 R70, R152, 0x1f, RZ ;  /* 0x0000001f98466819 */ /* 0x000fe200000006ff */
[----:B------:R3:W-:Y:S01]  /*9cf0*/  STS.128 [R160+0x4400], R72 ;  /* 0x00440048a0007388 */ /* 0x0007e20000000c00 */
[----:B------:R-:W-:Y:S04]  /*9d00*/  @P6 LEA R0, R0, UR46, 0x3 ;  /* 0x0000002e00006c11 */ /* 0x000fe8000f8e18ff */
[----:B------:R-:W-:Y:S01]  /*9d10*/  @P6 IADD3 R0, PT, PT, R0, 0x60, RZ ;  /* 0x0000006000006810 */ /* 0x000fe20007ffe0ff */
[----:B------:R-:W-:Y:S01]  /*9d20*/  @!PT LDS RZ, [RZ] ;  /* 0x00000000fffff984 */ /* 0x000fe20000000800 */
[----:B------:R-:W-:Y:S01]  /*9d30*/  @!PT LDS RZ, [RZ] ;  /* 0x00000000fffff984 */ /* 0x000fe20000000800 */
[----:B------:R-:W-:Y:S01]  /*9d40*/  @!PT LDS RZ, [RZ] ;  /* 0x00000000fffff984 */ /* 0x000fe20000000800 */
[----:B------:R-:W-:Y:S01]  /*9d50*/  @!PT LDS RZ, [RZ] ;  /* 0x00000000fffff984 */ /* 0x000fe20000000800 */
[----:B------:R4:W-:Y:S06]  /*9d60*/  MEMBAR.ALL.CTA ;  /* 0x0000000000007992 */ /* 0x0009ec0000008000 */
[----:B----4-:R-:W4:Y:S01]  /*9d70*/  FENCE.VIEW.ASYNC.S ;  /* 0x00000000000073c6 */ /* 0x010f220000000000 */
[----:B-1----:R-:W-:Y:S01]  /*9d80*/  @P6 PRMT R0, R167, 0x654, R0 ;  /* 0x00000654a7006816 */ /* 0x002fe20000000000 */
[----:B----4-:R-:W-:Y:S06]  /*9d90*/  BAR.SYNC.DEFER_BLOCKING 0x1, 0x80 ;  /* 0x0042000000007b1d */ /* 0x010fec0000010000 */
[----:B------:R-:W-:Y:S05]  /*9da0*/  @P0 BRA `(.L_x_129) ;  /* 0x0000000000280947 */ /* 0x000fea0003800000 */
[----:B------:R-:W1:Y:S01]  /*9db0*/  LDCU.64 UR6, c[0x0][0x348] ;  /* 0x00006900ff0677ac */ /* 0x000e620008000a00 */
[----:B------:R-:W-:Y:S02]  /*9dc0*/  UIADD3 UR9, UPT, UPT, UR53, UR40, URZ ;  /* 0x0000002835097290 */ /* 0x000fe4000fffe0ff */
[----:B------:R-:W-:Y:S01]  /*9dd0*/  UIADD3 UR8, UPT, UPT, UR46, 0x4400, URZ ;  /* 0x000044002e087890 */ /* 0x000fe2000fffe0ff */
[----:B------:R-:W-:Y:S01]  /*9de0*/  UMOV UR10, UR50 ;  /* 0x00000032000a7c82 */ /* 0x000fe20008000000 */
[----:B------:R-:W-:Y:S01]  /*9df0*/  UMOV UR11, UR36 ;  /* 0x00000024000b7c82 */ /* 0x000fe20008000000 */
[----:B-1----:R-:W-:Y:S04]  /*9e00*/  UIADD3 UR4, UP0, UPT, UR6, 0xa80, URZ ;  /* 0x00000a8006047890 */ /* 0x002fe8000ff1e0ff */
[----:B------:R-:W-:Y:S09]  /*9e10*/  UIADD3.X UR5, UPT, UPT, URZ, UR7, URZ, UP0, !UPT ;  /* 0x00000007ff057290 */ /* 0x000ff200087fe4ff */
[----:B------:R1:W-:Y:S01]  /*9e20*/  UTMASTG.3D [UR8], [UR4] ;  /* 0x00000008040073b5 */ /* 0x0003e20008010000 */
[----:B------:R0:W-:Y:S01]  /*9e30*/  UTMACMDFLUSH ;  /* 0x00000000000079b7 */ /* 0x0001e20000000000 */
[----:B-1----:R-:W-:Y:S04]  /*9e40*/  DEPBAR.LE SB0, 0x1 ;  /* 0x000080400000791a */ /* 0x002fe80000000000 */
.L_x_129:
[----:B------:R-:W-:Y:S05]  /*9e50*/  BSYNC.RECONVERGENT B0 ;  /* 0x0000000000007941 */ /* 0x000fea0003800200 */
.L_x_128:
[----:B------:R-:W-:Y:S01]  /*9e60*/  BAR.SYNC.DEFER_BLOCKING 0x1, 0x80 ;  /* 0x0042000000007b1d */ /* 0x000fe20000010000 */
[----:B------:R-:W-:Y:S02]  /*9e70*/  UIADD3 UR5, UPT, UPT, UR52, 0x1, URZ ;  /* 0x0000000134057890 */ /* 0x000fe4000fffe0ff */
[----:B------:R-:W-:Y:S02]  /*9e80*/  UISETP.NE.AND UP0, UPT, UR39, URZ, UPT ;  /* 0x000000ff2700728c */ /* 0x000fe4000bf05270 */
[----:B------:R-:W-:Y:S04]  /*9e90*/  UISETP.NE.AND UP1, UPT, UR5, 0x4, UPT ;  /* 0x000000040500788c */ /* 0x000fe8000bf25270 */
[----:B------:R-:W-:Y:S01]  /*9ea0*/  USEL UR47, UR5, URZ, UP1 ;  /* 0x000000ff052f7287 */ /* 0x000fe20008800000 */
[----:B------:R1:W-:Y:S01]  /*9eb0*/  @P6 SYNCS.ARRIVE.TRANS64.RED.A1T0 RZ, [R0+URZ], RZ ;  /* 0x000000ff00ff69a7 */ /* 0x0003e200081004ff */
[----:B------:R-:W-:Y:S01]  /*9ec0*/  UMOV UR4, 0x40 ;  /* 0x0000004000047882 */ /* 0x000fe20000000000 */
[----:B------:R-:W-:Y:S01]  /*9ed0*/  BSSY B1, `(.L_x_130) ;  /* 0x0000021000017945 */ /* 0x000fe20003800000 */
[----:B------:R-:W-:Y:S01]  /*9ee0*/  USEL UR40, UR4, 0x80, !UP0 ;  /* 0x0000008004287887 */ /* 0x000fe2000c000000 */
[----:B------:R-:W4:Y:S02]  /*9ef0*/  @P6 SYNCS.PHASECHK.TRANS64.TRYWAIT P0, [R103+URZ+0x40], R70 ;  /* 0x00004046670065a7 */ /* 0x000f2400080011ff */
[----:B----4-:R-:W-:Y:S01]  /*9f00*/  @P6 SEL R100, RZ, 0x1, !P0 ;  /* 0x00000001ff646807 */ /* 0x010fe20004000000 */
[----:B-1----:R-:W-:Y:S08]  /*9f10*/  @!P6 BRA `(.L_x_131) ;  /* 0x000000000070e947 */ /* 0x002ff00003800000 */
[----:B------:R-:W-:Y:S01]  /*9f20*/  ISETP.NE.AND P1, PT, R102, RZ, PT ;  /* 0x000000ff6600720c */ /* 0x000fe20003f25270 */
[----:B------:R-:W-:Y:S01]  /*9f30*/  BSSY B0, `(.L_x_132) ;  /* 0x000000b000007945 */ /* 0x000fe20003800000 */
[----:B------:R-:W-:Y:S11]  /*9f40*/  ISETP.NE.AND P0, PT, R100, RZ, PT ;  /* 0x000000ff6400720c */ /* 0x000ff60003f05270 */
[----:B------:R-:W-:Y:S05]  /*9f50*/  @P1 IMAD R5, R77, 0x4000, R166 ;  /* 0x000040004d051824 */ /* 0x000fea00078e02a6 */
[----:B------:R-:W-:Y:S04]  /*9f60*/  @P1 IADD3 R6, PT, PT, R5, UR46, RZ ;  /* 0x0000002e05061c10 */ /* 0x000fe8000fffe0ff */
[----:B------:R-:W-:Y:S01]  /*9f70*/  @P1 IADD3 R4, PT, PT, R79, R6, RZ ;  /* 0x000000064f041210 */ /* 0x000fe20007ffe0ff */
[--C-:B------:R-:W-:Y:S02]  /*9f80*/  @P1 IMAD.IADD R0, R78, 0x1, R6.reuse ;  /* 0x000000014e001824 */ /* 0x100fe400078e0206 */
[----:B------:R-:W-:Y:S01]  /*9f90*/  @P1 IMAD.IADD R3, R101, 0x1, R6 ;  /* 0x0000000165031824 */ /* 0x000fe200078e0206 */
[----:B------:R-:W-:Y:S06]  /*9fa0*/  @P0 BRA `(.L_x_133) ;  /* 0x00000000000c0947 */ /* 0x000fec0003800000 */
[----:B------:R-:W-:Y:S04]  /*9fb0*/  SHF.L.U32 R6, R152, 0x1f, RZ ;  /* 0x0000001f98067819 */ /* 0x000fe800000006ff */
[----:B------:R-:W1:Y:S02]  /*9fc0*/  SYNCS.PHASECHK.TRANS64.TRYWAIT P0, [R103+URZ+0x40], R6 ;  /* 0x00004006670075a7 */ /* 0x000e6400080011ff */
[----:B-1----:R-:W-:Y:S05]  /*9fd0*/  @!P0 BRA `(.L_x_134) ;  /* 0x0000003400808947 */ /* 0x002fea0003800000 */
.L_x_133:
[----:B------:R-:W-:Y:S05]  /*9fe0*/  BSYNC B0 ;  /* 0x0000000000007941 */ /* 0x000fea0003800000 */
.L_x_132:
[----:B------:R-:W-:Y:S01]  /*9ff0*/  ISETP.NE.AND P0, PT, R102, RZ, PT ;  /* 0x000000ff6600720c */ /* 0x000fe20003f05270 */
[----:B------:R-:W-:Y:S11]  /*a000*/  VIADD R77, R77, 0x1 ;  /* 0x000000014d4d7836 */ /* 0x000ff60000000000 */
[----:B------:R-:W-:Y:S01]  /*a010*/  @!UPT UIADD3 URZ, UPT, UPT, URZ, URZ, URZ ;  /* 0x000000fffffff290 */ /* 0x000fe2000fffe0ff */
[----:B------:R4:W2:Y:S01]  /*a020*/  @P0 LDS.128 R84, [R5+UR46+0x400] ;  /* 0x0004002e05540984 */ /* 0x0008a20008000c00 */
[--C-:B-1----:R-:W-:Y:S01]  /*a030*/  @P0 IMAD.IADD R6, R79, 0x1, R0.reuse ;  /* 0x000000014f060824 */ /* 0x102fe200078e0200 */
[C---:B------:R-:W-:Y:S01]  /*a040*/  @P0 IADD3 R7, PT, PT, R101.reuse, R4, RZ ;  /* 0x0000000465070210 */ /* 0x040fe20007ffe0ff */
[C---:B------:R-:W-:Y:S01]  /*a050*/  @P0 IMAD.IADD R8, R101.reuse, 0x1, R0 ;  /* 0x0000000165080824 */ /* 0x040fe200078e0200 */
[----:B------:R4:W1:Y:S02]  /*a060*/  @P0 LDS.128 R80, [R3+0x400] ;  /* 0x0004000003500984 */ /* 0x0008640000000c00 */
[----:B------:R-:W-:Y:S02]  /*a070*/  @P0 IADD3 R9, PT, PT, R101, R6, RZ ;  /* 0x0000000665090210 */ /* 0x000fe40007ffe0ff */
[----:B------:R4:W1:Y:S04]  /*a080*/  @P0 LDS.128 R88, [R4+0x400] ;  /* 0x0004000004580984 */ /* 0x0008680000000c00 */
[----:B------:R4:W1:Y:S04]  /*a090*/  @P0 LDS.128 R96, [R7+0x400] ;  /* 0x0004000007600984 */ /* 0x0008680000000c00 */
[----:B------:R4:W1:Y:S04]  /*a0a0*/  @P0 LDS.128 R104, [R0+0x400] ;  /* 0x0004000000680984 */ /* 0x0008680000000c00 */
[----:B------:R4:W1:Y:S04]  /*a0b0*/  @P0 LDS.128 R112, [R8+0x400] ;  /* 0x0004000008700984 */ /* 0x0008680000000c00 */
[----:B------:R4:W1:Y:S04]  /*a0c0*/  @P0 LDS.128 R120, [R6+0x400] ;  /* 0x0004000006780984 */ /* 0x0008680000000c00 */
[----:B------:R4:W1:Y:S02]  /*a0d0*/  @P0 LDS.128 R128, [R9+0x400] ;  /* 0x0004000009800984 */ /* 0x0008640000000c00 */
.L_x_131:
[----:B------:R-:W-:Y:S05]  /*a0e0*/  BSYNC B1 ;  /* 0x0000000000017941 */ /* 0x000fea0003800000 */
.L_x_130:
        /* <DEDUP_REMOVED lines=21> */
.L_x_135:
[----:B--2---:R-:W-:Y:S01]  /*a240*/  SHF.L.U32 R70, R84, 0x10, RZ ;  /* 0x0000001054467819 */ /* 0x004fe200000006ff */
[----:B------:R-:W-:Y:S05]  /*a250*/  WARPSYNC.ALL ;  /* 0x0000000000007948 */ /* 0x000fea0003800000 */
[----:B------:R-:W-:Y:S01]  /*a260*/  R2UR UR4, R16 ;  /* 0x00000000100472ca */ /* 0x000fe200000e0000 */
[----:B------:R-:W-:Y:S01]  /*a270*/  BSSY.RECONVERGENT B0, `(.L_x_136) ;  /* 0x0000103000007945 */ /* 0x000fe20003800200 */
[----:B---3--:R-:W-:Y:S02]  /*a280*/  LOP3.LUT R72, R87, 0xffff0000, RZ, 0xc0, !PT ;  /* 0xffff000057487812 */ /* 0x008fe400078ec0ff */
[----:B------:R-:W-:Y:S02]  /*a290*/  ISETP.NE.AND P6, PT, R159, RZ, PT ;  /* 0x000000ff9f00720c */ /* 0x000fe40003fc5270 */
[----:B------:R-:W-:Y:S07]  /*a2a0*/  ISETP.NE.AND P0, PT, R155, RZ, PT ;  /* 0x000000ff9b00720c */ /* 0x000fee0003f05270 */
[----:B------:R-:W2:Y:S02]  /*a2b0*/  LDTM.x64 R4, tmem[UR4] ;  /* 0x00000004000479ee */ /* 0x000ea40008340000 */
[----:B--2---:R-:W-:Y:S01]  /*a2c0*/  FMUL R0, R68, R4 ;  /* 0x0000000444007220 */ /* 0x004fe20000400000 */
[----:B------:R-:W-:Y:S01]  /*a2d0*/  LOP3.LUT R4, R84, 0xffff0000, RZ, 0xc0, !PT ;  /* 0xffff000054047812 */ /* 0x000fe200078ec0ff */
[C---:B------:R-:W-:Y:S01]  /*a2e0*/  FMUL R3, R68.reuse, R5 ;  /* 0x0000000544037220 */ /* 0x040fe20000400000 */
[----:B------:R-:W-:Y:S01]  /*a2f0*/  SHF.L.U32 R5, R85, 0x10, RZ ;  /* 0x0000001055057819 */ /* 0x000fe200000006ff */
[----:B------:R-:W-:Y:S01]  /*a300*/  FFMA R0, R71, R70, R0 ;  /* 0x0000004647007223 */ /* 0x000fe20000000000 */
[----:B------:R-:W-:Y:S01]  /*a310*/  LOP3.LUT R70, R85, 0xffff0000, RZ, 0xc0, !PT ;  /* 0xffff000055467812 */ /* 0x000fe200078ec0ff */
[C---:B------:R-:W-:Y:S01]  /*a320*/  FMUL R6, R68.reuse, R6 ;  /* 0x0000000644067220 */ /* 0x040fe20000400000 */
[C---:B------:R-:W-:Y:S01]  /*a330*/  FFMA R3, R71.reuse, R4, R3 ;  /* 0x0000000447037223 */ /* 0x040fe20000000003 */
[C---:B------:R-:W-:Y:S01]  /*a340*/  FMUL R7, R68.reuse, R7 ;  /* 0x0000000744077220 */ /* 0x040fe20000400000 */
[----:B------:R-:W-:Y:S01]  /*a350*/  FMUL R4, R68, R8 ;  /* 0x0000000844047220 */ /* 0x000fe20000400000 */
[C---:B------:R-:W-:Y:S01]  /*a360*/  LOP3.LUT R8, R86.reuse, 0xffff0000, RZ, 0xc0, !PT ;  /* 0xffff000056087812 */ /* 0x040fe200078ec0ff */
[C---:B------:R-:W-:Y:S01]  /*a370*/  FFMA R6, R71.reuse, R5, R6 ;  /* 0x0000000547067223 */ /* 0x040fe20000000006 */
[----:B------:R-:W-:Y:S01]  /*a380*/  SHF.L.U32 R5, R86, 0x10, RZ ;  /* 0x0000001056057819 */ /* 0x000fe200000006ff */
[----:B------:R-:W-:Y:S01]  /*a390*/  FFMA R7, R71, R70, R7 ;  /* 0x0000004647077223 */ /* 0x000fe20000000007 */
[----:B------:R-:W-:Y:S01]  /*a3a0*/  F2FP.BF16.F32.PACK_AB R92, R3, R0 ;  /* 0x00000000035c723e */ /* 0x000fe200000010ff */
[----:B------:R-:W-:Y:S01]  /*a3b0*/  FMUL R0, R68, R9 ;  /* 0x0000000944007220 */ /* 0x000fe20000400000 */
[----:B------:R-:W-:Y:S01]  /*a3c0*/  SHF.L.U32 R70, R87, 0x10, RZ ;  /* 0x0000001057467819 */ /* 0x000fe200000006ff */
[----:B------:R-:W-:Y:S01]  /*a3d0*/  FFMA R4, R71, R5, R4 ;  /* 0x0000000547047223 */ /* 0x000fe20000000004 */
[----:B------:R-:W-:Y:S01]  /*a3e0*/  F2FP.BF16.F32.PACK_AB R93, R7, R6 ;  /* 0x00000006075d723e */ /* 0x000fe200000010ff */
[C---:B------:R-:W-:Y:S01]  /*a3f0*/  FFMA R0, R71.reuse, R8, R0 ;  /* 0x0000000847007223 */ /* 0x040fe20000000000 */
[----:B-1----:R-:W-:Y:S01]  /*a400*/  SHF.L.U32 R8, R80, 0x10, RZ ;  /* 0x0000001050087819 */ /* 0x002fe200000006ff */
[----:B------:R-:W-:Y:S01]  /*a410*/  FMUL R3, R68, R10 ;  /* 0x0000000a44037220 */ /* 0x000fe20000400000 */
[----:B------:R-:W-:Y:S01]  /*a420*/  LOP3.LUT R10, R80, 0xffff0000, RZ, 0xc0, !PT ;  /* 0xffff0000500a7812 */ /* 0x000fe200078ec0ff */
[----:B------:R-:W-:Y:S01]  /*a430*/  FMUL R5, R68, R11 ;  /* 0x0000000b44057220 */ /* 0x000fe20000400000 */
[----:B------:R-:W-:Y:S01]  /*a440*/  F2FP.BF16.F32.PACK_AB R94, R0, R4 ;  /* 0x00000004005e723e */ /* 0x000fe200000010ff */
[C---:B------:R-:W-:Y:S01]  /*a450*/  FMUL R6, R68.reuse, R12 ;  /* 0x0000000c44067220 */ /* 0x040fe20000400000 */
[C---:B------:R-:W-:Y:S01]  /*a460*/  FMUL R7, R68.reuse, R13 ;  /* 0x0000000d44077220 */ /* 0x040fe20000400000 */
[----:B------:R-:W-:Y:S01]  /*a470*/  FFMA R3, R71, R70, R3 ;  /* 0x0000004647037223 */ /* 0x000fe20000000003 */
[----:B------:R-:W-:Y:S01]  /*a480*/  SHF.L.U32 R70, R81, 0x10, RZ ;  /* 0x0000001051467819 */ /* 0x000fe200000006ff */
[C---:B------:R-:W-:Y:S01]  /*a490*/  FFMA R5, R71.reuse, R72, R5 ;  /* 0x0000004847057223 */ /* 0x040fe20000000005 */
[C---:B------:R-:W-:Y:S01]  /*a4a0*/  FFMA R6, R71.reuse, R8, R6 ;  /* 0x0000000847067223 */ /* 0x040fe20000000006 */
[C---:B------:R-:W-:Y:S01]  /*a4b0*/  FMUL R0, R68.reuse, R14 ;  /* 0x0000000e44007220 */ /* 0x040fe20000400000 */
[----:B------:R-:W-:Y:S01]  /*a4c0*/  FFMA R7, R71, R10, R7 ;  /* 0x0000000a47077223 */ /* 0x000fe20000000007 */
[C---:B------:R-:W-:Y:S01]  /*a4d0*/  FMUL R14, R68.reuse, R24 ;  /* 0x00000018440e7220 */ /* 0x040fe20000400000 */
[----:B------:R-:W-:Y:S01]  /*a4e0*/  F2FP.BF16.F32.PACK_AB R95, R5, R3 ;  /* 0x00000003055f723e */ /* 0x000fe200000010ff */
[C---:B------:R-:W-:Y:S01]  /*a4f0*/  FMUL R24, R68.reuse, R34 ;  /* 0x0000002244187220 */ /* 0x040fe20000400000 */
[C---:B------:R-:W-:Y:S01]  /*a500*/  FMUL R34, R68.reuse, R44 ;  /* 0x0000002c44227220 */ /* 0x040fe20000400000 */
[C---:B------:R-:W-:Y:S01]  /*a510*/  FMUL R44, R68.reuse, R54 ;  /* 0x00000036442c7220 */ /* 0x040fe20000400000 */
[C---:B------:R-:W-:Y:S01]  /*a520*/  FMUL R54, R68.reuse, R64 ;  /* 0x0000004044367220 */ /* 0x040fe20000400000 */
[----:B------:R-:W-:Y:S01]  /*a530*/  F2FP.BF16.F32.PACK_AB R64, R7, R6 ;  /* 0x000000060740723e */ /* 0x000fe200000010ff */
[----:B------:R-:W-:Y:S01]  /*a540*/  STS.128 [R166+UR46+0x8400], R92 ;  /* 0x0084005ca6007988 */ /* 0x000fe20008000c2e */
[----:B------:R-:W-:Y:S01]  /*a550*/  LOP3.LUT R6, R81, 0xffff0000, RZ, 0xc0, !PT ;  /* 0xffff000051067812 */ /* 0x000fe200078ec0ff */
[----:B------:R-:W-:Y:S01]  /*a560*/  FMUL R3, R68, R15 ;  /* 0x0000000f44037220 */ /* 0x000fe20000400000 */
[----:B------:R-:W-:Y:S01]  /*a570*/  SHF.L.U32 R7, R82, 0x10, RZ ;  /* 0x0000001052077819 */ /* 0x000fe200000006ff */
[C---:B------:R-:W-:Y:S01]  /*a580*/  FMUL R8, R68.reuse, R18 ;  /* 0x0000001244087220 */ /* 0x040fe20000400000 */
[C---:B------:R-:W-:Y:S01]  /*a590*/  FFMA R0, R71.reuse, R70, R0 ;  /* 0x0000004647007223 */ /* 0x040fe20000000000 */
[C---:B------:R-:W-:Y:S01]  /*a5a0*/  FMUL R9, R68.reuse, R19 ;  /* 0x0000001344097220 */ /* 0x040fe20000400000 */
[----:B------:R-:W-:Y:S01]  /*a5b0*/  FMUL R18, R68, R28 ;  /* 0x0000001c44127220 */ /* 0x000fe20000400000 */
[----:B------:R-:W-:Y:S01]  /*a5c0*/  FFMA R3, R71, R6, R3 ;  /* 0x0000000647037223 */ /* 0x000fe20000000003 */
[----:B------:R-:W-:Y:S01]  /*a5d0*/  LOP3.LUT R6, R88, 0xffff0000, RZ, 0xc0, !PT ;  /* 0xffff000058067812 */ /* 0x000fe200078ec0ff */
[C---:B------:R-:W-:Y:S01]  /*a5e0*/  FMUL R10, R68.reuse, R20 ;  /* 0x00000014440a7220 */ /* 0x040fe20000400000 */
        /* <DEDUP_REMOVED lines=10> */
[----:B------:R-:W-:Y:S01]  /*a690*/  FMUL R48, R68, R58 ;  /* 0x0000003a44307220 */ /* 0x000fe20000400000 */
[----:B------:R-:W-:Y:S01]  /*a6a0*/  LOP3.LUT R58, R82, 0xffff0000, RZ, 0xc0, !PT ;  /* 0xffff0000523a7812 */ /* 0x000fe200078ec0ff */
[C---:B------:R-:W-:Y:S01]  /*a6b0*/  FMUL R4, R68.reuse, R16 ;  /* 0x0000001044047220 */ /* 0x040fe20000400000 */
[C---:B------:R-:W-:Y:S01]  /*a6c0*/  FMUL R40, R68.reuse, R50 ;  /* 0x0000003244287220 */ /* 0x040fe20000400000 */
[C---:B------:R-:W-:Y:S01]  /*a6d0*/  FMUL R45, R68.reuse, R55 ;  /* 0x00000037442d7220 */ /* 0x040fe20000400000 */
[C---:B------:R-:W-:Y:S01]  /*a6e0*/  FMUL R49, R68.reuse, R59 ;  /* 0x0000003b44317220 */ /* 0x040fe20000400000 */
[----:B------:R-:W-:Y:S01]  /*a6f0*/  SHF.L.U32 R59, R83, 0x10, RZ ;  /* 0x00000010533b7819 */ /* 0x000fe200000006ff */
[C---:B------:R-:W-:Y:S01]  /*a700*/  FMUL R55, R68.reuse, R65 ;  /* 0x0000004144377220 */ /* 0x040fe20000400000 */
[----:B------:R-:W-:Y:S01]  /*a710*/  F2FP.BF16.F32.PACK_AB R65, R3, R0 ;  /* 0x000000000341723e */ /* 0x000fe200000010ff */
[----:B------:R-:W-:Y:S01]  /*a720*/  FMUL R5, R68, R17 ;  /* 0x0000001144057220 */ /* 0x000fe20000400000 */
[----:B------:R-:W-:Y:S01]  /*a730*/  SHF.L.U32 R0, R88, 0x10, RZ ;  /* 0x0000001058007819 */ /* 0x000fe200000006ff */
[C---:B------:R-:W-:Y:S01]  /*a740*/  FMUL R50, R68.reuse, R60 ;  /* 0x0000003c44327220 */ /* 0x040fe20000400000 */
[----:B------:R-:W-:Y:S01]  /*a750*/  LOP3.LUT R60, R83, 0xffff0000, RZ, 0xc0, !PT ;  /* 0xffff0000533c7812 */ /* 0x000fe200078ec0ff */
[----:B------:R-:W-:Y:S01]  /*a760*/  FFMA R4, R71, R7, R4 ;  /* 0x0000000747047223 */ /* 0x000fe20000000004 */
[----:B------:R-:W-:Y:S01]  /*a770*/  SHF.L.U32 R3, R89, 0x10, RZ ;  /* 0x0000001059037819 */ /* 0x000fe200000006ff */
[C---:B------:R-:W-:Y:S01]  /*a780*/  FFMA R5, R71.reuse, R58, R5 ;  /* 0x0000003a47057223 */ /* 0x040fe20000000005 */
[C---:B------:R-:W-:Y:S01]  /*a790*/  FFMA R8, R71.reuse, R59, R8 ;  /* 0x0000003b47087223 */ /* 0x040fe20000000008 */
[C---:B------:R-:W-:Y:S01]  /*a7a0*/  FFMA R9, R71.reuse, R60, R9 ;  /* 0x0000003c47097223 */ /* 0x040fe20000000009 */
[----:B------:R-:W-:Y:S01]  /*a7b0*/  FFMA R10, R71, R0, R10 ;  /* 0x00000000470a7223 */ /* 0x000fe2000000000a */
[----:B------:R-:W-:Y:S01]  /*a7c0*/  LOP3.LUT R0, R89, 0xffff0000, RZ, 0xc0, !PT ;  /* 0xffff000059007812 */ /* 0x000fe200078ec0ff */
[C---:B------:R-:W-:Y:S01]  /*a7d0*/  FMUL R11, R68.reuse, R21 ;  /* 0x00000015440b7220 */ /* 0x040fe20000400000 */
[C---:B------:R-:W-:Y:S01]  /*a7e0*/  FMUL R12, R68.reuse, R22 ;  /* 0x00000016440c7220 */ /* 0x040fe20000400000 */
[C---:B------:R-:W-:Y:S01]  /*a7f0*/  FMUL R13, R68.reuse, R23 ;  /* 0x00000017440d7220 */ /* 0x040fe20000400000 */
[C---:B------:R-:W-:Y:S01]  /*a800*/  FMUL R16, R68.reuse, R26 ;  /* 0x0000001a44107220 */ /* 0x040fe20000400000 */
[C---:B------:R-:W-:Y:S01]  /*a810*/  FMUL R26, R68.reuse, R36 ;  /* 0x00000024441a7220 */ /* 0x040fe20000400000 */
[----:B------:R-:W-:Y:S01]  /*a820*/  FFMA R11, R71, R6, R11 ;  /* 0x00000006470b7223 */ /* 0x000fe2000000000b */
[----:B------:R-:W-:Y:S01]  /*a830*/  LOP3.LUT R6, R99, 0xffff0000, RZ, 0xc0, !PT ;  /* 0xffff000063067812 */ /* 0x000fe200078ec0ff */
[----:B------:R-:W-:Y:S01]  /*a840*/  FMUL R36, R68, R46 ;  /* 0x0000002e44247220 */ /* 0x000fe20000400000 */
[----:B------:R-:W-:Y:S01]  /*a850*/  FFMA R12, R71, R3, R12 ;  /* 0x00000003470c7223 */ /* 0x000fe2000000000c */
[----:B------:R-:W-:Y:S01]  /*a860*/  SHF.L.U32 R3, R90, 0x10, RZ ;  /* 0x000000105a037819 */ /* 0x000fe200000006ff */
[C---:B------:R-:W-:Y:S01]  /*a870*/  FMUL R46, R68.reuse, R56 ;  /* 0x00000038442e7220 */ /* 0x040fe20000400000 */
[----:B------:R-:W-:Y:S01]  /*a880*/  FMUL R56, R68, R66 ;  /* 0x0000004244387220 */ /* 0x000fe20000400000 */
[----:B------:R-:W-:Y:S01]  /*a890*/  F2FP.BF16.F32.PACK_AB R66, R5, R4 ;  /* 0x000000040542723e */ /* 0x000fe200000010ff */
[C---:B------:R-:W-:Y:S01]  /*a8a0*/  FFMA R13, R71.reuse, R0, R13 ;  /* 0x00000000470d7223 */ /* 0x040fe2000000000d */
[----:B------:R-:W-:Y:S01]  /*a8b0*/  LOP3.LUT R0, R90, 0xffff0000, RZ, 0xc0, !PT ;  /* 0xffff00005a007812 */ /* 0x000fe200078ec0ff */
[----:B------:R-:W-:Y:S01]  /*a8c0*/  FFMA R14, R71, R3, R14 ;  /* 0x00000003470e7223 */ /* 0x000fe2000000000e */
[C---:B------:R-:W-:Y:S01]  /*a8d0*/  SHF.L.U32 R5, R91.reuse, 0x10, RZ ;  /* 0x000000105b057819 */ /* 0x040fe200000006ff */
[----:B------:R-:W-:Y:S01]  /*a8e0*/  FMUL R17, R68, R27 ;  /* 0x0000001b44117220 */ /* 0x000fe20000400000 */
[----:B------:R-:W-:Y:S01]  /*a8f0*/  LOP3.LUT R4, R91, 0xffff0000, RZ, 0xc0, !PT ;  /* 0xffff00005b047812 */ /* 0x000fe200078ec0ff */
[C---:B------:R-:W-:Y:S01]  /*a900*/  FFMA R15, R71.reuse, R0, R15 ;  /* 0x00000000470f7223 */ /* 0x040fe2000000000f */
[C---:B------:R-:W-:Y:S01]  /*a910*/  SHF.L.U32 R0, R96.reuse, 0x10, RZ ;  /* 0x0000001060007819 */ /* 0x040fe200000006ff */
[----:B------:R-:W-:Y:S01]  /*a920*/  FFMA R16, R71, R5, R16 ;  /* 0x0000000547107223 */ /* 0x000fe20000000010 */
[----:B------:R-:W-:Y:S01]  /*a930*/  SHF.L.U32 R3, R97, 0x10, RZ ;  /* 0x0000001061037819 */ /* 0x000fe200000006ff */
[----:B------:R-:W-:Y:S01]  /*a940*/  FFMA R17, R71, R4, R17 ;  /* 0x0000000447117223 */ /* 0x000fe20000000011 */
[----:B------:R-:W-:Y:S01]  /*a950*/  LOP3.LUT R4, R96, 0xffff0000, RZ, 0xc0, !PT ;  /* 0xffff000060047812 */ /* 0x000fe200078ec0ff */
[C---:B------:R-:W-:Y:S01]  /*a960*/  FMUL R27, R68.reuse, R37 ;  /* 0x00000025441b7220 */ /* 0x040fe20000400000 */
[----:B------:R-:W-:Y:S01]  /*a970*/  SHF.L.U32 R5, R99, 0x10, RZ ;  /* 0x0000001063057819 */ /* 0x000fe200000006ff */
[C---:B------:R-:W-:Y:S01]  /*a980*/  FMUL R37, R68.reuse, R47 ;  /* 0x0000002f44257220 */ /* 0x040fe20000400000 */
[C---:B------:R-:W-:Y:S01]  /*a990*/  FMUL R47, R68.reuse, R57 ;  /* 0x00000039442f7220 */ /* 0x040fe20000400000 */
[----:B------:R-:W-:Y:S01]  /*a9a0*/  FMUL R57, R68, R67 ;  /* 0x0000004344397220 */ /* 0x000fe20000400000 */
[----:B------:R-:W-:Y:S01]  /*a9b0*/  F2FP.BF16.F32.PACK_AB R67, R9, R8 ;  /* 0x000000080943723e */ /* 0x000fe200000010ff */
[----:B------:R-:W-:Y:S01]  /*a9c0*/  FFMA R18, R71, R0, R18 ;  /* 0x0000000047127223 */ /* 0x000fe20000000012 */
[----:B------:R-:W-:Y:S01]  /*a9d0*/  LOP3.LUT R0, R97, 0xffff0000, RZ, 0xc0, !PT ;  /* 0xffff000061007812 */ /* 0x000fe200078ec0ff */
[C---:B------:R-:W-:Y:S01]  /*a9e0*/  FFMA R19, R71.reuse, R4, R19 ;  /* 0x0000000447137223 */ /* 0x040fe20000000013 */
[C---:B------:R-:W-:Y:S01]  /*a9f0*/  LOP3.LUT R4, R98.reuse, 0xffff0000, RZ, 0xc0, !PT ;  /* 0xffff000062047812 */ /* 0x040fe200078ec0ff */
[----:B------:R-:W-:Y:S01]  /*aa00*/  FFMA R20, R71, R3, R20 ;  /* 0x0000000347147223 */ /* 0x000fe20000000014 */
[----:B------:R-:W-:Y:S01]  /*aa10*/  SHF.L.U32 R3, R98, 0x10, RZ ;  /* 0x0000001062037819 */ /* 0x000fe200000006ff */
[C---:B------:R-:W-:Y:S01]  /*aa20*/  FMUL R21, R68.reuse, R31 ;  /* 0x0000001f44157220 */ /* 0x040fe20000400000 */
[----:B------:R-:W-:Y:S01]  /*aa30*/  F2FP.BF16.F32.PACK_AB R8, R11, R10 ;  /* 0x0000000a0b08723e */ /* 0x000fe200000010ff */
[C---:B------:R-:W-:Y:S01]  /*aa40*/  FMUL R22, R68.reuse, R32 ;  /* 0x0000002044167220 */ /* 0x040fe20000400000 */
[----:B------:R-:W-:Y:S01]  /*aa50*/  F2FP.BF16.F32.PACK_AB R9, R13, R12 ;  /* 0x0000000c0d09723e */ /* 0x000fe200000010ff */
[----:B------:R-:W-:Y:S01]  /*aa60*/  STS.128 [R165+0x8400], R64 ;  /* 0x00840040a5007388 */ /* 0x000fe20000000c00 */
[----:B------:R-:W-:Y:S01]  /*aa70*/  F2FP.BF16.F32.PACK_AB R10, R15, R14 ;  /* 0x0000000e0f0a723e */ /* 0x000fe200000010ff */
[----:B------:R-:W-:Y:S01]  /*aa80*/  FMUL R23, R68, R33 ;  /* 0x0000002144177220 */ /* 0x000fe20000400000 */
[----:B------:R-:W-:Y:S01]  /*aa90*/  F2FP.BF16.F32.PACK_AB R11, R17, R16 ;  /* 0x00000010110b723e */ /* 0x000fe200000010ff */
[----:B------:R-:W-:Y:S01]  /*aaa0*/  FFMA R21, R71, R0, R21 ;  /* 0x0000000047157223 */ /* 0x000fe20000000015 */
[----:B------:R-:W-:Y:S01]  /*aab0*/  F2FP.BF16.F32.PACK_AB R12, R19, R18 ;  /* 0x00000012130c723e */ /* 0x000fe200000010ff */
[C---:B------:R-:W-:Y:S01]  /*aac0*/  FFMA R22, R71.reuse, R3, R22 ;  /* 0x0000000347167223 */ /* 0x040fe20000000016 */
[C---:B------:R-:W-:Y:S01]  /*aad0*/  SHF.L.U32 R0, R104.reuse, 0x10, RZ ;  /* 0x0000001068007819 */ /* 0x040fe200000006ff */
[----:B------:R-:W-:Y:S01]  /*aae0*/  FFMA R23, R71, R4, R23 ;  /* 0x0000000447177223 */ /* 0x000fe20000000017 */
[----:B------:R-:W-:Y:S01]  /*aaf0*/  F2FP.BF16.F32.PACK_AB R13, R21, R20 ;  /* 0x00000014150d723e */ /* 0x000fe200000010ff */
[C---:B------:R-:W-:Y:S01]  /*ab00*/  FFMA R24, R71.reuse, R5, R24 ;  /* 0x0000000547187223 */ /* 0x040fe20000000018 */
[----:B------:R-:W-:Y:S01]  /*ab10*/  LOP3.LUT R4, R104, 0xffff0000, RZ, 0xc0, !PT ;  /* 0xffff000068047812 */ /* 0x000fe200078ec0ff */
[----:B------:R-:W-:Y:S01]  /*ab20*/  FFMA R25, R71, R6, R25 ;  /* 0x0000000647197223 */ /* 0x000fe20000000019 */
[----:B------:R-:W-:Y:S01]  /*ab30*/  F2FP.BF16.F32.PACK_AB R14, R23, R22 ;  /* 0x00000016170e723e */ /* 0x000fe200000010ff */
[----:B------:R1:W-:Y:S01]  /*ab40*/  STS.128 [R164+0x8400], R8 ;  /* 0x00840008a4007388 */ /* 0x0003e20000000c00 */
[----:B------:R-:W-:Y:S01]  /*ab50*/  SHF.L.U32 R3, R105, 0x10, RZ ;  /* 0x0000001069037819 */ /* 0x000fe200000006ff */
[----:B------:R-:W-:Y:S01]  /*ab60*/  FFMA R26, R71, R0, R26 ;  /* 0x00000000471a7223 */ /* 0x000fe2000000001a */
[----:B------:R-:W-:Y:S01]  /*ab70*/  F2FP.BF16.F32.PACK_AB R15, R25, R24 ;  /* 0x00000018190f723e */ /* 0x000fe200000010ff */
[----:B------:R-:W-:Y:S01]  /*ab80*/  FFMA R27, R71, R4, R27 ;  /* 0x00000004471b7223 */ /* 0x000fe2000000001b */
[----:B------:R-:W-:Y:S01]  /*ab90*/  LOP3.LUT R0, R105, 0xffff0000, RZ, 0xc0, !PT ;  /* 0xffff000069007812 */ /* 0x000fe200078ec0ff */
[C---:B------:R-:W-:Y:S01]  /*aba0*/  FFMA R28, R71.reuse, R3, R28 ;  /* 0x00000003471c7223 */ /* 0x040fe2000000001c */
[C---:B------:R-:W-:Y:S01]  /*abb0*/  SHF.L.U32 R3, R106.reuse, 0x10, RZ ;  /* 0x000000106a037819 */ /* 0x040fe200000006ff */
[----:B------:R2:W-:Y:S01]  /*abc0*/  STS.128 [R163+0x8400], R12 ;  /* 0x0084000ca3007388 */ /* 0x0005e20000000c00 */
[----:B------:R-:W-:Y:S01]  /*abd0*/  LOP3.LUT R4, R106, 0xffff0000, RZ, 0xc0, !PT ;  /* 0xffff00006a047812 */ /* 0x000fe200078ec0ff */
[----:B------:R-:W-:Y:S01]  /*abe0*/  FFMA R29, R71, R0, R29 ;  /* 0x00000000471d7223 */ /* 0x000fe2000000001d */
[C---:B------:R-:W-:Y:S01]  /*abf0*/  SHF.L.U32 R5, R107.reuse, 0x10, RZ ;  /* 0x000000106b057819 */ /* 0x040fe200000006ff */
[C---:B------:R-:W-:Y:S01]  /*ac00*/  FMUL R31, R68.reuse, R41 ;  /* 0x00000029441f7220 */ /* 0x040fe20000400000 */
[----:B------:R-:W-:Y:S01]  /*ac10*/  LOP3.LUT R6, R107, 0xffff0000, RZ, 0xc0, !PT ;  /* 0xffff00006b067812 */ /* 0x000fe200078ec0ff */
[----:B------:R-:W-:Y:S01]  /*ac20*/  FMUL R32, R68, R42 ;  /* 0x0000002a44207220 */ /* 0x000fe20000400000 */
[----:B------:R-:W-:Y:S01]  /*ac30*/  SHF.L.U32 R0, R112, 0x10, RZ ;  /* 0x0000001070007819 */ /* 0x000fe200000006ff */
[----:B------:R-:W-:Y:S01]  /*ac40*/  FMUL R33, R68, R43 ;  /* 0x0000002b44217220 */ /* 0x000fe20000400000 */
[----:B------:R-:W-:Y:S01]  /*ac50*/  LEA R16, R77, UR46, 0x3 ;  /* 0x0000002e4d107c11 */ /* 0x000fe2000f8e18ff */
[----:B------:R-:W-:Y:S01]  /*ac60*/  FFMA R30, R71, R3, R30 ;  /* 0x00000003471e7223 */ /* 0x000fe2000000001e */
[----:B------:R-:W-:Y:S01]  /*ac70*/  SHF.L.U32 R3, R113, 0x10, RZ ;  /* 0x0000001071037819 */ /* 0x000fe200000006ff */
[C---:B------:R-:W-:Y:S01]  /*ac80*/  FFMA R31, R71.reuse, R4, R31 ;  /* 0x00000004471f7223 */ /* 0x040fe2000000001f */
[----:B------:R-:W-:Y:S01]  /*ac90*/  LOP3.LUT R4, R112, 0xffff0000, RZ, 0xc0, !PT ;  /* 0xffff000070047812 */ /* 0x000fe200078ec0ff */
[----:B------:R-:W-:Y:S01]  /*aca0*/  FFMA R32, R71, R5, R32 ;  /* 0x0000000547207223 */ /* 0x000fe20000000020 */
[----:B------:R-:W-:Y:S01]  /*acb0*/  SHF.L.U32 R5, R115, 0x10, RZ ;  /* 0x0000001073057819 */ /* 0x000fe200000006ff */
[----:B------:R-:W-:Y:S01]  /*acc0*/  FFMA R33, R71, R6, R33 ;  /* 0x0000000647217223 */ /* 0x000fe20000000021 */
[----:B------:R-:W-:Y:S01]  /*acd0*/  LOP3.LUT R6, R131, 0xffff0000, RZ, 0xc0, !PT ;  /* 0xffff000083067812 */ /* 0x000fe200078ec0ff */
[----:B------:R-:W-:Y:S01]  /*ace0*/  FFMA R34, R71, R0, R34 ;  /* 0x0000000047227223 */ /* 0x000fe20000000022 */
[----:B------:R-:W-:Y:S01]  /*acf0*/  LOP3.LUT R0, R113, 0xffff0000, RZ, 0xc0, !PT ;  /* 0xffff000071007812 */ /* 0x000fe200078ec0ff */
[C---:B------:R-:W-:Y:S01]  /*ad00*/  FFMA R35, R71.reuse, R4, R35 ;  /* 0x0000000447237223 */ /* 0x040fe20000000023 */
[----:B------:R-:W-:Y:S01]  /*ad10*/  LOP3.LUT R4, R120, 0xffff0000, RZ, 0xc0, !PT ;  /* 0xffff000078047812 */ /* 0x000fe200078ec0ff */
[C---:B------:R-:W-:Y:S01]  /*ad20*/  FFMA R36, R71.reuse, R3, R36 ;  /* 0x0000000347247223 */ /* 0x040fe20000000024 */
[C---:B------:R-:W-:Y:S01]  /*ad30*/  SHF.L.U32 R3, R114.reuse, 0x10, RZ ;  /* 0x0000001072037819 */ /* 0x040fe200000006ff */
[----:B------:R-:W-:Y:S01]  /*ad40*/  FFMA R37, R71, R0, R37 ;  /* 0x0000000047257223 */ /* 0x000fe20000000025 */
[----:B------:R-:W-:Y:S01]  /*ad50*/  LOP3.LUT R0, R114, 0xffff0000, RZ, 0xc0, !PT ;  /* 0xffff000072007812 */ /* 0x000fe200078ec0ff */
[----:B------:R-:W-:Y:S01]  /*ad60*/  FMUL R41, R68, R51 ;  /* 0x0000003344297220 */ /* 0x000fe20000400000 */
[----:B-1----:R-:W-:Y:S01]  /*ad70*/  F2FP.BF16.F32.PACK_AB R8, R35, R34 ;  /* 0x000000222308723e */ /* 0x002fe200000010ff */
[C---:B------:R-:W-:Y:S01]  /*ad80*/  FFMA R38, R71.reuse, R3, R38 ;  /* 0x0000000347267223 */ /* 0x040fe20000000026 */
[----:B------:R-:W-:Y:S01]  /*ad90*/  SHF.L.U32 R3, R120, 0x10, RZ ;  /* 0x0000001078037819 */ /* 0x000fe200000006ff */
[----:B------:R-:W-:Y:S01]  /*ada0*/  FFMA R39, R71, R0, R39 ;  /* 0x0000000047277223 */ /* 0x000fe20000000027 */
[----:B--2---:R-:W-:Y:S01]  /*adb0*/  F2FP.BF16.F32.PACK_AB R12, R27, R26 ;  /* 0x0000001a1b0c723e */ /* 0x004fe200000010ff */
[----:B------:R-:W-:Y:S01]  /*adc0*/  FFMA R40, R71, R5, R40 ;  /* 0x0000000547287223 */ /* 0x000fe20000000028 */
[----:B------:R-:W-:Y:S01]  /*add0*/  F2FP.BF16.F32.PACK_AB R13, R29, R28 ;  /* 0x0000001c1d0d723e */ /* 0x000fe200000010ff */
[C---:B------:R-:W-:Y:S01]  /*ade0*/  FMUL R42, R68.reuse, R52 ;  /* 0x00000034442a7220 */ /* 0x040fe20000400000 */
[----:B------:R-:W-:Y:S01]  /*adf0*/  F2FP.BF16.F32.PACK_AB R14, R31, R30 ;  /* 0x0000001e1f0e723e */ /* 0x000fe200000010ff */
[C---:B------:R-:W-:Y:S01]  /*ae00*/  FMUL R43, R68.reuse, R53 ;  /* 0x00000035442b7220 */ /* 0x040fe20000400000 */
[----:B------:R-:W-:Y:S01]  /*ae10*/  F2FP.BF16.F32.PACK_AB R15, R33, R32 ;  /* 0x00000020210f723e */ /* 0x000fe200000010ff */
[C---:B------:R-:W-:Y:S01]  /*ae20*/  FMUL R51, R68.reuse, R61 ;  /* 0x0000003d44337220 */ /* 0x040fe20000400000 */
[----:B------:R-:W-:Y:S01]  /*ae30*/  LOP3.LUT R0, R115, 0xffff0000, RZ, 0xc0, !PT ;  /* 0xffff000073007812 */ /* 0x000fe200078ec0ff */
[----:B------:R-:W-:Y:S01]  /*ae40*/  FMUL R52, R68, R62 ;  /* 0x0000003e44347220 */ /* 0x000fe20000400000 */
[----:B------:R-:W-:Y:S01]  /*ae50*/  SHF.L.U32 R5, R121, 0x10, RZ ;  /* 0x0000001079057819 */ /* 0x000fe200000006ff */
[----:B------:R1:W-:Y:S01]  /*ae60*/  STS.128 [R150+0x8400], R12 ;  /* 0x0084000c96007388 */ /* 0x0003e20000000c00 */
[----:B------:R-:W-:Y:S01]  /*ae70*/  F2FP.BF16.F32.PACK_AB R9, R37, R36 ;  /* 0x000000242509723e */ /* 0x000fe200000010ff */
[----:B------:R-:W-:Y:S01]  /*ae80*/  FFMA R41, R71, R0, R41 ;  /* 0x0000000047297223 */ /* 0x000fe20000000029 */
[----:B------:R-:W-:Y:S01]  /*ae90*/  LOP3.LUT R0, R121, 0xffff0000, RZ, 0xc0, !PT ;  /* 0xffff000079007812 */ /* 0x000fe200078ec0ff */
[C---:B------:R-:W-:Y:S01]  /*aea0*/  FFMA R42, R71.reuse, R3, R42 ;  /* 0x00000003472a7223 */ /* 0x040fe2000000002a */
[C---:B------:R-:W-:Y:S01]  /*aeb0*/  SHF.L.U32 R3, R122.reuse, 0x10, RZ ;  /* 0x000000107a037819 */ /* 0x040fe200000006ff */
[----:B------:R-:W-:Y:S01]  /*aec0*/  FFMA R43, R71, R4, R43 ;  /* 0x00000004472b7223 */ /* 0x000fe2000000002b */
[----:B------:R-:W-:Y:S01]  /*aed0*/  LOP3.LUT R4, R123, 0xffff0000, RZ, 0xc0, !PT ;  /* 0xffff00007b047812 */ /* 0x000fe200078ec0ff */
[----:B------:R-:W-:Y:S01]  /*aee0*/  FFMA R44, R71, R5, R44 ;  /* 0x00000005472c7223 */ /* 0x000fe2000000002c */
[----:B------:R-:W-:Y:S01]  /*aef0*/  SHF.L.U32 R5, R123, 0x10, RZ ;  /* 0x000000107b057819 */ /* 0x000fe200000006ff */
[C---:B------:R-:W-:Y:S01]  /*af00*/  FFMA R45, R71.reuse, R0, R45 ;  /* 0x00000000472d7223 */ /* 0x040fe2000000002d */
[----:B------:R-:W-:Y:S01]  /*af10*/  LOP3.LUT R0, R122, 0xffff0000, RZ, 0xc0, !PT ;  /* 0xffff00007a007812 */ /* 0x000fe200078ec0ff */
[----:B------:R-:W-:Y:S01]  /*af20*/  FFMA R46, R71, R3, R46 ;  /* 0x00000003472e7223 */ /* 0x000fe2000000002e */
[----:B------:R-:W-:Y:S01]  /*af30*/  SHF.L.U32 R3, R129, 0x10, RZ ;  /* 0x0000001081037819 */ /* 0x000fe200000006ff */
[----:B------:R-:W-:Y:S01]  /*af40*/  FMUL R53, R68, R63 ;  /* 0x0000003f44357220 */ /* 0x000fe20000400000 */
        /* <DEDUP_REMOVED lines=8> */
[----:B------:R-:W-:Y:S01]  /*afd0*/  LOP3.LUT R0, R129, 0xffff0000, RZ, 0xc0, !PT ;  /* 0xffff000081007812 */ /* 0x000fe200078ec0ff */
[----:B------:R2:W-:Y:S01]  /*afe0*/  STS.128 [R162+0x8400], R8 ;  /* 0x00840008a2007388 */ /* 0x0005e20000000c00 */
[----:B------:R-:W-:Y:S01]  /*aff0*/  SHF.L.U32 R5, R131, 0x10, RZ ;  /* 0x0000001083057819 */ /* 0x000fe200000006ff */
[C---:B------:R-:W-:Y:S01]  /*b000*/  FFMA R51, R71.reuse, R4, R51 ;  /* 0x0000000447337223 */ /* 0x040fe20000000033 */
[C---:B------:R-:W-:Y:S01]  /*b010*/  LOP3.LUT R4, R130.reuse, 0xffff0000, RZ, 0xc0, !PT ;  /* 0xffff000082047812 */ /* 0x040fe200078ec0ff */
[C---:B------:R-:W-:Y:S01]  /*b020*/  FFMA R52, R71.reuse, R3, R52 ;  /* 0x0000000347347223 */ /* 0x040fe20000000034 */
[----:B------:R-:W-:Y:S01]  /*b030*/  SHF.L.U32 R3, R130, 0x10, RZ ;  /* 0x0000001082037819 */ /* 0x000fe200000006ff */
[----:B------:R-:W-:Y:S01]  /*b040*/  FFMA R53, R71, R0, R53 ;  /* 0x0000000047357223 */ /* 0x000fe20000000035 */
[----:B-1----:R-:W-:Y:S02]  /*b050*/  F2FP.BF16.F32.PACK_AB R12, R43, R42 ;  /* 0x0000002a2b0c723e */ /* 0x002fe400000010ff */
[----:B------:R-:W-:Y:S01]  /*b060*/  F2FP.BF16.F32.PACK_AB R13, R45, R44 ;  /* 0x0000002c2d0d723e */ /* 0x000fe200000010ff */
[----:B------:R-:W-:Y:S01]  /*b070*/  FFMA R54, R71, R3, R54 ;  /* 0x0000000347367223 */ /* 0x000fe20000000036 */
[----:B------:R-:W-:Y:S01]  /*b080*/  F2FP.BF16.F32.PACK_AB R14, R47, R46 ;  /* 0x0000002e2f0e723e */ /* 0x000fe200000010ff */
[----:B------:R-:W-:Y:S01]  /*b090*/  FFMA R55, R71, R4, R55 ;  /* 0x0000000447377223 */ /* 0x000fe20000000037 */
[----:B------:R-:W-:Y:S01]  /*b0a0*/  F2FP.BF16.F32.PACK_AB R15, R49, R48 ;  /* 0x00000030310f723e */ /* 0x000fe200000010ff */
[C---:B------:R-:W-:Y:S01]  /*b0b0*/  FFMA R56, R71.reuse, R5, R56 ;  /* 0x0000000547387223 */ /* 0x040fe20000000038 */
[----:B------:R-:W-:Y:S01]  /*b0c0*/  FFMA R57, R71, R6, R57 ;  /* 0x0000000647397223 */ /* 0x000fe20000000039 */
[----:B------:R-:W-:Y:S02]  /*b0d0*/  F2FP.BF16.F32.PACK_AB R4, R51, R50 ;  /* 0x000000323304723e */ /* 0x000fe400000010ff */
        /* <DEDUP_REMOVED lines=14> */
[----:B-1----:R-:W1:Y:S01]  /*b1c0*/  FENCE.VIEW.ASYNC.S ;  /* 0x00000000000073c6 */ /* 0x002e620000000000 */
[----:B------:R-:W-:Y:S01]  /*b1d0*/  @P6 PRMT R0, R167, 0x654, R0 ;  /* 0x00000654a7006816 */ /* 0x000fe20000000000 */
[----:B-1----:R-:W-:Y:S06]  /*b1e0*/  BAR.SYNC.DEFER_BLOCKING 0x1, 0x80 ;  /* 0x0042000000007b1d */ /* 0x002fec0000010000 */
        /* <DEDUP_REMOVED lines=11> */
.L_x_137:
[----:B------:R-:W-:Y:S05]  /*b2a0*/  BSYNC.RECONVERGENT B0 ;  /* 0x0000000000007941 */ /* 0x000fea0003800200 */
.L_x_136:
[----:B------:R-:W-:Y:S01]  /*b2b0*/  BAR.SYNC.DEFER_BLOCKING 0x1, 0x80 ;  /* 0x0042000000007b1d */ /* 0x000fe20000010000 */
[----:B------:R-:W-:Y:S02]  /*b2c0*/  UIADD3 UR4, UPT, UPT, UR47, 0x1, URZ ;  /* 0x000000012f047890 */ /* 0x000fe4000fffe0ff */
[----:B------:R-:W-:Y:S02]  /*b2d0*/  UISETP.NE.AND UP0, UPT, UR39, URZ, UPT ;  /* 0x000000ff2700728c */ /* 0x000fe4000bf05270 */
[----:B------:R-:W-:Y:S02]  /*b2e0*/  UISETP.NE.AND UP1, UPT, UR4, 0x4, UPT ;  /* 0x000000040400788c */ /* 0x000fe4000bf25270 */
[----:B------:R-:W-:Y:S02]  /*b2f0*/  USEL UR40, URZ, 0xc0, !UP0 ;  /* 0x000000c0ff287887 */ /* 0x000fe4000c000000 */
[----:B------:R-:W-:Y:S01]  /*b300*/  USEL UR52, UR4, URZ, UP1 ;  /* 0x000000ff04347287 */ /* 0x000fe20008800000 */
[----:B------:R1:W-:Y:S01]  /*b310*/  @P6 SYNCS.ARRIVE.TRANS64.RED.A1T0 RZ, [R0+URZ], RZ ;  /* 0x000000ff00ff69a7 */ /* 0x0003e200081004ff */
[----:B------:R-:W-:Y:S01]  /*b320*/  BSSY B1, `(.L_x_138) ;  /* 0x000001f000017945 */ /* 0x000fe20003800000 */
[----:B------:R-:W3:Y:S02]  /*b330*/  @P6 SYNCS.PHASECHK.TRANS64.TRYWAIT P0, [R16+URZ+0x40], R3 ;  /* 0x00004003100065a7 */ /* 0x000ee400080011ff */
[----:B---3--:R-:W-:Y:S01]  /*b340*/  @P6 SEL R100, RZ, 0x1, !P0 ;  /* 0x00000001ff646807 */ /* 0x008fe20004000000 */
[----:B-1----:R-:W-:Y:S06]  /*b350*/  @!P6 BRA `(.L_x_139) ;  /* 0x00000000006ce947 */ /* 0x002fec0003800000 */
[----:B------:R-:W-:Y:S01]  /*b360*/  ISETP.NE.AND P1, PT, R102, RZ, PT ;  /* 0x000000ff6600720c */ /* 0x000fe20003f25270 */
[----:B------:R-:W-:Y:S01]  /*b370*/  BSSY B0, `(.L_x_140) ;  /* 0x000000b000007945 */ /* 0x000fe20003800000 */
[----:B------:R-:W-:Y:S11]  /*b380*/  ISETP.NE.AND P0, PT, R100, RZ, PT ;  /* 0x000000ff6400720c */ /* 0x000ff60003f05270 */
[----:B------:R-:W-:Y:S05]  /*b390*/  @P1 IMAD R77, R77, 0x4000, R166 ;  /* 0x000040004d4d1824 */ /* 0x000fea00078e02a6 */
[----:B--2---:R-:W-:Y:S04]  /*b3a0*/  @P1 IADD3 R4, PT, PT, R77, UR46, RZ ;  /* 0x0000002e4d041c10 */ /* 0x004fe8000fffe0ff */
[----:B------:R-:W-:Y:S01]  /*b3b0*/  @P1 IADD3 R0, PT, PT, R79, R4, RZ ;  /* 0x000000044f001210 */ /* 0x000fe20007ffe0ff */
[--C-:B------:R-:W-:Y:S02]  /*b3c0*/  @P1 IMAD.IADD R78, R78, 0x1, R4.reuse ;  /* 0x000000014e4e1824 */ /* 0x100fe400078e0204 */
[----:B------:R-:W-:Y:S01]  /*b3d0*/  @P1 IMAD.IADD R4, R101, 0x1, R4 ;  /* 0x0000000165041824 */ /* 0x000fe200078e0204 */
[----:B------:R-:W-:Y:S06]  /*b3e0*/  @P0 BRA `(.L_x_141) ;  /* 0x00000000000c0947 */ /* 0x000fec0003800000 */
[----:B------:R-:W-:Y:S04]  /*b3f0*/  SHF.L.U32 R3, R152, 0x1f, RZ ;  /* 0x0000001f98037819 */ /* 0x000fe800000006ff */
[----:B------:R-:W1:Y:S02]  /*b400*/  SYNCS.PHASECHK.TRANS64.TRYWAIT P0, [R16+URZ+0x40], R3 ;  /* 0x00004003100075a7 */ /* 0x000e6400080011ff */
[----:B-1----:R-:W-:Y:S05]  /*b410*/  @!P0 BRA `(.L_x_142) ;  /* 0x0000002000848947 */ /* 0x002fea0003800000 */
.L_x_141:
[----:B------:R-:W-:Y:S05]  /*b420*/  BSYNC B0 ;  /* 0x0000000000007941 */ /* 0x000fea0003800000 */
.L_x_140:
[----:B------:R-:W-:Y:S11]  /*b430*/  ISETP.NE.AND P0, PT, R102, RZ, PT ;  /* 0x000000ff6600720c */ /* 0x000ff60003f05270 */
[----:B------:R-:W-:Y:S02]  /*b440*/  @!UPT UIADD3 URZ, UPT, UPT, URZ, URZ, URZ ;  /* 0x000000fffffff290 */ /* 0x000fe4000fffe0ff */
[----:B------:R3:W4:Y:S01]  /*b450*/  @P0 LDS.128 R84, [R77+UR46+0x400] ;  /* 0x0004002e4d540984 */ /* 0x0007220008000c00 */
[----:B------:R-:W-:Y:S01]  /*b460*/  @P0 IMAD.IADD R6, R79, 0x1, R78 ;  /* 0x000000014f060824 */ /* 0x000fe200078e024e */
[C---:B------:R-:W-:Y:S01]  /*b470*/  @P0 IADD3 R5, PT, PT, R101.reuse, R78, RZ ;  /* 0x0000004e65050210 */ /* 0x040fe20007ffe0ff */
[C---:B-1----:R-:W-:Y:S01]  /*b480*/  @P0 IMAD.IADD R3, R101.reuse, 0x1, R0 ;  /* 0x0000000165030824 */ /* 0x042fe200078e0200 */
[----:B------:R3:W1:Y:S02]  /*b490*/  @P0 LDS.128 R80, [R4+0x400] ;  /* 0x0004000004500984 */ /* 0x0006640000000c00 */
[----:B------:R-:W-:Y:S02]  /*b4a0*/  @P0 IADD3 R101, PT, PT, R101, R6, RZ ;  /* 0x0000000665650210 */ /* 0x000fe40007ffe0ff */
[----:B------:R3:W2:Y:S04]  /*b4b0*/  @P0 LDS.128 R88, [R0+0x400] ;  /* 0x0004000000580984 */ /* 0x0006a80000000c00 */
[----:B------:R3:W1:Y:S04]  /*b4c0*/  @P0 LDS.128 R96, [R3+0x400] ;  /* 0x0004000003600984 */ /* 0x0006680000000c00 */
[----:B------:R3:W1:Y:S04]  /*b4d0*/  @P0 LDS.128 R104, [R78+0x400] ;  /* 0x000400004e680984 */ /* 0x0006680000000c00 */
[----:B------:R3:W1:Y:S04]  /*b4e0*/  @P0 LDS.128 R112, [R5+0x400] ;  /* 0x0004000005700984 */ /* 0x0006680000000c00 */
[----:B------:R3:W1:Y:S04]  /*b4f0*/  @P0 LDS.128 R120, [R6+0x400] ;  /* 0x0004000006780984 */ /* 0x0006680000000c00 */
[----:B------:R3:W1:Y:S02]  /*b500*/  @P0 LDS.128 R128, [R101+0x400] ;  /* 0x0004000065800984 */ /* 0x0006640000000c00 */
.L_x_139:
[----:B------:R-:W-:Y:S05]  /*b510*/  BSYNC B1 ;  /* 0x0000000000017941 */ /* 0x000fea0003800000 */
.L_x_138:
[----:B------:R-:W-:Y:S01]  /*b520*/  VIADD R16, R69, UR40 ;  /* 0x0000002845107c36 */ /* 0x000fe20008000000 */
[----:B------:R-:W-:Y:S04]  /*b530*/  BSSY.RECONVERGENT B6, `(.L_x_143) ;  /* 0x0000015000067945 */ /* 0x000fe80003800200 */
[----:B---3--:R-:W-:Y:S04]  /*b540*/  SHF.R.U32.HI R3, RZ, 0x15, R16 ;  /* 0x00000015ff037819 */ /* 0x008fe80000011610 */
[----:B------:R-:W-:Y:S11]  /*b550*/  LOP3.LUT P0, RZ, R3, 0x3, R144, 0x48, !PT ;  /* 0x0000000303ff7812 */ /* 0x000ff60007804890 */
[----:B------:R-:W-:Y:S02]  /*b560*/  @!UPT UIADD3 URZ, UPT, UPT, URZ, URZ, URZ ;  /* 0x000000fffffff290 */ /* 0x000fe4000fffe0ff */
[----:B------:R-:W-:Y:S05]  /*b570*/  @!P0 BRA `(.L_x_144) ;  /* 0x0000000000408947 */ /* 0x000fea0003800000 */
[----:B------:R-:W3:Y:S01]  /*b580*/  LDCU.64 UR8, c[0x4][0x70] ;  /* 0x01000e00ff0877ac */ /* 0x000ee20008000a00 */
[----:B--2---:R-:W-:Y:S01]  /*b590*/  MOV R15, 0x0 ;  /* 0x00000000000f7802 */ /* 0x004fe20000000f00 */
[----:B------:R-:W-:Y:S02]  /*b5a0*/  HFMA2 R12, -RZ, RZ, 0, 5.9604644775390625e-08 ;  /* 0x00000001ff0c7431 */ /* 0x000fe400000001ff */
[----:B------:R-:W-:Y:S02]  /*b5b0*/  IMAD.MOV.U32 R8, RZ, RZ, 0x192 ;  /* 0x00000192ff087424 */ /* 0x000fe400078e00ff */
[----:B------:R-:W-:Y:S01]  /*b5c0*/  IMAD.MOV.U32 R13, RZ, RZ, RZ ;  /* 0x000000ffff0d7224 */ /* 0x000fe200078e00ff */
[----:B------:R-:W2:Y:S01]  /*b5d0*/  LDCU.64 UR6, c[0x4][0x78] ;  /* 0x01000f00ff0677ac */ /* 0x000ea20008000a00 */
[----:B------:R-:W1:Y:S01]  /*b5e0*/  LDC.64 R14, c[0x4][R15] ;  /* 0x010000000f0e7b82 */ /* 0x000e620000000a00 */
[----:B------:R-:W5:Y:S01]  /*b5f0*/  LDCU.64 UR4, c[0x4][0x10] ;  /* 0x01000200ff0477ac */ /* 0x000f620008000a00 */
[----:B---3--:R-:W-:Y:S01]  /*b600*/  MOV R5, UR9 ;  /* 0x0000000900057c02 */ /* 0x008fe20008000f00 */
[----:B------:R-:W-:Y:S01]  /*b610*/  IMAD.U32 R4, RZ, RZ, UR8 ;  /* 0x00000008ff047e24 */ /* 0x000fe2000f8e00ff */
[----:B--2---:R-:W-:Y:S01]  /*b620*/  MOV R7, UR7 ;  /* 0x0000000700077c02 */ /* 0x004fe20008000f00 */
[----:B------:R-:W-:Y:S01]  /*b630*/  IMAD.U32 R6, RZ, RZ, UR6 ;  /* 0x00000006ff067e24 */ /* 0x000fe2000f8e00ff */
[----:B-----5:R-:W-:Y:S01]  /*b640*/  MOV R11, UR5 ;  /* 0x00000005000b7c02 */ /* 0x020fe20008000f00 */
[----:B------:R-:W-:Y:S02]  /*b650*/  IMAD.U32 R10, RZ, RZ, UR4 ;  /* 0x00000004ff0a7e24 */ /* 0x000fe4000f8e00ff */
[----:B------:R-:W-:Y:S07]  /*b660*/  LEPC R20, `(.L_x_144) ;  /* 0x000000001014794e */ /* 0x000fee0000000000 */
[----:B-1--4-:R-:W-:Y:S05]  /*b670*/  CALL.ABS.NOINC R14 ;  /* 0x000000000e007343 */ /* 0x012fea0003c00000 */
.L_x_144:
[----:B------:R-:W-:Y:S05]  /*b680*/  BSYNC.RECONVERGENT B6 ;  /* 0x0000000000067941 */ /* 0x000fea0003800200 */
.L_x_143:
[----:B----4-:R-:W-:Y:S01]  /*b690*/  SHF.L.U32 R69, R84, 0x10, RZ ;  /* 0x0000001054457819 */ /* 0x010fe200000006ff */
[----:B------:R-:W-:Y:S05]  /*b6a0*/  WARPSYNC.ALL ;  /* 0x0000000000007948 */ /* 0x000fea0003800000 */
[----:B------:R-:W-:Y:S01]  /*b6b0*/  R2UR UR4, R16 ;  /* 0x00000000100472ca */ /* 0x000fe200000e0000 */
[----:B------:R-:W-:Y:S01]  /*b6c0*/  BSSY.RECONVERGENT B0, `(.L_x_145) ;  /* 0x00000fc000007945 */ /* 0x000fe20003800200 */
[----:B------:R-:W-:Y:S02]  /*b6d0*/  LOP3.LUT R0, R84, 0xffff0000, RZ, 0xc0, !PT ;  /* 0xffff000054007812 */ /* 0x000fe400078ec0ff */
[C---:B------:R-:W-:Y:S02]  /*b6e0*/  SHF.L.U32 R3, R85.reuse, 0x10, RZ ;  /* 0x0000001055037819 */ /* 0x040fe400000006ff */
[----:B------:R-:W-:Y:S02]  /*b6f0*/  LOP3.LUT R70, R85, 0xffff0000, RZ, 0xc0, !PT ;  /* 0xffff000055467812 */ /* 0x000fe400078ec0ff */
[C---:B------:R-:W-:Y:S02]  /*b700*/  SHF.L.U32 R72, R86.reuse, 0x10, RZ ;  /* 0x0000001056487819 */ /* 0x040fe400000006ff */
[----:B------:R-:W-:Y:S02]  /*b710*/  LOP3.LUT R74, R86, 0xffff0000, RZ, 0xc0, !PT ;  /* 0xffff0000564a7812 */ /* 0x000fe400078ec0ff */
[C---:B------:R-:W-:Y:S01]  /*b720*/  SHF.L.U32 R73, R87.reuse, 0x10, RZ ;  /* 0x0000001057497819 */ /* 0x040fe200000006ff */
[----:B--2---:R-:W2:Y:S01]  /*b730*/  LDTM.x64 R4, tmem[UR4] ;  /* 0x00000004000479ee */ /* 0x004ea20008340000 */
[----:B------:R-:W-:Y:S02]  /*b740*/  LOP3.LUT R76, R87, 0xffff0000, RZ, 0xc0, !PT ;  /* 0xffff0000574c7812 */ /* 0x000fe400078ec0ff */
[C---:B-1----:R-:W-:Y:S02]  /*b750*/  SHF.L.U32 R75, R80.reuse, 0x10, RZ ;  /* 0x00000010504b7819 */ /* 0x042fe400000006ff */
[----:B------:R-:W-:Y:S02]  /*b760*/  LOP3.LUT R78, R80, 0xffff0000, RZ, 0xc0, !PT ;  /* 0xffff0000504e7812 */ /* 0x000fe400078ec0ff */
[C---:B------:R-:W-:Y:S02]  /*b770*/  SHF.L.U32 R77, R81.reuse, 0x10, RZ ;  /* 0x00000010514d7819 */ /* 0x040fe400000006ff */
[----:B------:R-:W-:Y:S02]  /*b780*/  LOP3.LUT R80, R81, 0xffff0000, RZ, 0xc0, !PT ;  /* 0xffff000051507812 */ /* 0x000fe400078ec0ff */
[C---:B------:R-:W-:Y:S02]  /*b790*/  SHF.L.U32 R79, R82.reuse, 0x10, RZ ;  /* 0x00000010524f7819 */ /* 0x040fe400000006ff */
[----:B------:R-:W-:Y:S02]  /*b7a0*/  LOP3.LUT R82, R82, 0xffff0000, RZ, 0xc0, !PT ;  /* 0xffff000052527812 */ /* 0x000fe400078ec0ff */
[C---:B------:R-:W-:Y:S02]  /*b7b0*/  SHF.L.U32 R81, R83.reuse, 0x10, RZ ;  /* 0x0000001053517819 */ /* 0x040fe400000006ff */
[----:B------:R-:W-:Y:S02]  /*b7c0*/  LOP3.LUT R84, R83, 0xffff0000, RZ, 0xc0, !PT ;  /* 0xffff000053547812 */ /* 0x000fe400078ec0ff */
[C---:B------:R-:W-:Y:S02]  /*b7d0*/  SHF.L.U32 R83, R88.reuse, 0x10, RZ ;  /* 0x0000001058537819 */ /* 0x040fe400000006ff */
[----:B------:R-:W-:Y:S02]  /*b7e0*/  LOP3.LUT R86, R88, 0xffff0000, RZ, 0xc0, !PT ;  /* 0xffff000058567812 */ /* 0x000fe400078ec0ff */
[C---:B------:R-:W-:Y:S01]  /*b7f0*/  SHF.L.U32 R85, R89.reuse, 0x10, RZ ;  /* 0x0000001059557819 */ /* 0x040fe200000006ff */
[C---:B--2---:R-:W-:Y:S01]  /*b800*/  FMUL R4, R68.reuse, R4 ;  /* 0x0000000444047220 */ /* 0x044fe20000400000 */
[----:B------:R-:W-:Y:S01]  /*b810*/  LOP3.LUT R88, R89, 0xffff0000, RZ, 0xc0, !PT ;  /* 0xffff000059587812 */ /* 0x000fe200078ec0ff */
[----:B------:R-:W-:Y:S01]  /*b820*/  FMUL R5, R68, R5 ;  /* 0x0000000544057220 */ /* 0x000fe20000400000 */
[C---:B------:R-:W-:Y:S01]  /*b830*/  SHF.L.U32 R87, R90.reuse, 0x10, RZ ;  /* 0x000000105a577819 */ /* 0x040fe200000006ff */
[C---:B------:R-:W-:Y:S01]  /*b840*/  FFMA R4, R71.reuse, R69, R4 ;  /* 0x0000004547047223 */ /* 0x040fe20000000004 */
[----:B------:R-:W-:Y:S01]  /*b850*/  LOP3.LUT R90, R90, 0xffff0000, RZ, 0xc0, !PT ;  /* 0xffff00005a5a7812 */ /* 0x000fe200078ec0ff */
[----:B------:R-:W-:Y:S01]  /*b860*/  FFMA R5, R71, R0, R5 ;  /* 0x0000000047057223 */ /* 0x000fe20000000005 */
[C---:B------:R-:W-:Y:S01]  /*b870*/  SHF.L.U32 R89, R91.reuse, 0x10, RZ ;  /* 0x000000105b597819 */ /* 0x040fe200000006ff */
[C---:B------:R-:W-:Y:S01]  /*b880*/  FMUL R6, R68.reuse, R6 ;  /* 0x0000000644067220 */ /* 0x040fe20000400000 */
[----:B------:R-:W-:Y:S01]  /*b890*/  LOP3.LUT R92, R91, 0xffff0000, RZ, 0xc0, !PT ;  /* 0xffff00005b5c7812 */ /* 0x000fe200078ec0ff */
[----:B------:R-:W-:Y:S01]  /*b8a0*/  FMUL R7, R68, R7 ;  /* 0x0000000744077220 */ /* 0x000fe20000400000 */
[----:B------:R-:W-:Y:S01]  /*b8b0*/  F2FP.BF16.F32.PACK_AB R4, R5, R4 ;  /* 0x000000040504723e */ /* 0x000fe200000010ff */
[C---:B------:R-:W-:Y:S01]  /*b8c0*/  FFMA R6, R71.reuse, R3, R6 ;  /* 0x0000000347067223 */ /* 0x040fe20000000006 */
[C---:B------:R-:W-:Y:S01]  /*b8d0*/  SHF.L.U32 R91, R96.reuse, 0x10, RZ ;  /* 0x00000010605b7819 */ /* 0x040fe200000006ff */
[----:B------:R-:W-:Y:S01]  /*b8e0*/  FFMA R7, R71, R70, R7 ;  /* 0x0000004647077223 */ /* 0x000fe20000000007 */
[----:B------:R-:W-:Y:S01]  /*b8f0*/  LOP3.LUT R94, R96, 0xffff0000, RZ, 0xc0, !PT ;  /* 0xffff0000605e7812 */ /* 0x000fe200078ec0ff */
[C---:B------:R-:W-:Y:S01]  /*b900*/  FMUL R8, R68.reuse, R8 ;  /* 0x0000000844087220 */ /* 0x040fe20000400000 */
[----:B------:R-:W-:Y:S01]  /*b910*/  SHF.L.U32 R93, R97, 0x10, RZ ;  /* 0x00000010615d7819 */ /* 0x000fe200000006ff */
[----:B------:R-:W-:Y:S01]  /*b920*/  FMUL R9, R68, R9 ;  /* 0x0000000944097220 */ /* 0x000fe20000400000 */
[----:B------:R-:W-:Y:S01]  /*b930*/  F2FP.BF16.F32.PACK_AB R5, R7, R6 ;  /* 0x000000060705723e */ /* 0x000fe200000010ff */
[----:B------:R-:W-:Y:S01]  /*b940*/  FFMA R8, R71, R72, R8 ;  /* 0x0000004847087223 */ /* 0x000fe20000000008 */
[----:B------:R-:W-:Y:S01]  /*b950*/  LOP3.LUT R96, R97, 0xffff0000, RZ, 0xc0, !PT ;  /* 0xffff000061607812 */ /* 0x000fe200078ec0ff */
[----:B------:R-:W-:Y:S01]  /*b960*/  FFMA R9, R71, R74, R9 ;  /* 0x0000004a47097223 */ /* 0x000fe20000000009 */
[----:B------:R-:W-:Y:S01]  /*b970*/  SHF.L.U32 R95, R98, 0x10, RZ ;  /* 0x00000010625f7819 */ /* 0x000fe200000006ff */
[----:B------:R-:W-:Y:S01]  /*b980*/  FMUL R10, R68, R10 ;  /* 0x0000000a440a7220 */ /* 0x000fe20000400000 */
[----:B------:R-:W-:Y:S01]  /*b990*/  LOP3.LUT R98, R98, 0xffff0000, RZ, 0xc0, !PT ;  /* 0xffff000062627812 */ /* 0x000fe200078ec0ff */
[C---:B------:R-:W-:Y:S01]  /*b9a0*/  FMUL R11, R68.reuse, R11 ;  /* 0x0000000b440b7220 */ /* 0x040fe20000400000 */
[----:B------:R-:W-:Y:S01]  /*b9b0*/  F2FP.BF16.F32.PACK_AB R6, R9, R8 ;  /* 0x000000080906723e */ /* 0x000fe200000010ff */
[----:B------:R-:W-:Y:S01]  /*b9c0*/  FFMA R10, R71, R73, R10 ;  /* 0x00000049470a7223 */ /* 0x000fe2000000000a */
[----:B------:R-:W-:Y:S01]  /*b9d0*/  SHF.L.U32 R97, R99, 0x10, RZ ;  /* 0x0000001063617819 */ /* 0x000fe200000006ff */
[----:B------:R-:W-:Y:S01]  /*b9e0*/  FFMA R11, R71, R76, R11 ;  /* 0x0000004c470b7223 */ /* 0x000fe2000000000b */
[----:B------:R-:W-:Y:S01]  /*b9f0*/  LOP3.LUT R100, R99, 0xffff0000, RZ, 0xc0, !PT ;  /* 0xffff000063647812 */ /* 0x000fe200078ec0ff */
[----:B------:R-:W-:Y:S01]  /*ba00*/  FMUL R0, R68, R12 ;  /* 0x0000000c44007220 */ /* 0x000fe20000400000 */
[----:B------:R-:W-:Y:S01]  /*ba10*/  SHF.L.U32 R99, R104, 0x10, RZ ;  /* 0x0000001068637819 */ /* 0x000fe200000006ff */
[C---:B------:R-:W-:Y:S01]  /*ba20*/  FMUL R3, R68.reuse, R13 ;  /* 0x0000000d44037220 */ /* 0x040fe20000400000 */
[----:B------:R-:W-:Y:S01]  /*ba30*/  F2FP.BF16.F32.PACK_AB R7, R11, R10 ;  /* 0x0000000a0b07723e */ /* 0x000fe200000010ff */
[----:B------:R-:W-:Y:S01]  /*ba40*/  FMUL R14, R68, R14 ;  /* 0x0000000e440e7220 */ /* 0x000fe20000400000 */
[----:B------:R-:W-:Y:S01]  /*ba50*/  LOP3.LUT R102, R104, 0xffff0000, RZ, 0xc0, !PT ;  /* 0xffff000068667812 */ /* 0x000fe200078ec0ff */
[C---:B------:R-:W-:Y:S01]  /*ba60*/  FMUL R15, R68.reuse, R15 ;  /* 0x0000000f440f7220 */ /* 0x040fe20000400000 */
[----:B------:R-:W-:Y:S01]  /*ba70*/  SHF.L.U32 R101, R105, 0x10, RZ ;  /* 0x0000001069657819 */ /* 0x000fe200000006ff */
[----:B------:R-:W-:Y:S01]  /*ba80*/  FFMA R0, R71, R75, R0 ;  /* 0x0000004b47007223 */ /* 0x000fe20000000000 */
[----:B------:R-:W-:Y:S01]  /*ba90*/  LOP3.LUT R104, R105, 0xffff0000, RZ, 0xc0, !PT ;  /* 0xffff000069687812 */ /* 0x000fe200078ec0ff */
[----:B------:R-:W-:Y:S01]  /*baa0*/  FMUL R12, R68, R16 ;  /* 0x00000010440c7220 */ /* 0x000fe20000400000 */
[C---:B------:R-:W-:Y:S01]  /*bab0*/  SHF.L.U32 R103, R106.reuse, 0x10, RZ ;  /* 0x000000106a677819 */ /* 0x040fe200000006ff */
[----:B------:R-:W-:Y:S01]  /*bac0*/  FFMA R3, R71, R78, R3 ;  /* 0x0000004e47037223 */ /* 0x000fe20000000003 */
[----:B------:R-:W-:Y:S01]  /*bad0*/  LOP3.LUT R106, R106, 0xffff0000, RZ, 0xc0, !PT ;  /* 0xffff00006a6a7812 */ /* 0x000fe200078ec0ff */
[C---:B------:R-:W-:Y:S01]  /*bae0*/  FMUL R13, R68.reuse, R17 ;  /* 0x00000011440d7220 */ /* 0x040fe20000400000 */
[----:B------:R-:W-:Y:S01]  /*baf0*/  SHF.L.U32 R105, R107, 0x10, RZ ;  /* 0x000000106b697819 */ /* 0x000fe200000006ff */
[----:B------:R-:W-:Y:S01]  /*bb00*/  FFMA R14, R71, R77, R14 ;  /* 0x0000004d470e7223 */ /* 0x000fe2000000000e */
[----:B------:R-:W-:Y:S01]  /*bb10*/  F2FP.BF16.F32.PACK_AB R8, R3, R0 ;  /* 0x000000000308723e */ /* 0x000fe200000010ff */
[----:B------:R-:W-:Y:S01]  /*bb20*/  FMUL R18, R68, R18 ;  /* 0x0000001244127220 */ /* 0x000fe20000400000 */
[----:B------:R-:W-:Y:S01]  /*bb30*/  LOP3.LUT R108, R107, 0xffff0000, RZ, 0xc0, !PT ;  /* 0xffff00006b6c7812 */ /* 0x000fe200078ec0ff */
[----:B------:R-:W-:Y:S01]  /*bb40*/  FFMA R15, R71, R80, R15 ;  /* 0x00000050470f7223 */ /* 0x000fe2000000000f */
[----:B------:R-:W-:Y:S01]  /*bb50*/  SHF.L.U32 R107, R112, 0x10, RZ ;  /* 0x00000010706b7819 */ /* 0x000fe200000006ff */
[----:B------:R-:W-:Y:S01]  /*bb60*/  FMUL R19, R68, R19 ;  /* 0x0000001344137220 */ /* 0x000fe20000400000 */
[----:B------:R-:W-:Y:S01]  /*bb70*/  LOP3.LUT R110, R112, 0xffff0000, RZ, 0xc0, !PT ;  /* 0xffff0000706e7812 */ /* 0x000fe200078ec0ff */
[----:B------:R1:W-:Y:S01]  /*bb80*/  STS.128 [R166+UR46+0xc400], R4 ;  /* 0x00c40004a6007988 */ /* 0x0003e20008000c2e */
[----:B------:R-:W-:Y:S01]  /*bb90*/  F2FP.BF16.F32.PACK_AB R9, R15, R14 ;  /* 0x0000000e0f09723e */ /* 0x000fe200000010ff */
[C---:B------:R-:W-:Y:S01]  /*bba0*/  FFMA R12, R71.reuse, R79, R12 ;  /* 0x0000004f470c7223 */ /* 0x040fe2000000000c */
[C---:B------:R-:W-:Y:S01]  /*bbb0*/  FFMA R13, R71.reuse, R82, R13 ;  /* 0x00000052470d7223 */ /* 0x040fe2000000000d */
[----:B------:R-:W-:Y:S01]  /*bbc0*/  FFMA R18, R71, R81, R18 ;  /* 0x0000005147127223 */ /* 0x000fe20000000012 */
[----:B------:R-:W-:Y:S01]  /*bbd0*/  SHF.L.U32 R109, R113, 0x10, RZ ;  /* 0x00000010716d7819 */ /* 0x000fe200000006ff */
[----:B------:R-:W-:Y:S01]  /*bbe0*/  FFMA R19, R71, R84, R19 ;  /* 0x0000005447137223 */ /* 0x000fe20000000013 */
[C---:B------:R-:W-:Y:S01]  /*bbf0*/  FMUL R16, R68.reuse, R20 ;  /* 0x0000001444107220 */ /* 0x040fe20000400000 */
[----:B------:R-:W-:Y:S01]  /*bc00*/  F2FP.BF16.F32.PACK_AB R10, R13, R12 ;  /* 0x0000000c0d0a723e */ /* 0x000fe200000010ff */
[C---:B------:R-:W-:Y:S01]  /*bc10*/  FMUL R17, R68.reuse, R21 ;  /* 0x0000001544117220 */ /* 0x040fe20000400000 */
[C---:B------:R-:W-:Y:S01]  /*bc20*/  FMUL R22, R68.reuse, R22 ;  /* 0x0000001644167220 */ /* 0x040fe20000400000 */
[----:B------:R-:W-:Y:S01]  /*bc30*/  F2FP.BF16.F32.PACK_AB R11, R19, R18 ;  /* 0x00000012130b723e */ /* 0x000fe200000010ff */
[C---:B------:R-:W-:Y:S01]  /*bc40*/  FFMA R16, R71.reuse, R83, R16 ;  /* 0x0000005347107223 */ /* 0x040fe20000000010 */
[----:B------:R-:W-:Y:S01]  /*bc50*/  FFMA R17, R71, R86, R17 ;  /* 0x0000005647117223 */ /* 0x000fe20000000011 */
[----:B------:R-:W-:Y:S01]  /*bc60*/  LOP3.LUT R112, R113, 0xffff0000, RZ, 0xc0, !PT ;  /* 0xffff000071707812 */ /* 0x000fe200078ec0ff */
[----:B------:R-:W-:Y:S01]  /*bc70*/  FFMA R22, R71, R85, R22 ;  /* 0x0000005547167223 */ /* 0x000fe20000000016 */
[----:B------:R1:W-:Y:S01]  /*bc80*/  STS.128 [R165+0xc400], R8 ;  /* 0x00c40008a5007388 */ /* 0x0003e20000000c00 */
[C---:B------:R-:W-:Y:S01]  /*bc90*/  FMUL R23, R68.reuse, R23 ;  /* 0x0000001744177220 */ /* 0x040fe20000400000 */
[----:B------:R-:W-:Y:S01]  /*bca0*/  F2FP.BF16.F32.PACK_AB R16, R17, R16 ;  /* 0x000000101110723e */ /* 0x000fe200000010ff */
[C---:B------:R-:W-:Y:S01]  /*bcb0*/  FMUL R20, R68.reuse, R24 ;  /* 0x0000001844147220 */ /* 0x040fe20000400000 */
[----:B------:R-:W-:Y:S01]  /*bcc0*/  FMUL R21, R68, R25 ;  /* 0x0000001944157220 */ /* 0x000fe20000400000 */
[C---:B------:R-:W-:Y:S01]  /*bcd0*/  SHF.L.U32 R111, R114.reuse, 0x10, RZ ;  /* 0x00000010726f7819 */ /* 0x040fe200000006ff */
[C---:B------:R-:W-:Y:S01]  /*bce0*/  FFMA R23, R71.reuse, R88, R23 ;  /* 0x0000005847177223 */ /* 0x040fe20000000017 */
[C---:B------:R-:W-:Y:S01]  /*bcf0*/  FFMA R20, R71.reuse, R87, R20 ;  /* 0x0000005747147223 */ /* 0x040fe20000000014 */
[----:B------:R-:W-:Y:S01]  /*bd00*/  LOP3.LUT R114, R114, 0xffff0000, RZ, 0xc0, !PT ;  /* 0xffff000072727812 */ /* 0x000fe200078ec0ff */
        /* <DEDUP_REMOVED lines=8> */
[----:B------:R-:W-:Y:S01]  /*bd90*/  SHF.L.U32 R113, R115, 0x10, RZ ;  /* 0x0000001073717819 */ /* 0x000fe200000006ff */
[----:B------:R-:W-:Y:S01]  /*bda0*/  FFMA R24, R71, R91, R24 ;  /* 0x0000005b47187223 */ /* 0x000fe20000000018 */
[C---:B------:R-:W-:Y:S01]  /*bdb0*/  FMUL R25, R68.reuse, R29 ;  /* 0x0000001d44197220 */ /* 0x040fe20000400000 */
[----:B------:R-:W-:Y:S01]  /*bdc0*/  LOP3.LUT R116, R115, 0xffff0000, RZ, 0xc0, !PT ;  /* 0xffff000073747812 */ /* 0x000fe200078ec0ff */
[C---:B------:R-:W-:Y:S01]  /*bdd0*/  FMUL R30, R68.reuse, R30 ;  /* 0x0000001e441e7220 */ /* 0x040fe20000400000 */
[----:B------:R-:W-:Y:S01]  /*bde0*/  F2FP.BF16.F32.PACK_AB R19, R27, R26 ;  /* 0x0000001a1b13723e */ /* 0x000fe200000010ff */
[C---:B------:R-:W-:Y:S01]  /*bdf0*/  FFMA R25, R71.reuse, R94, R25 ;  /* 0x0000005e47197223 */ /* 0x040fe20000000019 */
[----:B------:R-:W-:Y:S01]  /*be00*/  FMUL R31, R68, R31 ;  /* 0x0000001f441f7220 */ /* 0x000fe20000400000 */
[----:B------:R-:W-:Y:S01]  /*be10*/  FFMA R30, R71, R93, R30 ;  /* 0x0000005d471e7223 */ /* 0x000fe2000000001e */
[----:B------:R-:W-:Y:S01]  /*be20*/  SHF.L.U32 R115, R120, 0x10, RZ ;  /* 0x0000001078737819 */ /* 0x000fe200000006ff */
[----:B------:R1:W-:Y:S01]  /*be30*/  STS.128 [R164+0xc400], R16 ;  /* 0x00c40010a4007388 */ /* 0x0003e20000000c00 */
[----:B------:R-:W-:Y:S01]  /*be40*/  F2FP.BF16.F32.PACK_AB R24, R25, R24 ;  /* 0x000000181918723e */ /* 0x000fe200000010ff */
[C---:B------:R-:W-:Y:S01]  /*be50*/  FFMA R31, R71.reuse, R96, R31 ;  /* 0x00000060471f7223 */ /* 0x040fe2000000001f */
[C---:B------:R-:W-:Y:S01]  /*be60*/  FMUL R28, R68.reuse, R32 ;  /* 0x00000020441c7220 */ /* 0x040fe20000400000 */
[C---:B------:R-:W-:Y:S01]  /*be70*/  FMUL R29, R68.reuse, R33 ;  /* 0x00000021441d7220 */ /* 0x040fe20000400000 */
[----:B------:R-:W-:Y:S01]  /*be80*/  FMUL R34, R68, R34 ;  /* 0x0000002244227220 */ /* 0x000fe20000400000 */
[----:B------:R-:W-:Y:S01]  /*be90*/  LOP3.LUT R118, R120, 0xffff0000, RZ, 0xc0, !PT ;  /* 0xffff000078767812 */ /* 0x000fe200078ec0ff */
[----:B------:R-:W-:Y:S01]  /*bea0*/  FFMA R28, R71, R95, R28 ;  /* 0x0000005f471c7223 */ /* 0x000fe2000000001c */
[----:B------:R-:W-:Y:S01]  /*beb0*/  F2FP.BF16.F32.PACK_AB R25, R31, R30 ;  /* 0x0000001e1f19723e */ /* 0x000fe200000010ff */
[C---:B------:R-:W-:Y:S01]  /*bec0*/  FFMA R29, R71.reuse, R98, R29 ;  /* 0x00000062471d7223 */ /* 0x040fe2000000001d */
[----:B------:R-:W-:Y:S01]  /*bed0*/  FFMA R34, R71, R97, R34 ;  /* 0x0000006147227223 */ /* 0x000fe20000000022 */
[C---:B------:R-:W-:Y:S01]  /*bee0*/  FMUL R35, R68.reuse, R35 ;  /* 0x0000002344237220 */ /* 0x040fe20000400000 */
[----:B------:R-:W-:Y:S01]  /*bef0*/  SHF.L.U32 R117, R121, 0x10, RZ ;  /* 0x0000001079757819 */ /* 0x000fe200000006ff */
[C---:B------:R-:W-:Y:S01]  /*bf00*/  FMUL R32, R68.reuse, R36 ;  /* 0x0000002444207220 */ /* 0x040fe20000400000 */
[----:B------:R-:W-:Y:S01]  /*bf10*/  F2FP.BF16.F32.PACK_AB R26, R29, R28 ;  /* 0x0000001c1d1a723e */ /* 0x000fe200000010ff */
[C---:B------:R-:W-:Y:S01]  /*bf20*/  FFMA R35, R71.reuse, R100, R35 ;  /* 0x0000006447237223 */ /* 0x040fe20000000023 */
[C---:B------:R-:W-:Y:S01]  /*bf30*/  FMUL R33, R68.reuse, R37 ;  /* 0x0000002544217220 */ /* 0x040fe20000400000 */
[----:B------:R-:W-:Y:S01]  /*bf40*/  FFMA R32, R71, R99, R32 ;  /* 0x0000006347207223 */ /* 0x000fe20000000020 */
        /* <DEDUP_REMOVED lines=29> */
[C---:B------:R-:W-:Y:S01]  /*c120*/  FMUL R47, R68.reuse, R47 ;  /* 0x0000002f442f7220 */ /* 0x040fe20000400000 */
[C---:B------:R-:W-:Y:S01]  /*c130*/  FMUL R44, R68.reuse, R48 ;  /* 0x00000030442c7220 */ /* 0x040fe20000400000 */
[----:B------:R-:W-:Y:S01]  /*c140*/  FMUL R45, R68, R49 ;  /* 0x00000031442d7220 */ /* 0x000fe20000400000 */
[----:B------:R1:W-:Y:S01]  /*c150*/  STS.128 [R150+0xc400], R32 ;  /* 0x00c4002096007388 */ /* 0x0003e20000000c00 */
[C---:B------:R-:W-:Y:S01]  /*c160*/  SHF.L.U32 R123, R128.reuse, 0x10, RZ ;  /* 0x00000010807b7819 */ /* 0x040fe200000006ff */
[----:B------:R-:W-:Y:S01]  /*c170*/  FFMA R46, R71, R109, R46 ;  /* 0x0000006d472e7223 */ /* 0x000fe2000000002e */
[----:B------:R-:W-:Y:S01]  /*c180*/  F2FP.BF16.F32.PACK_AB R40, R41, R40 ;  /* 0x000000282928723e */ /* 0x000fe200000010ff */
[C---:B------:R-:W-:Y:S01]  /*c190*/  FFMA R47, R71.reuse, R112, R47 ;  /* 0x00000070472f7223 */ /* 0x040fe2000000002f */
[C---:B------:R-:W-:Y:S01]  /*c1a0*/  FFMA R44, R71.reuse, R111, R44 ;  /* 0x0000006f472c7223 */ /* 0x040fe2000000002c */
[----:B------:R-:W-:Y:S01]  /*c1b0*/  LOP3.LUT R126, R128, 0xffff0000, RZ, 0xc0, !PT ;  /* 0xffff0000807e7812 */ /* 0x000fe200078ec0ff */
[C---:B------:R-:W-:Y:S01]  /*c1c0*/  FFMA R45, R71.reuse, R114, R45 ;  /* 0x00000072472d7223 */ /* 0x040fe2000000002d */
[C---:B------:R-:W-:Y:S01]  /*c1d0*/  FMUL R50, R68.reuse, R50 ;  /* 0x0000003244327220 */ /* 0x040fe20000400000 */
[C---:B------:R-:W-:Y:S01]  /*c1e0*/  FMUL R51, R68.reuse, R51 ;  /* 0x0000003344337220 */ /* 0x040fe20000400000 */
[C---:B------:R-:W-:Y:S01]  /*c1f0*/  FMUL R48, R68.reuse, R52 ;  /* 0x0000003444307220 */ /* 0x040fe20000400000 */
[C---:B------:R-:W-:Y:S01]  /*c200*/  FMUL R49, R68.reuse, R53 ;  /* 0x0000003544317220 */ /* 0x040fe20000400000 */
[C---:B------:R-:W-:Y:S01]  /*c210*/  FFMA R50, R71.reuse, R113, R50 ;  /* 0x0000007147327223 */ /* 0x040fe20000000032 */
        /* <DEDUP_REMOVED lines=9> */
[----:B------:R-:W-:Y:S01]  /*c2b0*/  FFMA R55, R71, R120, R55 ;  /* 0x0000007847377223 */ /* 0x000fe20000000037 */
[C---:B------:R-:W-:Y:S01]  /*c2c0*/  FMUL R59, R68.reuse, R59 ;  /* 0x0000003b443b7220 */ /* 0x040fe20000400000 */
[----:B------:R-:W-:Y:S01]  /*c2d0*/  F2FP.BF16.F32.PACK_AB R41, R47, R46 ;  /* 0x0000002e2f29723e */ /* 0x000fe200000010ff */
[----:B------:R-:W-:Y:S01]  /*c2e0*/  FFMA R52, R71, R119, R52 ;  /* 0x0000007747347223 */ /* 0x000fe20000000034 */
[----:B------:R-:W-:Y:S01]  /*c2f0*/  F2FP.BF16.F32.PACK_AB R42, R45, R44 ;  /* 0x0000002c2d2a723e */ /* 0x000fe200000010ff */
[C---:B------:R-:W-:Y:S01]  /*c300*/  FMUL R56, R68.reuse, R60 ;  /* 0x0000003c44387220 */ /* 0x040fe20000400000 */
[----:B------:R-:W-:Y:S01]  /*c310*/  F2FP.BF16.F32.PACK_AB R43, R51, R50 ;  /* 0x00000032332b723e */ /* 0x000fe200000010ff */
[----:B------:R-:W-:Y:S01]  /*c320*/  FFMA R53, R71, R122, R53 ;  /* 0x0000007a47357223 */ /* 0x000fe20000000035 */
[----:B------:R-:W-:Y:S01]  /*c330*/  SHF.L.U32 R125, R129, 0x10, RZ ;  /* 0x00000010817d7819 */ /* 0x000fe200000006ff */
[C---:B------:R-:W-:Y:S01]  /*c340*/  FMUL R57, R68.reuse, R61 ;  /* 0x0000003d44397220 */ /* 0x040fe20000400000 */
[----:B------:R-:W-:Y:S01]  /*c350*/  FFMA R58, R71, R121, R58 ;  /* 0x00000079473a7223 */ /* 0x000fe2000000003a */
[----:B------:R1:W-:Y:S01]  /*c360*/  STS.128 [R162+0xc400], R40 ;  /* 0x00c40028a2007388 */ /* 0x0003e20000000c00 */
[----:B------:R-:W-:Y:S01]  /*c370*/  LOP3.LUT R128, R129, 0xffff0000, RZ, 0xc0, !PT ;  /* 0xffff000081807812 */ /* 0x000fe200078ec0ff */
[----:B------:R-:W-:Y:S01]  /*c380*/  FMUL R62, R68, R62 ;  /* 0x0000003e443e7220 */ /* 0x000fe20000400000 */
[C---:B------:R-:W-:Y:S01]  /*c390*/  FFMA R59, R71.reuse, R124, R59 ;  /* 0x0000007c473b7223 */ /* 0x040fe2000000003b */
[----:B------:R-:W-:Y:S01]  /*c3a0*/  SHF.L.U32 R127, R130, 0x10, RZ ;  /* 0x00000010827f7819 */ /* 0x000fe200000006ff */
[----:B------:R-:W-:Y:S01]  /*c3b0*/  FMUL R63, R68, R63 ;  /* 0x0000003f443f7220 */ /* 0x000fe20000400000 */
[C---:B------:R-:W-:Y:S01]  /*c3c0*/  FFMA R56, R71.reuse, R123, R56 ;  /* 0x0000007b47387223 */ /* 0x040fe20000000038 */
[----:B------:R-:W-:Y:S01]  /*c3d0*/  LOP3.LUT R130, R130, 0xffff0000, RZ, 0xc0, !PT ;  /* 0xffff000082827812 */ /* 0x000fe200078ec0ff */
[C---:B------:R-:W-:Y:S01]  /*c3e0*/  FMUL R60, R68.reuse, R64 ;  /* 0x00000040443c7220 */ /* 0x040fe20000400000 */
[----:B------:R-:W-:Y:S01]  /*c3f0*/  FFMA R57, R71, R126, R57 ;  /* 0x0000007e47397223 */ /* 0x000fe20000000039 */
[----:B------:R-:W-:Y:S01]  /*c400*/  SHF.L.U32 R129, R131, 0x10, RZ ;  /* 0x0000001083817819 */ /* 0x000fe200000006ff */
[C---:B------:R-:W-:Y:S01]  /*c410*/  FMUL R61, R68.reuse, R65 ;  /* 0x00000041443d7220 */ /* 0x040fe20000400000 */
[----:B------:R-:W-:Y:S01]  /*c420*/  FFMA R62, R71, R125, R62 ;  /* 0x0000007d473e7223 */ /* 0x000fe2000000003e */
[----:B------:R-:W-:Y:S01]  /*c430*/  LOP3.LUT R132, R131, 0xffff0000, RZ, 0xc0, !PT ;  /* 0xffff000083847812 */ /* 0x000fe200078ec0ff */
[C---:B------:R-:W-:Y:S01]  /*c440*/  FMUL R66, R68.reuse, R66 ;  /* 0x0000004244427220 */ /* 0x040fe20000400000 */
[----:B------:R-:W-:Y:S01]  /*c450*/  F2FP.BF16.F32.PACK_AB R48, R49, R48 ;  /* 0x000000303130723e */ /* 0x000fe200000010ff */
[----:B------:R-:W-:Y:S01]  /*c460*/  FFMA R63, R71, R128, R63 ;  /* 0x00000080473f7223 */ /* 0x000fe2000000003f */
[----:B------:R-:W-:Y:S01]  /*c470*/  FMUL R67, R68, R67 ;  /* 0x0000004344437220 */ /* 0x000fe20000400000 */
        /* <DEDUP_REMOVED lines=12> */
[----:B------:R-:W-:Y:S03]  /*c540*/  ISETP.NE.AND P0, PT, R155, RZ, PT ;  /* 0x000000ff9b00720c */ /* 0x000fe60003f05270 */
[----:B------:R1:W-:Y:S01]  /*c550*/  STS.128 [R160+0xc400], R56 ;  /* 0x00c40038a0007388 */ /* 0x0003e20000000c00 */
[----:B------:R-:W-:Y:S01]  /*c560*/  @!PT LDS RZ, [RZ] ;  /* 0x00000000fffff984 */ /* 0x000fe20000000800 */
[----:B------:R-:W-:Y:S01]  /*c570*/  @!PT LDS RZ, [RZ] ;  /* 0x00000000fffff984 */ /* 0x000fe20000000800 */
[----:B------:R-:W-:Y:S01]  /*c580*/  @!PT LDS RZ, [RZ] ;  /* 0x00000000fffff984 */ /* 0x000fe20000000800 */
[----:B------:R-:W-:Y:S01]  /*c590*/  @!PT LDS RZ, [RZ] ;  /* 0x00000000fffff984 */ /* 0x000fe20000000800 */
[----:B------:R2:W-:Y:S07]  /*c5a0*/  MEMBAR.ALL.CTA ;  /* 0x0000000000007992 */ /* 0x0005ee0000008000 */
[----:B--2---:R-:W2:Y:S02]  /*c5b0*/  FENCE.VIEW.ASYNC.S ;  /* 0x00000000000073c6 */ /* 0x004ea40000000000 */
[----:B--2---:R-:W-:Y:S06]  /*c5c0*/  BAR.SYNC.DEFER_BLOCKING 0x1, 0x80 ;  /* 0x0042000000007b1d */ /* 0x004fec0000010000 */
[----:B------:R-:W-:Y:S05]  /*c5d0*/  @P0 BRA `(.L_x_146) ;  /* 0x0000000000280947 */ /* 0x000fea0003800000 */
[----:B------:R-:W2:Y:S01]  /*c5e0*/  LDCU.64 UR6, c[0x0][0x348] ;  /* 0x00006900ff0677ac */ /* 0x000ea20008000a00 */
[----:B------:R-:W-:Y:S02]  /*c5f0*/  UIADD3 UR9, UPT, UPT, UR53, UR40, URZ ;  /* 0x0000002835097290 */ /* 0x000fe4000fffe0ff */
[----:B------:R-:W-:Y:S01]  /*c600*/  UIADD3 UR8, UPT, UPT, UR46, 0xc400, URZ ;  /* 0x0000c4002e087890 */ /* 0x000fe2000fffe0ff */
[----:B------:R-:W-:Y:S01]  /*c610*/  UMOV UR10, UR50 ;  /* 0x00000032000a7c82 */ /* 0x000fe20008000000 */
[----:B------:R-:W-:Y:S01]  /*c620*/  UMOV UR11, UR36 ;  /* 0x00000024000b7c82 */ /* 0x000fe20008000000 */
[----:B--2---:R-:W-:Y:S04]  /*c630*/  UIADD3 UR4, UP0, UPT, UR6, 0xa80, URZ ;  /* 0x00000a8006047890 */ /* 0x004fe8000ff1e0ff */
[----:B------:R-:W-:Y:S09]  /*c640*/  UIADD3.X UR5, UPT, UPT, URZ, UR7, URZ, UP0, !UPT ;  /* 0x00000007ff057290 */ /* 0x000ff200087fe4ff */
[----:B------:R2:W-:Y:S01]  /*c650*/  UTMASTG.3D [UR8], [UR4] ;  /* 0x00000008040073b5 */ /* 0x0005e20008010000 */
[----:B------:R0:W-:Y:S01]  /*c660*/  UTMACMDFLUSH ;  /* 0x00000000000079b7 */ /* 0x0001e20000000000 */
[----:B--2---:R-:W-:Y:S04]  /*c670*/  DEPBAR.LE SB0, 0x1 ;  /* 0x000080400000791a */ /* 0x004fe80000000000 */
.L_x_146:
[----:B------:R-:W-:Y:S05]  /*c680*/  BSYNC.RECONVERGENT B0 ;  /* 0x0000000000007941 */ /* 0x000fea0003800200 */
.L_x_145:
[----:B------:R-:W-:Y:S01]  /*c690*/  BAR.SYNC.DEFER_BLOCKING 0x1, 0x80 ;  /* 0x0042000000007b1d */ /* 0x000fe20000010000 */
[----:B------:R-:W-:Y:S09]  /*c6a0*/  UISETP.NE.AND UP0, UPT, UR54, -0x4, UPT ;  /* 0xfffffffc3600788c */ /* 0x000ff2000bf05270 */
[----:B------:R-:W-:Y:S05]  /*c6b0*/  BRA.U !UP0, `(.L_x_147) ;  /* 0x0000000108247547 */ /* 0x000fea000b800000 */
[----:B------:R-:W-:Y:S01]  /*c6c0*/  ISETP.NE.AND P0, PT, R159, RZ, PT ;  /* 0x000000ff9f00720c */ /* 0x000fe20003f05270 */
[----:B------:R-:W-:Y:S01]  /*c6d0*/  IMAD.U32 R0, RZ, RZ, UR52 ;  /* 0x00000034ff007e24 */ /* 0x000fe2000f8e00ff */
[----:B------:R-:W-:Y:S04]  /*c6e0*/  UIADD3 UR4, UPT, UPT, UR52, 0x1, URZ ;  /* 0x0000000134047890 */ /* 0x000fe8000fffe0ff */
[----:B------:R-:W-:Y:S04]  /*c6f0*/  UISETP.NE.AND UP0, UPT, UR4, 0x4, UPT ;  /* 0x000000040400788c */ /* 0x000fe8000bf05270 */
[----:B------:R-:W-:Y:S03]  /*c700*/  USEL UR52, UR4, URZ, UP0 ;  /* 0x000000ff04347287 */ /* 0x000fe60008000000 */
[----:B------:R-:W-:Y:S05]  /*c710*/  @P0 LEA R0, R0, UR46, 0x3 ;  /* 0x0000002e00000c11 */ /* 0x000fea000f8e18ff */
[----:B------:R-:W-:Y:S05]  /*c720*/  @P0 VIADD R0, R0, 0x60 ;  /* 0x0000006000000836 */ /* 0x000fea0000000000 */
[----:B------:R-:W-:Y:S04]  /*c730*/  @P0 PRMT R0, R167, 0x654, R0 ;  /* 0x00000654a7000816 */ /* 0x000fe80000000000 */
[----:B------:R2:W-:Y:S03]  /*c740*/  @P0 SYNCS.ARRIVE.TRANS64.RED.A1T0 RZ, [R0+URZ], RZ ;  /* 0x000000ff00ff09a7 */ /* 0x0005e600081004ff */
.L_x_147:
[----:B------:R-:W-:Y:S01]  /*c750*/  R2UR UR6, R158 ;  /* 0x000000009e0672ca */ /* 0x000fe200000e0000 */
[----:B------:R-:W-:Y:S01]  /*c760*/  UIADD3 UR54, UPT, UPT, UR54, 0x4, URZ ;  /* 0x0000000436367890 */ /* 0x000fe2000fffe0ff */
[----:B------:R-:W-:Y:S01]  /*c770*/  R2UR UR5, R145 ;  /* 0x00000000910572ca */ /* 0x000fe200000e0000 */
[----:B------:R-:W-:Y:S01]  /*c780*/  ULOP3.LUT UR39, UR39, 0x1, URZ, 0x3c, !UPT ;  /* 0x0000000127277892 */ /* 0x000fe2000f8e3cff */
[----:B------:R-:W-:Y:S02]  /*c790*/  R2UR UR4, R146 ;  /* 0x00000000920472ca */ /* 0x000fe400000e0000 */
[----:B------:R-:W-:Y:S02]  /*c7a0*/  R2UR UR36, R156 ;  /* 0x000000009c2472ca */ /* 0x000fe400000e0000 */
[C---:B------:R-:W-:Y:S04]  /*c7b0*/  ISETP.NE.AND P0, PT, R149.reuse, 0x2, PT ;  /* 0x000000029500780c */ /* 0x040fe80003f05270 */
[----:B--2---:R-:W-:Y:S01]  /*c7c0*/  SEL R0, RZ, 0x1, P0 ;  /* 0x00000001ff007807 */ /* 0x004fe20000000000 */
[----:B------:R-:W-:Y:S01]  /*c7d0*/  UISETP.NE.AND UP0, UPT, UR6, URZ, UPT ;  /* 0x000000ff0600728c */ /* 0x000fe2000bf05270 */
[----:B------:R-:W-:Y:S01]  /*c7e0*/  SEL R149, R149, RZ, P0 ;  /* 0x000000ff95957207 */ /* 0x000fe20000000000 */
[----:B------:R-:W-:Y:S01]  /*c7f0*/  UIADD3 UR16, UPT, UPT, UR37, UR5, URZ ;  /* 0x0000000525107290 */ /* 0x000fe2000fffe0ff */
[----:B------:R-:W-:Y:S01]  /*c800*/  LOP3.LUT R151, R151, R0, RZ, 0x3c, !PT ;  /* 0x0000000097977212 */ /* 0x000fe200078e3cff */
[----:B------:R-:W-:Y:S05]  /*c810*/  UIADD3 UR20, UPT, UPT, UR38, UR4, URZ ;  /* 0x0000000426147290 */ /* 0x000fea000fffe0ff */
[----:B------:R-:W-:Y:S07]  /*c820*/  BRA.U UP0, `(.L_x_148) ;  /* 0xffffff9d009c7547 */ /* 0x000fee000b83ffff */
[----:B------:R-:W2:Y:S01]  /*c830*/  LDCU.64 UR4, c[0x0][0xc88] ;  /* 0x00019100ff0477ac */ /* 0x000ea20008000a00 */
[----:B------:R-:W3:Y:S01]  /*c840*/  LDCU.64 UR6, c[0x0][0xc90] ;  /* 0x00019200ff0677ac */ /* 0x000ee20008000a00 */
[----:B------:R-:W-:Y:S02]  /*c850*/  ULOP3.LUT UR9, UR61, 0x1, URZ, 0x3c, !UPT ;  /* 0x000000013d097892 */ /* 0x000fe4000f8e3cff */
[----:B------:R-:W-:-:S04]  /*c860*/  UIADD3 UR8, UPT, UPT, UR46, 0xe0, URZ ;  /* 0x000000e02e087890 */ /* 0x000fc8000fffe0ff */
[----:B------:R-:W-:Y:S01]  /*c870*/  UPRMT UR8, UR9, 0x654, UR8 ;  /* 0x0000065409087896 */ /* 0x000fe20008000008 */
[----:B--2---:R-:W-:Y:S02]  /*c880*/  ISETP.NE.U32.AND P2, PT, RZ, UR4, PT ;  /* 0x00000004ff007c0c */ /* 0x004fe4000bf45070 */
[----:B---3--:R-:W-:-:S06]  /*c890*/  ISETP.NE.U32.AND P1, PT, RZ, UR6, PT ;  /* 0x00000006ff007c0c */ /* 0x008fcc000bf25070 */
[----:B------:R-:W-:Y:S01]  /*c8a0*/  SYNCS.ARRIVE.TRANS64.RED.A1T0 RZ, [UR8], RZ ;  /* 0x000000ffffff79a7 */ /* 0x000fe20008100408 */
[----:B------:R-:W-:Y:S02]  /*c8b0*/  ISETP.NE.AND.EX P2, PT, RZ, UR5, PT, P2 ;  /* 0x00000005ff007c0c */ /* 0x000fe4000bf45320 */
[----:B------:R-:W-:Y:S01]  /*c8c0*/  ISETP.NE.AND.EX P0, PT, RZ, UR7, PT, P1 ;  /* 0x00000007ff007c0c */ /* 0x000fe2000bf05310 */
[----:B------:R-:W-:-:S12]  /*c8d0*/  SYNCS.ARRIVE.TRANS64.A1T0 RZ, [UR46+0xe0], RZ ;  /* 0x0000e0ffffff79a7 */ /* 0x000fd8000810002e */
[----:B------:R-:W-:Y:S05]  /*c8e0*/  @P2 BRA P0, `(.L_x_149) ;  /* 0x00000000003c2947 */ /* 0x000fea0000000000 */
[----:B------:R-:W-:-:S13]  /*c8f0*/  ISETP.NE.AND.EX P1, PT, RZ, UR7, PT, P1 ;  /* 0x00000007ff007c0c */ /* 0x000fda000bf25310 */
[----:B------:R-:W-:Y:S05]  /*c900*/  @P1 BRA `(.L_x_150) ;  /* 0x00000000000c1947 */ /* 0x000fea0003800000 */
[----:B------:R-:W-:-:S13]  /*c910*/  FSETP.NEU.AND P0, PT, R71, RZ, PT ;  /* 0x000000ff4700720b */ /* 0x000fda0003f0d000 */
[----:B------:R-:W-:Y:S05]  /*c920*/  @!P0 EXIT ;  /* 0x000000000000894d */ /* 0x000fea0003800000 */
[----:B------:R-:W-:Y:S05]  /*c930*/  BRA `(.L_x_149) ;  /* 0x0000000000287947 */ /* 0x000fea0003800000 */
.L_x_150:
[----:B------:R-:W-:Y:S01]  /*c940*/  ISETP.NE.AND P0, PT, R148, RZ, PT ;  /* 0x000000ff9400720c */ /* 0x000fe20003f05270 */
[----:B------:R-:W-:-:S12]  /*c950*/  BSSY.RECONVERGENT B0, `(.L_x_149) ;  /* 0x0000008000007945 */ /* 0x000fd80003800200 */
[----:B------:R-:W-:Y:S05]  /*c960*/  @P0 BRA `(.L_x_151) ;  /* 0x0000000000100947 */ /* 0x000fea0003800000 */
[----:B------:R-:W-:-:S04]  /*c970*/  ISETP.NE.U32.AND P0, PT, RZ, UR4, PT ;  /* 0x00000004ff007c0c */ /* 0x000fc8000bf05070 */
[----:B------:R-:W-:-:S13]  /*c980*/  ISETP.NE.AND.EX P0, PT, RZ, UR5, PT, P0 ;  /* 0x00000005ff007c0c */ /* 0x000fda000bf05300 */
[----:B------:R-:W-:Y:S05]  /*c990*/  @!P0 EXIT ;  /* 0x000000000000894d */ /* 0x000fea0003800000 */
[----:B------:R-:W-:Y:S05]  /*c9a0*/  BRA `(.L_x_152) ;  /* 0x0000000000087947 */ /* 0x000fea0003800000 */
.L_x_151:
[----:B------:R-:W-:-:S13]  /*c9b0*/  FSETP.NEU.AND P0, PT, R71, RZ, PT ;  /* 0x000000ff4700720b */ /* 0x000fda0003f0d000 */
[----:B------:R-:W-:Y:S05]  /*c9c0*/  @!P0 EXIT ;  /* 0x000000000000894d */ /* 0x000fea0003800000 */
.L_x_152:
[----:B------:R-:W-:Y:S05]  /*c9d0*/  BSYNC.RECONVERGENT B0 ;  /* 0x0000000000007941 */ /* 0x000fea0003800200 */
.L_x_149:
[----:B------:R-:W-:Y:S01]  /*c9e0*/  ULEA UR6, UR52, UR46, 0x3 ;  /* 0x0000002e34067291 */ /* 0x000fe2000f8e18ff */
[----:B------:R-:W-:-:S04]  /*c9f0*/  DEPBAR.LE SB0, 0x0 ;  /* 0x000080000000791a */ /* 0x000fc80000000000 */
[----:B------:R-:W-:-:S04]  /*ca00*/  UIADD3 UR6, UPT, UPT, UR6, 0x60, URZ ;  /* 0x0000006006067890 */ /* 0x000fc8000fffe0ff */
[----:B------:R-:W-:-:S09]  /*ca10*/  UPRMT UR6, UR61, 0x654, UR6 ;  /* 0x000006543d067896 */ /* 0x000fd20008000006 */
[----:B------:R-:W-:Y:S01]  /*ca20*/  SYNCS.ARRIVE.TRANS64.RED.A1T0 RZ, [UR6], RZ ;  /* 0x000000ffffff79a7 */ /* 0x000fe20008100406 */
[----:B------:R-:W-:Y:S05]  /*ca30*/  EXIT ;  /* 0x000000000000794d */ /* 0x000fea0003800000 */
.L_x_24:
[----:B-1----:R1:W2:Y:S02]  /*ca40*/  SYNCS.PHASECHK.TRANS64.TRYWAIT P0, [R0+URZ+0xd0], R3 ;  /* 0x0000d003000075a7 */ /* 0x0022a400080011ff */
[----:B--2---:R-:W-:Y:S05]  /*ca50*/  @!P0 NANOSLEEP.SYNCS 0x989680 ;  /* 0x009896800000895d */ /* 0x004fea0003900000 */
[----:B------:R-:W2:Y:S02]  /*ca60*/  @!P0 SYNCS.PHASECHK.TRANS64 P0, [R0+URZ+0xd0], R3 ;  /* 0x0000d003000085a7 */ /* 0x000ea400080010ff */
[----:B--2---:R-:W-:Y:S05]  /*ca70*/  @!P0 BRA `(.L_x_24) ;  /* 0xfffffffc00f08947 */ /* 0x004fea000383ffff */
[----:B------:R-:W-:Y:S05]  /*ca80*/  BRA `(.L_x_153) ;  /* 0xffffff5000787947 */ /* 0x000fea000383ffff */
.L_x_27:
[----:B-1----:R-:W-:-:S07]  /*ca90*/  MOV R0, UR5 ;  /* 0x0000000500007c02 */ /* 0x002fce0008000f00 */
.L_x_154:
[----:B-1----:R1:W2:Y:S02]  /*caa0*/  SYNCS.PHASECHK.TRANS64.TRYWAIT P0, [R0+URZ+0x20], R3 ;  /* 0x00002003000075a7 */ /* 0x0022a400080011ff */
[----:B--2---:R-:W-:Y:S05]  /*cab0*/  @!P0 NANOSLEEP.SYNCS 0x989680 ;  /* 0x009896800000895d */ /* 0x004fea0003900000 */
[----:B------:R-:W2:Y:S02]  /*cac0*/  @!P0 SYNCS.PHASECHK.TRANS64 P0, [R0+URZ+0x20], R3 ;  /* 0x00002003000085a7 */ /* 0x000ea400080010ff */
[----:B--2---:R-:W-:Y:S05]  /*cad0*/  @!P0 BRA `(.L_x_154) ;  /* 0xfffffffc00f08947 */ /* 0x004fea000383ffff */
[----:B------:R-:W-:Y:S05]  /*cae0*/  BRA `(.L_x_26) ;  /* 0xffffff5000dc7947 */ /* 0x000fea000383ffff */
.L_x_36:
[----:B-1----:R-:W-:-:S07]  /*caf0*/  MOV R0, UR6 ;  /* 0x0000000600007c02 */ /* 0x002fce0008000f00 */
.L_x_155:
[----:B-1----:R1:W2:Y:S02]  /*cb00*/  SYNCS.PHASECHK.TRANS64.TRYWAIT P0, [R0+URZ+0x20], R3 ;  /* 0x00002003000075a7 */ /* 0x0022a400080011ff */
[----:B--2---:R-:W-:Y:S05]  /*cb10*/  @!P0 NANOSLEEP.SYNCS 0x989680 ;  /* 0x009896800000895d */ /* 0x004fea0003900000 */
[----:B------:R-:W2:Y:S02]  /*cb20*/  @!P0 SYNCS.PHASECHK.TRANS64 P0, [R0+URZ+0x20], R3 ;  /* 0x00002003000085a7 */ /* 0x000ea400080010ff */
[----:B--2---:R-:W-:Y:S05]  /*cb30*/  @!P0 BRA `(.L_x_155) ;  /* 0xfffffffc00f08947 */ /* 0x004fea000383ffff */
[----:B------:R-:W-:Y:S05]  /*cb40*/  BRA `(.L_x_35) ;  /* 0xffffff5800047947 */ /* 0x000fea000383ffff */
.L_x_43:
[----:B-1----:R1:W4:Y:S02]  /*cb50*/  SYNCS.PHASECHK.TRANS64.TRYWAIT P0, [R3+URZ+0x90], R0 ;  /* 0x00009000030075a7 */ /* 0x00232400080011ff */
[----:B----4-:R-:W-:Y:S05]  /*cb60*/  @!P0 NANOSLEEP.SYNCS 0x989680 ;  /* 0x009896800000895d */ /* 0x010fea0003900000 */
[----:B------:R-:W4:Y:S02]  /*cb70*/  @!P0 SYNCS.PHASECHK.TRANS64 P0, [R3+URZ+0x90], R0 ;  /* 0x00009000030085a7 */ /* 0x000f2400080010ff */
[----:B----4-:R-:W-:Y:S05]  /*cb80*/  @!P0 BRA `(.L_x_43) ;  /* 0xfffffffc00f08947 */ /* 0x010fea000383ffff */
[----:B------:R-:W-:Y:S05]  /*cb90*/  BRA `(.L_x_156) ;  /* 0xffffff5c00087947 */ /* 0x000fea000383ffff */
.L_x_47:
[----:B-1----:R-:W-:-:S07]  /*cba0*/  MOV R0, UR4 ;  /* 0x0000000400007c02 */ /* 0x002fce0008000f00 */
.L_x_157:
[----:B-1----:R1:W2:Y:S02]  /*cbb0*/  SYNCS.PHASECHK.TRANS64.TRYWAIT P0, [R0+URZ], R3 ;  /* 0x00000003000075a7 */ /* 0x0022a400080011ff */
[----:B--2---:R-:W-:Y:S05]  /*cbc0*/  @!P0 NANOSLEEP.SYNCS 0x989680 ;  /* 0x009896800000895d */ /* 0x004fea0003900000 */
[----:B------:R-:W2:Y:S02]  /*cbd0*/  @!P0 SYNCS.PHASECHK.TRANS64 P0, [R0+URZ], R3 ;  /* 0x00000003000085a7 */ /* 0x000ea400080010ff */
[----:B--2---:R-:W-:Y:S05]  /*cbe0*/  @!P0 BRA `(.L_x_157) ;  /* 0xfffffffc00f08947 */ /* 0x004fea000383ffff */
[----:B------:R-:W-:Y:S05]  /*cbf0*/  BRA `(.L_x_158) ;  /* 0xffffff6000b47947 */ /* 0x000fea000383ffff */
.L_x_48:
[----:B------:R-:W-:-:S07]  /*cc00*/  MOV R0, UR5 ;  /* 0x0000000500007c02 */ /* 0x000fce0008000f00 */
.L_x_159:
[----:B-1----:R1:W2:Y:S02]  /*cc10*/  SYNCS.PHASECHK.TRANS64.TRYWAIT P0, [R0+URZ], R3 ;  /* 0x00000003000075a7 */ /* 0x0022a400080011ff */
[----:B--2---:R-:W-:Y:S05]  /*cc20*/  @!P0 NANOSLEEP.SYNCS 0x989680 ;  /* 0x009896800000895d */ /* 0x004fea0003900000 */
[----:B------:R-:W2:Y:S02]  /*cc30*/  @!P0 SYNCS.PHASECHK.TRANS64 P0, [R0+URZ], R3 ;  /* 0x00000003000085a7 */ /* 0x000ea400080010ff */
[----:B--2---:R-:W-:Y:S05]  /*cc40*/  @!P0 BRA `(.L_x_159) ;  /* 0xfffffffc00f08947 */ /* 0x004fea000383ffff */
[----:B------:R-:W-:Y:S05]  /*cc50*/  BRA `(.L_x_160) ;  /* 0xffffff6000c07947 */ /* 0x000fea000383ffff */
.L_x_49:
[----:B------:R-:W-:-:S07]  /*cc60*/  MOV R0, UR5 ;  /* 0x0000000500007c02 */ /* 0x000fce0008000f00 */
.L_x_161:
[----:B-1----:R1:W2:Y:S02]  /*cc70*/  SYNCS.PHASECHK.TRANS64.TRYWAIT P0, [R0+URZ], R3 ;  /* 0x00000003000075a7 */ /* 0x0022a400080011ff */
[----:B--2---:R-:W-:Y:S05]  /*cc80*/  @!P0 NANOSLEEP.SYNCS 0x989680 ;  /* 0x009896800000895d */ /* 0x004fea0003900000 */
[----:B------:R-:W2:Y:S02]  /*cc90*/  @!P0 SYNCS.PHASECHK.TRANS64 P0, [R0+URZ], R3 ;  /* 0x00000003000085a7 */ /* 0x000ea400080010ff */
[----:B--2---:R-:W-:Y:S05]  /*cca0*/  @!P0 BRA `(.L_x_161) ;  /* 0xfffffffc00f08947 */ /* 0x004fea000383ffff */
[----:B------:R-:W-:Y:S05]  /*ccb0*/  BRA `(.L_x_162) ;  /* 0xffffff6000cc7947 */ /* 0x000fea000383ffff */
.L_x_52:
[----:B-1----:R1:W2:Y:S02]  /*ccc0*/  SYNCS.PHASECHK.TRANS64.TRYWAIT P0, [R0+URZ+0xc0], R5 ;  /* 0x0000c005000075a7 */ /* 0x0022a400080011ff */
[----:B--2---:R-:W-:Y:S05]  /*ccd0*/  @!P0 NANOSLEEP.SYNCS 0x989680 ;  /* 0x009896800000895d */ /* 0x004fea0003900000 */
[----:B------:R-:W2:Y:S02]  /*cce0*/  @!P0 SYNCS.PHASECHK.TRANS64 P0, [R0+URZ+0xc0], R5 ;  /* 0x0000c005000085a7 */ /* 0x000ea400080010ff */
[----:B--2---:R-:W-:Y:S05]  /*ccf0*/  @!P0 BRA `(.L_x_52) ;  /* 0xfffffffc00f08947 */ /* 0x004fea000383ffff */
[----:B------:R-:W-:Y:S05]  /*cd00*/  BRA `(.L_x_163) ;  /* 0xffffff6400287947 */ /* 0x000fea000383ffff */
.L_x_53:
[----:B------:R-:W-:-:S07]  /*cd10*/  MOV R0, UR4 ;  /* 0x0000000400007c02 */ /* 0x000fce0008000f00 */
.L_x_164:
[----:B-1----:R1:W2:Y:S02]  /*cd20*/  SYNCS.PHASECHK.TRANS64.TRYWAIT P0, [R0+URZ+0xa0], R7 ;  /* 0x0000a007000075a7 */ /* 0x0022a400080011ff */
[----:B--2---:R-:W-:Y:S05]  /*cd30*/  @!P0 NANOSLEEP.SYNCS 0x989680 ;  /* 0x009896800000895d */ /* 0x004fea0003900000 */
[----:B------:R-:W2:Y:S02]  /*cd40*/  @!P0 SYNCS.PHASECHK.TRANS64 P0, [R0+URZ+0xa0], R7 ;  /* 0x0000a007000085a7 */ /* 0x000ea400080010ff */
[----:B--2---:R-:W-:Y:S05]  /*cd50*/  @!P0 BRA `(.L_x_164) ;  /* 0xfffffffc00f08947 */ /* 0x004fea000383ffff */
[----:B------:R-:W-:Y:S05]  /*cd60*/  BRA `(.L_x_165) ;  /* 0xffffff6400387947 */ /* 0x000fea000383ffff */
.L_x_54:
[----:B-1----:R1:W2:Y:S02]  /*cd70*/  SYNCS.PHASECHK.TRANS64.TRYWAIT P1, [R0+URZ+0x90], R5 ;  /* 0x00009005000075a7 */ /* 0x0022a400080211ff */
[----:B--2---:R-:W-:Y:S05]  /*cd80*/  @!P1 NANOSLEEP.SYNCS 0x989680 ;  /* 0x009896800000995d */ /* 0x004fea0003900000 */
[----:B------:R-:W2:Y:S02]  /*cd90*/  @!P1 SYNCS.PHASECHK.TRANS64 P1, [R0+URZ+0x90], R5 ;  /* 0x00009005000095a7 */ /* 0x000ea400080210ff */
[----:B--2---:R-:W-:Y:S05]  /*cda0*/  @!P1 BRA `(.L_x_54) ;  /* 0xfffffffc00f09947 */ /* 0x004fea000383ffff */
[----:B------:R-:W-:Y:S05]  /*cdb0*/  BRA `(.L_x_166) ;  /* 0xffffff6400687947 */ /* 0x000fea000383ffff */
.L_x_57:
[----:B------:R-:W-:-:S07]  /*cdc0*/  MOV R0, UR4 ;  /* 0x0000000400007c02 */ /* 0x000fce0008000f00 */
.L_x_167:
[----:B-1----:R1:W2:Y:S02]  /*cdd0*/  SYNCS.PHASECHK.TRANS64.TRYWAIT P0, [R0+URZ+0xa0], R3 ;  /* 0x0000a003000075a7 */ /* 0x0022a400080011ff */
[----:B--2---:R-:W-:Y:S05]  /*cde0*/  @!P0 NANOSLEEP.SYNCS 0x989680 ;  /* 0x009896800000895d */ /* 0x004fea0003900000 */
[----:B------:R-:W2:Y:S02]  /*cdf0*/  @!P0 SYNCS.PHASECHK.TRANS64 P0, [R0+URZ+0xa0], R3 ;  /* 0x0000a003000085a7 */ /* 0x000ea400080010ff */
[----:B--2---:R-:W-:Y:S05]  /*ce00*/  @!P0 BRA `(.L_x_167) ;  /* 0xfffffffc00f08947 */ /* 0x004fea000383ffff */
[----:B------:R-:W-:Y:S05]  /*ce10*/  BRA `(.L_x_56) ;  /* 0xffffff6400bc7947 */ /* 0x000fea000383ffff */
.L_x_66:
[----:B-1----:R-:W-:-:S04]  /*ce20*/  MOV R5, UR5 ;  /* 0x0000000500057c02 */ /* 0x002fc80008000f00 */
[----:B------:R1:W2:Y:S03]  /*ce30*/  SYNCS.PHASECHK.TRANS64.TRYWAIT P0, [R5+URZ+0x8], R6 ;  /* 0x00000806050075a7 */ /* 0x0002a600080011ff */
[----:B--2---:R-:W-:Y:S05]  /*ce40*/  @!P0 NANOSLEEP.SYNCS 0x989680 ;  /* 0x009896800000895d */ /* 0x004fea0003900000 */
[----:B------:R-:W2:Y:S02]  /*ce50*/  @!P0 SYNCS.PHASECHK.TRANS64 P0, [R5+URZ+0x8], R6 ;  /* 0x00000806050085a7 */ /* 0x000ea400080010ff */
[----:B--2---:R-:W-:Y:S05]  /*ce60*/  @!P0 BRA `(.L_x_66) ;  /* 0xfffffffc00ec8947 */ /* 0x004fea000383ffff */
[----:B------:R-:W-:Y:S05]  /*ce70*/  BRA `(.L_x_65) ;  /* 0xffffff6800747947 */ /* 0x000fea000383ffff */
.L_x_68:
[----:B------:R-:W-:Y:S01]  /*ce80*/  BSSY B0, `(.L_x_168) ;  /* 0x0000006000007945 */ /* 0x000fe20003800000 */
[----:B------:R-:W-:-:S07]  /*ce90*/  MOV R15, 0xffffffff ;  /* 0xffffffff000f7802 */ /* 0x000fce0000000f00 */
[----:B-1---5:R-:W-:Y:S05]  /*cea0*/  WARPSYNC.COLLECTIVE R15, `(.L_x_169) ;  /* 0x000000000f0c7348 */ /* 0x022fea0003c00000 */
[----:B------:R-:W-:Y:S02]  /*ceb0*/  ELECT P6, UR79, PT ;  /* 0x00000000004f782f */ /* 0x000fe400038c0000 */
[----:B------:R-:W-:Y:S01]  /*cec0*/  MOV R14, UR79 ;  /* 0x0000004f000e7c02 */ /* 0x000fe20008000f00 */
[----:B-1---5:R-:W-:Y:S10]  /*ced0*/  ENDCOLLECTIVE ;  /* 0x000000000000791b */ /* 0x022ff40003800000 */
.L_x_169:
[----:B------:R-:W-:Y:S05]  /*cee0*/  BSYNC B0 ;  /* 0x0000000000007941 */ /* 0x000fea0003800000 */
.L_x_168:
[----:B------:R-:W-:Y:S05]  /*cef0*/  BRA `(.L_x_170) ;  /* 0xffffff6800a47947 */ /* 0x000fea000383ffff */
.L_x_70:
[----:B-1----:R-:W-:-:S04]  /*cf00*/  MOV R3, UR5 ;  /* 0x0000000500037c02 */ /* 0x002fc80008000f00 */
[----:B------:R1:W2:Y:S03]  /*cf10*/  SYNCS.PHASECHK.TRANS64.TRYWAIT P0, [R3+URZ+0x8], R4 ;  /* 0x00000804030075a7 */ /* 0x0002a600080011ff */
[----:B--2---:R-:W-:Y:S05]  /*cf20*/  @!P0 NANOSLEEP.SYNCS 0x989680 ;  /* 0x009896800000895d */ /* 0x004fea0003900000 */
[----:B------:R-:W2:Y:S02]  /*cf30*/  @!P0 SYNCS.PHASECHK.TRANS64 P0, [R3+URZ+0x8], R4 ;  /* 0x00000804030085a7 */ /* 0x000ea400080010ff */
[----:B--2---:R-:W-:Y:S05]  /*cf40*/  @!P0 BRA `(.L_x_70) ;  /* 0xfffffffc00ec8947 */ /* 0x004fea000383ffff */
[----:B------:R-:W-:Y:S05]  /*cf50*/  BRA `(.L_x_69) ;  /* 0xffffff6800a87947 */ /* 0x000fea000383ffff */
.L_x_71:
[----:B-1----:R1:W2:Y:S02]  /*cf60*/  SYNCS.PHASECHK.TRANS64.TRYWAIT P0, [R2+URZ+0x90], R5 ;  /* 0x00009005020075a7 */ /* 0x0022a400080011ff */
[----:B--2---:R-:W-:Y:S05]  /*cf70*/  @!P0 NANOSLEEP.SYNCS 0x989680 ;  /* 0x009896800000895d */ /* 0x004fea0003900000 */
[----:B------:R-:W2:Y:S02]  /*cf80*/  @!P0 SYNCS.PHASECHK.TRANS64 P0, [R2+URZ+0x90], R5 ;  /* 0x00009005020085a7 */ /* 0x000ea400080010ff */
[----:B--2---:R-:W-:Y:S05]  /*cf90*/  @!P0 BRA `(.L_x_71) ;  /* 0xfffffffc00f08947 */ /* 0x004fea000383ffff */
[----:B------:R-:W-:Y:S05]  /*cfa0*/  BRA `(.L_x_171) ;  /* 0xffffff70005c7947 */ /* 0x000fea000383ffff */
.L_x_75:
[----:B------:R-:W-:-:S07]  /*cfb0*/  MOV R2, UR13 ;  /* 0x0000000d00027c02 */ /* 0x000fce0008000f00 */
.L_x_172:
[----:B-1----:R1:W2:Y:S02]  /*cfc0*/  SYNCS.PHASECHK.TRANS64.TRYWAIT P0, [R2+URZ], R5 ;  /* 0x00000005020075a7 */ /* 0x0022a400080011ff */
[----:B--2---:R-:W-:Y:S05]  /*cfd0*/  @!P0 NANOSLEEP.SYNCS 0x989680 ;  /* 0x009896800000895d */ /* 0x004fea0003900000 */
[----:B------:R-:W2:Y:S02]  /*cfe0*/  @!P0 SYNCS.PHASECHK.TRANS64 P0, [R2+URZ], R5 ;  /* 0x00000005020085a7 */ /* 0x000ea400080010ff */
[----:B--2---:R-:W-:Y:S05]  /*cff0*/  @!P0 BRA `(.L_x_172) ;  /* 0xfffffffc00f08947 */ /* 0x004fea000383ffff */
[----:B------:R-:W-:Y:S05]  /*d000*/  BRA `(.L_x_74) ;  /* 0xffffff7000b47947 */ /* 0x000fea000383ffff */
.L_x_78:
[----:B------:R-:W-:-:S07]  /*d010*/  MOV R2, UR50 ;  /* 0x0000003200027c02 */ /* 0x000fce0008000f00 */
.L_x_173:
[----:B-1----:R1:W2:Y:S02]  /*d020*/  SYNCS.PHASECHK.TRANS64.TRYWAIT P0, [R2+URZ+0xb8], R5 ;  /* 0x0000b805020075a7 */ /* 0x0022a400080011ff */
[----:B--2---:R-:W-:Y:S05]  /*d030*/  @!P0 NANOSLEEP.SYNCS 0x989680 ;  /* 0x009896800000895d */ /* 0x004fea0003900000 */
[----:B------:R-:W2:Y:S02]  /*d040*/  @!P0 SYNCS.PHASECHK.TRANS64 P0, [R2+URZ+0xb8], R5 ;  /* 0x0000b805020085a7 */ /* 0x000ea400080010ff */
[----:B--2---:R-:W-:Y:S05]  /*d050*/  @!P0 BRA `(.L_x_173) ;  /* 0xfffffffc00f08947 */ /* 0x004fea000383ffff */
[----:B------:R-:W-:Y:S05]  /*d060*/  BRA `(.L_x_174) ;  /* 0xffffff7400847947 */ /* 0x000fea000383ffff */
.L_x_81:
[----:B------:R-:W-:Y:S07]  /*d070*/  MOV R2, UR7 ;  /* 0x0000000700027c02 */ /* 0x000fee0008000f00 */
.L_x_175:
[----:B-1----:R1:W2:Y:S02]  /*d080*/  SYNCS.PHASECHK.TRANS64.TRYWAIT P0, [R2+URZ], R5 ;  /* 0x00000005020075a7 */ /* 0x0022a400080011ff */
[----:B--2---:R-:W-:Y:S05]  /*d090*/  @!P0 NANOSLEEP.SYNCS 0x989680 ;  /* 0x009896800000895d */ /* 0x004fea0003900000 */
[----:B------:R-:W2:Y:S02]  /*d0a0*/  @!P0 SYNCS.PHASECHK.TRANS64 P0, [R2+URZ], R5 ;  /* 0x00000005020085a7 */ /* 0x000ea400080010ff */
[----:B--2---:R-:W-:Y:S05]  /*d0b0*/  @!P0 BRA `(.L_x_175) ;  /* 0xfffffffc00f08947 */ /* 0x004fea000383ffff */
[----:B------:R-:W-:Y:S05]  /*d0c0*/  BRA `(.L_x_80) ;  /* 0xffffff7800047947 */ /* 0x000fea000383ffff */
.L_x_84:
[----:B------:R-:W-:-:S07]  /*d0d0*/  MOV R0, UR50 ;  /* 0x0000003200007c02 */ /* 0x000fce0008000f00 */
.L_x_176:
[----:B-1----:R1:W2:Y:S02]  /*d0e0*/  SYNCS.PHASECHK.TRANS64.TRYWAIT P0, [R0+URZ+0xe0], R3 ;  /* 0x0000e003000075a7 */ /* 0x0022a400080011ff */
[----:B--2---:R-:W-:Y:S05]  /*d0f0*/  @!P0 NANOSLEEP.SYNCS 0x989680 ;  /* 0x009896800000895d */ /* 0x004fea0003900000 */
[----:B------:R-:W2:Y:S02]  /*d100*/  @!P0 SYNCS.PHASECHK.TRANS64 P0, [R0+URZ+0xe0], R3 ;  /* 0x0000e003000085a7 */ /* 0x000ea400080010ff */
[----:B--2---:R-:W-:Y:S05]  /*d110*/  @!P0 BRA `(.L_x_176) ;  /* 0xfffffffc00f08947 */ /* 0x004fea000383ffff */
[----:B------:R-:W-:Y:S05]  /*d120*/  BRA `(.L_x_177) ;  /* 0xffffff7c007c7947 */ /* 0x000fea000383ffff */
.L_x_89:
[----:B--2---:R2:W3:Y:S02]  /*d130*/  SYNCS.PHASECHK.TRANS64.TRYWAIT P0, [R12+URZ+0x90], R9 ;  /* 0x000090090c0075a7 */ /* 0x0044e400080011ff */
[----:B---3--:R-:W-:Y:S05]  /*d140*/  @!P0 NANOSLEEP.SYNCS 0x989680 ;  /* 0x009896800000895d */ /* 0x008fea0003900000 */
[----:B------:R-:W3:Y:S02]  /*d150*/  @!P0 SYNCS.PHASECHK.TRANS64 P0, [R12+URZ+0x90], R9 ;  /* 0x000090090c0085a7 */ /* 0x000ee400080010ff */
[----:B---3--:R-:W-:Y:S05]  /*d160*/  @!P0 BRA `(.L_x_89) ;  /* 0xfffffffc00f08947 */ /* 0x008fea000383ffff */
[----:B------:R-:W-:Y:S05]  /*d170*/  BRA `(.L_x_178) ;  /* 0xffffff8000ac7947 */ /* 0x000fea000383ffff */
.L_x_92:
[----:B------:R-:W-:Y:S07]  /*d180*/  MOV R0, UR21 ;  /* 0x0000001500007c02 */ /* 0x000fee0008000f00 */
.L_x_179:
[----:B--2---:R2:W3:Y:S02]  /*d190*/  SYNCS.PHASECHK.TRANS64.TRYWAIT P2, [R0+URZ+0x88], R11 ;  /* 0x0000880b000075a7 */ /* 0x0044e400080411ff */
[----:B---3--:R-:W-:Y:S05]  /*d1a0*/  @!P2 NANOSLEEP.SYNCS 0x989680 ;  /* 0x009896800000a95d */ /* 0x008fea0003900000 */
[----:B------:R-:W3:Y:S02]  /*d1b0*/  @!P2 SYNCS.PHASECHK.TRANS64 P2, [R0+URZ+0x88], R11 ;  /* 0x0000880b0000a5a7 */ /* 0x000ee400080410ff */
[----:B---3--:R-:W-:Y:S05]  /*d1c0*/  @!P2 BRA `(.L_x_179) ;  /* 0xfffffffc00f0a947 */ /* 0x008fea000383ffff */
[----:B------:R-:W-:Y:S05]  /*d1d0*/  BRA `(.L_x_91) ;  /* 0xffffff8800147947 */ /* 0x000fea000383ffff */
.L_x_95:
[----:B--2---:R-:W-:Y:S07]  /*d1e0*/  MOV R0, UR21 ;  /* 0x0000001500007c02 */ /* 0x004fee0008000f00 */
.L_x_180:
[----:B--2---:R2:W3:Y:S02]  /*d1f0*/  SYNCS.PHASECHK.TRANS64.TRYWAIT P0, [R0+URZ+0x60], R9 ;  /* 0x00006009000075a7 */ /* 0x0044e400080011ff */
[----:B---3--:R-:W-:Y:S05]  /*d200*/  @!P0 NANOSLEEP.SYNCS 0x989680 ;  /* 0x009896800000895d */ /* 0x008fea0003900000 */
[----:B------:R-:W3:Y:S02]  /*d210*/  @!P0 SYNCS.PHASECHK.TRANS64 P0, [R0+URZ+0x60], R9 ;  /* 0x00006009000085a7 */ /* 0x000ee400080010ff */
[----:B---3--:R-:W-:Y:S05]  /*d220*/  @!P0 BRA `(.L_x_180) ;  /* 0xfffffffc00f08947 */ /* 0x008fea000383ffff */
[----:B------:R-:W-:Y:S05]  /*d230*/  BRA `(.L_x_181) ;  /* 0xffffff8800747947 */ /* 0x000fea000383ffff */
.L_x_96:
[----:B------:R-:W-:Y:S07]  /*d240*/  MOV R0, UR21 ;  /* 0x0000001500007c02 */ /* 0x000fee0008000f00 */
.L_x_182:
[----:B--2---:R2:W3:Y:S02]  /*d250*/  SYNCS.PHASECHK.TRANS64.TRYWAIT P0, [R0+URZ+0x68], R9 ;  /* 0x00006809000075a7 */ /* 0x0044e400080011ff */
[----:B---3--:R-:W-:Y:S05]  /*d260*/  @!P0 NANOSLEEP.SYNCS 0x989680 ;  /* 0x009896800000895d */ /* 0x008fea0003900000 */
[----:B------:R-:W3:Y:S02]  /*d270*/  @!P0 SYNCS.PHASECHK.TRANS64 P0, [R0+URZ+0x68], R9 ;  /* 0x00006809000085a7 */ /* 0x000ee400080010ff */
[----:B---3--:R-:W-:Y:S05]  /*d280*/  @!P0 BRA `(.L_x_182) ;  /* 0xfffffffc00f08947 */ /* 0x008fea000383ffff */
[----:B------:R-:W-:Y:S05]  /*d290*/  BRA `(.L_x_183) ;  /* 0xffffff8800c47947 */ /* 0x000fea000383ffff */
.L_x_97:
[----:B------:R-:W-:Y:S07]  /*d2a0*/  MOV R0, UR21 ;  /* 0x0000001500007c02 */ /* 0x000fee0008000f00 */
.L_x_184:
[----:B--2---:R2:W3:Y:S02]  /*d2b0*/  SYNCS.PHASECHK.TRANS64.TRYWAIT P0, [R0+URZ+0x70], R9 ;  /* 0x00007009000075a7 */ /* 0x0044e400080011ff */
[----:B---3--:R-:W-:Y:S05]  /*d2c0*/  @!P0 NANOSLEEP.SYNCS 0x989680 ;  /* 0x009896800000895d */ /* 0x008fea0003900000 */
[----:B------:R-:W3:Y:S02]  /*d2d0*/  @!P0 SYNCS.PHASECHK.TRANS64 P0, [R0+URZ+0x70], R9 ;  /* 0x00007009000085a7 */ /* 0x000ee400080010ff */
[----:B---3--:R-:W-:Y:S05]  /*d2e0*/  @!P0 BRA `(.L_x_184) ;  /* 0xfffffffc00f08947 */ /* 0x008fea000383ffff */
[----:B------:R-:W-:Y:S05]  /*d2f0*/  BRA `(.L_x_185) ;  /* 0xffffff8c00087947 */ /* 0x000fea000383ffff */
.L_x_98:
[----:B------:R-:W-:Y:S07]  /*d300*/  MOV R0, UR21 ;  /* 0x0000001500007c02 */ /* 0x000fee0008000f00 */
.L_x_186:
[----:B--2---:R2:W3:Y:S02]  /*d310*/  SYNCS.PHASECHK.TRANS64.TRYWAIT P0, [R0+URZ+0x78], R9 ;  /* 0x00007809000075a7 */ /* 0x0044e400080011ff */
[----:B---3--:R-:W-:Y:S05]  /*d320*/  @!P0 NANOSLEEP.SYNCS 0x989680 ;  /* 0x009896800000895d */ /* 0x008fea0003900000 */
[----:B------:R-:W3:Y:S02]  /*d330*/  @!P0 SYNCS.PHASECHK.TRANS64 P0, [R0+URZ+0x78], R9 ;  /* 0x00007809000085a7 */ /* 0x000ee400080010ff */
[----:B---3--:R-:W-:Y:S05]  /*d340*/  @!P0 BRA `(.L_x_186) ;  /* 0xfffffffc00f08947 */ /* 0x008fea000383ffff */
[----:B------:R-:W-:Y:S05]  /*d350*/  BRA `(.L_x_187) ;  /* 0xffffff8c004c7947 */ /* 0x000fea000383ffff */
.L_x_100:
[----:B------:R-:W-:-:S07]  /*d360*/  MOV R0, UR21 ;  /* 0x0000001500007c02 */ /* 0x000fce0008000f00 */
.L_x_188:
[----:B---3--:R3:W4:Y:S02]  /*d370*/  SYNCS.PHASECHK.TRANS64.TRYWAIT P0, [R0+URZ+0x60], R3 ;  /* 0x00006003000075a7 */ /* 0x00872400080011ff */
[----:B----4-:R-:W-:Y:S05]  /*d380*/  @!P0 NANOSLEEP.SYNCS 0x989680 ;  /* 0x009896800000895d */ /* 0x010fea0003900000 */
[----:B------:R-:W4:Y:S02]  /*d390*/  @!P0 SYNCS.PHASECHK.TRANS64 P0, [R0+URZ+0x60], R3 ;  /* 0x00006003000085a7 */ /* 0x000f2400080010ff */
[----:B----4-:R-:W-:Y:S05]  /*d3a0*/  @!P0 BRA `(.L_x_188) ;  /* 0xfffffffc00f08947 */ /* 0x010fea000383ffff */
[----:B------:R-:W-:Y:S05]  /*d3b0*/  BRA `(.L_x_189) ;  /* 0xffffff8c00d47947 */ /* 0x000fea000383ffff */
.L_x_101:
[----:B---3--:R-:W-:-:S07]  /*d3c0*/  MOV R0, UR21 ;  /* 0x0000001500007c02 */ /* 0x008fce0008000f00 */
.L_x_190:
[----:B---3--:R3:W4:Y:S02]  /*d3d0*/  SYNCS.PHASECHK.TRANS64.TRYWAIT P0, [R0+URZ+0x68], R3 ;  /* 0x00006803000075a7 */ /* 0x00872400080011ff */
[----:B----4-:R-:W-:Y:S05]  /*d3e0*/  @!P0 NANOSLEEP.SYNCS 0x989680 ;  /* 0x009896800000895d */ /* 0x010fea0003900000 */
[----:B------:R-:W4:Y:S02]  /*d3f0*/  @!P0 SYNCS.PHASECHK.TRANS64 P0, [R0+URZ+0x68], R3 ;  /* 0x00006803000085a7 */ /* 0x000f2400080010ff */
[----:B----4-:R-:W-:Y:S05]  /*d400*/  @!P0 BRA `(.L_x_190) ;  /* 0xfffffffc00f08947 */ /* 0x010fea000383ffff */
[----:B------:R-:W-:Y:S05]  /*d410*/  BRA `(.L_x_191) ;  /* 0xffffff8c00c47947 */ /* 0x000fea000383ffff */
.L_x_102:
[----:B---3--:R-:W-:-:S07]  /*d420*/  MOV R0, UR21 ;  /* 0x0000001500007c02 */ /* 0x008fce0008000f00 */
.L_x_192:
[----:B---3--:R3:W4:Y:S02]  /*d430*/  SYNCS.PHASECHK.TRANS64.TRYWAIT P0, [R0+URZ+0x70], R3 ;  /* 0x00007003000075a7 */ /* 0x00872400080011ff */
[----:B----4-:R-:W-:Y:S05]  /*d440*/  @!P0 NANOSLEEP.SYNCS 0x989680 ;  /* 0x009896800000895d */ /* 0x010fea0003900000 */
[----:B------:R-:W4:Y:S02]  /*d450*/  @!P0 SYNCS.PHASECHK.TRANS64 P0, [R0+URZ+0x70], R3 ;  /* 0x00007003000085a7 */ /* 0x000f2400080010ff */
[----:B----4-:R-:W-:Y:S05]  /*d460*/  @!P0 BRA `(.L_x_192) ;  /* 0xfffffffc00f08947 */ /* 0x010fea000383ffff */
[----:B------:R-:W-:Y:S05]  /*d470*/  BRA `(.L_x_193) ;  /* 0xffffff8c00b47947 */ /* 0x000fea000383ffff */
.L_x_104:
[----:B--2---:R2:W4:Y:S02]  /*d480*/  SYNCS.PHASECHK.TRANS64.TRYWAIT P0, [R0+URZ+0x90], R3 ;  /* 0x00009003000075a7 */ /* 0x00452400080011ff */
[----:B----4-:R-:W-:Y:S05]  /*d490*/  @!P0 NANOSLEEP.SYNCS 0x989680 ;  /* 0x009896800000895d */ /* 0x010fea0003900000 */
[----:B------:R-:W4:Y:S02]  /*d4a0*/  @!P0 SYNCS.PHASECHK.TRANS64 P0, [R0+URZ+0x90], R3 ;  /* 0x00009003000085a7 */ /* 0x000f2400080010ff */
[----:B----4-:R-:W-:Y:S05]  /*d4b0*/  @!P0 BRA `(.L_x_104) ;  /* 0xfffffffc00f08947 */ /* 0x010fea000383ffff */
[----:B------:R-:W-:Y:S05]  /*d4c0*/  BRA `(.L_x_194) ;  /* 0xffffff9000887947 */ /* 0x000fea000383ffff */
.L_x_115:
[----:B-1----:R-:W-:Y:S04]  /*d4d0*/  MOV R3, UR46 ;  /* 0x0000002e00037c02 */ /* 0x002fe80008000f00 */
[----:B------:R1:W2:Y:S03]  /*d4e0*/  SYNCS.PHASECHK.TRANS64.TRYWAIT P0, [R3+URZ+0x40], R4 ;  /* 0x00004004030075a7 */ /* 0x0002a600080011ff */
[----:B--2---:R-:W-:Y:S05]  /*d4f0*/  @!P0 NANOSLEEP.SYNCS 0x989680 ;  /* 0x009896800000895d */ /* 0x004fea0003900000 */
[----:B------:R-:W2:Y:S02]  /*d500*/  @!P0 SYNCS.PHASECHK.TRANS64 P0, [R3+URZ+0x40], R4 ;  /* 0x00004004030085a7 */ /* 0x000ea400080010ff */
[----:B--2---:R-:W-:Y:S05]  /*d510*/  @!P0 BRA `(.L_x_115) ;  /* 0xfffffffc00ec8947 */ /* 0x004fea000383ffff */
[----:B------:R-:W-:Y:S05]  /*d520*/  BRA `(.L_x_114) ;  /* 0xffffffa000647947 */ /* 0x000fea000383ffff */
.L_x_117:
[----:B-1----:R-:W-:Y:S04]  /*d530*/  MOV R3, UR46 ;  /* 0x0000002e00037c02 */ /* 0x002fe80008000f00 */
[----:B------:R1:W4:Y:S03]  /*d540*/  SYNCS.PHASECHK.TRANS64.TRYWAIT P1, [R3+URZ+0xb0], R0 ;  /* 0x0000b000030075a7 */ /* 0x00032600080211ff */
[----:B----4-:R-:W-:Y:S05]  /*d550*/  @!P1 NANOSLEEP.SYNCS 0x989680 ;  /* 0x009896800000995d */ /* 0x010fea0003900000 */
[----:B------:R-:W4:Y:S02]  /*d560*/  @!P1 SYNCS.PHASECHK.TRANS64 P1, [R3+URZ+0xb0], R0 ;  /* 0x0000b000030095a7 */ /* 0x000f2400080210ff */
[----:B----4-:R-:W-:Y:S05]  /*d570*/  @!P1 BRA `(.L_x_117) ;  /* 0xfffffffc00ec9947 */ /* 0x010fea000383ffff */
[----:B------:R-:W-:Y:S05]  /*d580*/  BRA `(.L_x_116) ;  /* 0xffffffa0009c7947 */ /* 0x000fea000383ffff */
.L_x_126:
[----:B---3--:R3:W4:Y:S02]  /*d590*/  SYNCS.PHASECHK.TRANS64.TRYWAIT P0, [R3+URZ+0x40], R0 ;  /* 0x00004000030075a7 */ /* 0x00872400080011ff */
[----:B----4-:R-:W-:Y:S05]  /*d5a0*/  @!P0 NANOSLEEP.SYNCS 0x989680 ;  /* 0x009896800000895d */ /* 0x010fea0003900000 */
[----:B------:R-:W4:Y:S02]  /*d5b0*/  @!P0 SYNCS.PHASECHK.TRANS64 P0, [R3+URZ+0x40], R0 ;  /* 0x00004000030085a7 */ /* 0x000f2400080010ff */
[----:B----4-:R-:W-:Y:S05]  /*d5c0*/  @!P0 BRA `(.L_x_126) ;  /* 0xfffffffc00f08947 */ /* 0x010fea000383ffff */
[----:B------:R-:W-:Y:S05]  /*d5d0*/  BRA `(.L_x_125) ;  /* 0xffffffb400687947 */ /* 0x000fea000383ffff */
.L_x_134:
[----:B-1----:R1:W4:Y:S02]  /*d5e0*/  SYNCS.PHASECHK.TRANS64.TRYWAIT P0, [R103+URZ+0x40], R6 ;  /* 0x00004006670075a7 */ /* 0x00232400080011ff */
[----:B----4-:R-:W-:Y:S05]  /*d5f0*/  @!P0 NANOSLEEP.SYNCS 0x989680 ;  /* 0x009896800000895d */ /* 0x010fea0003900000 */
[----:B------:R-:W4:Y:S02]  /*d600*/  @!P0 SYNCS.PHASECHK.TRANS64 P0, [R103+URZ+0x40], R6 ;  /* 0x00004006670085a7 */ /* 0x000f2400080010ff */
[----:B----4-:R-:W-:Y:S05]  /*d610*/  @!P0 BRA `(.L_x_134) ;  /* 0xfffffffc00f08947 */ /* 0x010fea000383ffff */
[----:B------:R-:W-:Y:S05]  /*d620*/  BRA `(.L_x_133) ;  /* 0xffffffc8006c7947 */ /* 0x000fea000383ffff */
.L_x_142:
[----:B-1----:R1:W2:Y:S02]  /*d630*/  SYNCS.PHASECHK.TRANS64.TRYWAIT P0, [R16+URZ+0x40], R3 ;  /* 0x00004003100075a7 */ /* 0x0022a400080011ff */
[----:B--2---:R-:W-:Y:S05]  /*d640*/  @!P0 NANOSLEEP.SYNCS 0x989680 ;  /* 0x009896800000895d */ /* 0x004fea0003900000 */
[----:B------:R-:W2:Y:S02]  /*d650*/  @!P0 SYNCS.PHASECHK.TRANS64 P0, [R16+URZ+0x40], R3 ;  /* 0x00004003100085a7 */ /* 0x000ea400080010ff */
[----:B--2---:R-:W-:Y:S05]  /*d660*/  @!P0 BRA `(.L_x_142) ;  /* 0xfffffffc00f08947 */ /* 0x004fea000383ffff */
[----:B------:R-:W-:Y:S05]  /*d670*/  BRA `(.L_x_141) ;  /* 0xffffffdc00687947 */ /* 0x000fea000383ffff */
        .weak           $__internal_0_$__cuda_sm10x_tcgen05_guardrail_trap_col_being_dealloced_not_returned_by_alloc
        .type           $__internal_0_$__cuda_sm10x_tcgen05_guardrail_trap_col_being_dealloced_not_returned_by_alloc,@function
        .size           $__internal_0_$__cuda_sm10x_tcgen05_guardrail_trap_col_being_dealloced_not_returned_by_alloc,($__internal_1_$__cuda_sm10x_tcgen05_guardrail_trap_phase_invalid_during_alloc - $__internal_0_$__cuda_sm10x_tcgen05_guardrail_trap_col_being_dealloced_not_returned_by_alloc)
$__internal_0_$__cuda_sm10x_tcgen05_guardrail_trap_col_being_dealloced_not_returned_by_alloc:
[----:B------:R-:W-:Y:S05]  /*d680*/  BPT.TRAP 0x1 ;  /* 0x000000040000795c */ /* 0x000fea0000300000 */
[----:B------:R-:W-:-:S04]  /*d690*/  HFMA2 R3, -RZ, RZ, 0, 0 ;  /* 0x00000000ff037431 */ /* 0x000fc800000001ff */
[----:B------:R-:W-:Y:S05]  /*d6a0*/  RET.REL.NODEC R2 `(_ZN7cutlass13device_kernelINS_4gemm6kernel13GemmUniversalIN4cute5tupleIJiiiiEEENS1_10collective13CollectiveMmaINS1_46MainloopSm100TmaUmmaWarpSpecializedBlockScaledILi4ELi2ELi1ENS5_IJNS4_1CILi4EEENSA_ILi2EEENSA_ILi1EEEEEEEENS5_IJNSA_ILi256EEESG_SG_EEENS5_IJNS_12float_e2m1_tENS_13float_ue4m3_tEEEENS5_IJNS5_IJlSD_lEEENS4_6LayoutINS5_IJNS5_IJNS5_IJNSA_ILi32EEESB_EEEiEEENS5_IJNS5_IJNSA_ILi16EEESB_EEEiEEENS5_IJSD_iEEEEEENS5_IJSS_NS5_IJNS5_IJNSA_ILi0EEESD_EEENSA_ILi512EEEEEENS5_IJSV_iEEEEEEEEEEESK_S12_NS4_8TiledMMAINS4_8MMA_AtomIJNS4_23SM100_MMA_MXF4_2x1SM_SSISI_SI_fSJ_Li256ELi256ELi16ELNS4_4UMMA5MajorE0ELS17_0ELNS16_7ScaleInE0ELS18_0EEEEEENSM_INS5_IJSD_SD_SD_EEENS5_IJSV_SV_SV_EEEEENS5_IJNS4_10UnderscoreES1E_S1E_EEEEENS5_IJNS4_28SM100_TMA_2SM_LOAD_MULTICASTES1H_EEENS5_IJNS4_14ComposedLayoutINS4_7SwizzleILi3ELi4ELi3EEENS4_18smem_ptr_flag_bitsILi4EEENSM_INS5_IJNSA_ILi8EEESG_EEENS5_IJSG_SD_EEEEEEENSM_INS5_IJNS5_IJNS5_IJSO_SD_EEESR_EEESD_NS5_IJSD_SB_EEEEEENS5_IJNS5_IJNS5_IJSR_SX_EEESW_EEESV_NS5_IJSB_SX_EEEEEEEEEEEvNS4_8identityES1I_NS5_IJS1S_NSM_INS5_IJNS5_IJNS5_IJSO_SC_EEESR_EEESD_S1V_EEENS5_IJS1Y_SV_NS5_IJSB_NSA_ILi1024EEEEEEEEEEEEEEvS23_EENS_8epilogue10collective18CollectiveEpilogueINS2D_23Sm100TmaWarpSpecializedILi4ELi2ELi64ELb1ELb0EEEJNS5_IJNSA_ILi128EEESG_SG_EEENS5_IJNSM_IS2I_SD_EENSM_INSA_ILi64EEESD_EEEEENS_10bfloat16_tESL_S2O_SL_NS2D_6fusion15FusionCallbacksIS2H_NS2P_17LinearCombinationIS2O_fS2O_fLNS_15FloatRoundStyleE2EEES2J_S2N_JEEENS4_5SM1004TMEM4LOAD26SM100_TMEM_LOAD_32dp32b64xENS4_13SM90_TMA_LOADENS1J_IS1L_NS1M_ILi16EEENSM_INS5_IJS1O_S2L_EEENS5_IJS2L_SD_EEEEEEENS4_39AutoVectorizingCopyWithAssumedAlignmentILi128EEENS4_14SM90_TMA_STOREES34_S36_S36_EEEvvEEEEvNT_6ParamsE) ;  /* 0xffffff2802547950 */ /* 0x000fea0003c3ffff */
        .weak           $__internal_1_$__cuda_sm10x_tcgen05_guardrail_trap_phase_invalid_during_alloc
        .type           $__internal_1_$__cuda_sm10x_tcgen05_guardrail_trap_phase_invalid_during_alloc,@function
        .size           $__internal_1_$__cuda_sm10x_tcgen05_guardrail_trap_phase_invalid_during_alloc,($__internal_2_$__cuda_sm10x_tcgen05_guardrail_trap_unallocated_columns_being_dealloced - $__internal_1_$__cuda_sm10x_tcgen05_guardrail_trap_phase_invalid_during_alloc)
$__internal_1_$__cuda_sm10x_tcgen05_guardrail_trap_phase_invalid_during_alloc:
[----:B------:R-:W-:Y:S05]  /*d6b0*/  BPT.TRAP 0x1 ;  /* 0x000000040000795c */ /* 0x000fea0000300000 */
[----:B------:R-:W-:-:S04]  /*d6c0*/  MOV R5, 0x0 ;  /* 0x0000000000057802 */ /* 0x000fc80000000f00 */
[----:B------:R-:W-:Y:S05]  /*d6d0*/  RET.REL.NODEC R4 `(_ZN7cutlass13device_kernelINS_4gemm6kernel13GemmUniversalIN4cute5tupleIJiiiiEEENS1_10collective13CollectiveMmaINS1_46MainloopSm100TmaUmmaWarpSpecializedBlockScaledILi4ELi2ELi1ENS5_IJNS4_1CILi4EEENSA_ILi2EEENSA_ILi1EEEEEEEENS5_IJNSA_ILi256EEESG_SG_EEENS5_IJNS_12float_e2m1_tENS_13float_ue4m3_tEEEENS5_IJNS5_IJlSD_lEEENS4_6LayoutINS5_IJNS5_IJNS5_IJNSA_ILi32EEESB_EEEiEEENS5_IJNS5_IJNSA_ILi16EEESB_EEEiEEENS5_IJSD_iEEEEEENS5_IJSS_NS5_IJNS5_IJNSA_ILi0EEESD_EEENSA_ILi512EEEEEENS5_IJSV_iEEEEEEEEEEESK_S12_NS4_8TiledMMAINS4_8MMA_AtomIJNS4_23SM100_MMA_MXF4_2x1SM_SSISI_SI_fSJ_Li256ELi256ELi16ELNS4_4UMMA5MajorE0ELS17_0ELNS16_7ScaleInE0ELS18_0EEEEEENSM_INS5_IJSD_SD_SD_EEENS5_IJSV_SV_SV_EEEEENS5_IJNS4_10UnderscoreES1E_S1E_EEEEENS5_IJNS4_28SM100_TMA_2SM_LOAD_MULTICASTES1H_EEENS5_IJNS4_14ComposedLayoutINS4_7SwizzleILi3ELi4ELi3EEENS4_18smem_ptr_flag_bitsILi4EEENSM_INS5_IJNSA_ILi8EEESG_EEENS5_IJSG_SD_EEEEEEENSM_INS5_IJNS5_IJNS5_IJSO_SD_EEESR_EEESD_NS5_IJSD_SB_EEEEEENS5_IJNS5_IJNS5_IJSR_SX_EEESW_EEESV_NS5_IJSB_SX_EEEEEEEEEEEvNS4_8identityES1I_NS5_IJS1S_NSM_INS5_IJNS5_IJNS5_IJSO_SC_EEESR_EEESD_S1V_EEENS5_IJS1Y_SV_NS5_IJSB_NSA_ILi1024EEEEEEEEEEEEEEvS23_EENS_8epilogue10collective18CollectiveEpilogueINS2D_23Sm100TmaWarpSpecializedILi4ELi2ELi64ELb1ELb0EEEJNS5_IJNSA_ILi128EEESG_SG_EEENS5_IJNSM_IS2I_SD_EENSM_INSA_ILi64EEESD_EEEEENS_10bfloat16_tESL_S2O_SL_NS2D_6fusion15FusionCallbacksIS2H_NS2P_17LinearCombinationIS2O_fS2O_fLNS_15FloatRoundStyleE2EEES2J_S2N_JEEENS4_5SM1004TMEM4LOAD26SM100_TMEM_LOAD_32dp32b64xENS4_13SM90_TMA_LOADENS1J_IS1L_NS1M_ILi16EEENSM_INS5_IJS1O_S2L_EEENS5_IJS2L_SD_EEEEEEENS4_39AutoVectorizingCopyWithAssumedAlignmentILi128EEENS4_14SM90_TMA_STOREES34_S36_S36_EEEvvEEEEvNT_6ParamsE) ;  /* 0xffffff2804487950 */ /* 0x000fea0003c3ffff */
        .weak           $__internal_2_$__cuda_sm10x_tcgen05_guardrail_trap_unallocated_columns_being_dealloced
        .type           $__internal_2_$__cuda_sm10x_tcgen05_guardrail_trap_unallocated_columns_being_dealloced,@function
        .size           $__internal_2_$__cuda_sm10x_tcgen05_guardrail_trap_unallocated_columns_being_dealloced,(.L_x_196 - $__internal_2_$__cuda_sm10x_tcgen05_guardrail_trap_unallocated_columns_being_dealloced)
$__internal_2_$__cuda_sm10x_tcgen05_guardrail_trap_unallocated_columns_being_dealloced:
[----:B------:R-:W-:Y:S05]  /*d6e0*/  BPT.TRAP 0x1 ;  /* 0x000000040000795c */ /* 0x000fea0000300000 */
[----:B------:R-:W-:-:S04]  /*d6f0*/  HFMA2 R3, -RZ, RZ, 0, 0 ;  /* 0x00000000ff037431 */ /* 0x000fc800000001ff */
[----:B------:R-:W-:Y:S05]  /*d700*/  RET.REL.NODEC R2 `(_ZN7cutlass13device_kernelINS_4gemm6kernel13GemmUniversalIN4cute5tupleIJiiiiEEENS1_10collective13CollectiveMmaINS1_46MainloopSm100TmaUmmaWarpSpecializedBlockScaledILi4ELi2ELi1ENS5_IJNS4_1CILi4EEENSA_ILi2EEENSA_ILi1EEEEEEEENS5_IJNSA_ILi256EEESG_SG_EEENS5_IJNS_12float_e2m1_tENS_13float_ue4m3_tEEEENS5_IJNS5_IJlSD_lEEENS4_6LayoutINS5_IJNS5_IJNS5_IJNSA_ILi32EEESB_EEEiEEENS5_IJNS5_IJNSA_ILi16EEESB_EEEiEEENS5_IJSD_iEEEEEENS5_IJSS_NS5_IJNS5_IJNSA_ILi0EEESD_EEENSA_ILi512EEEEEENS5_IJSV_iEEEEEEEEEEESK_S12_NS4_8TiledMMAINS4_8MMA_AtomIJNS4_23SM100_MMA_MXF4_2x1SM_SSISI_SI_fSJ_Li256ELi256ELi16ELNS4_4UMMA5MajorE0ELS17_0ELNS16_7ScaleInE0ELS18_0EEEEEENSM_INS5_IJSD_SD_SD_EEENS5_IJSV_SV_SV_EEEEENS5_IJNS4_10UnderscoreES1E_S1E_EEEEENS5_IJNS4_28SM100_TMA_2SM_LOAD_MULTICASTES1H_EEENS5_IJNS4_14ComposedLayoutINS4_7SwizzleILi3ELi4ELi3EEENS4_18smem_ptr_flag_bitsILi4EEENSM_INS5_IJNSA_ILi8EEESG_EEENS5_IJSG_SD_EEEEEEENSM_INS5_IJNS5_IJNS5_IJSO_SD_EEESR_EEESD_NS5_IJSD_SB_EEEEEENS5_IJNS5_IJNS5_IJSR_SX_EEESW_EEESV_NS5_IJSB_SX_EEEEEEEEEEEvNS4_8identityES1I_NS5_IJS1S_NSM_INS5_IJNS5_IJNS5_IJSO_SC_EEESR_EEESD_S1V_EEENS5_IJS1Y_SV_NS5_IJSB_NSA_ILi1024EEEEEEEEEEEEEEvS23_EENS_8epilogue10collective18CollectiveEpilogueINS2D_23Sm100TmaWarpSpecializedILi4ELi2ELi64ELb1ELb0EEEJNS5_IJNSA_ILi128EEESG_SG_EEENS5_IJNSM_IS2I_SD_EENSM_INSA_ILi64EEESD_EEEEENS_10bfloat16_tESL_S2O_SL_NS2D_6fusion15FusionCallbacksIS2H_NS2P_17LinearCombinationIS2O_fS2O_fLNS_15FloatRoundStyleE2EEES2J_S2N_JEEENS4_5SM1004TMEM4LOAD26SM100_TMEM_LOAD_32dp32b64xENS4_13SM90_TMA_LOADENS1J_IS1L_NS1M_ILi16EEENSM_INS5_IJS1O_S2L_EEENS5_IJS2L_SD_EEEEEEENS4_39AutoVectorizingCopyWithAssumedAlignmentILi128EEENS4_14SM90_TMA_STOREES34_S36_S36_EEEvvEEEEvNT_6ParamsE) ;  /* 0xffffff28023c7950 */ /* 0x000fea0003c3ffff */
.L_x_195:
[----:B------:R-:W-:-:S00]  /*d710*/  BRA `(.L_x_195) ;  /* 0xfffffffc00fc7947 */ /* 0x000fc0000383ffff */
[----:B------:R-:W-:-:S00]  /*d720*/  NOP ;  /* 0x0000000000007918 */ /* 0x000fc00000000000 */
        /* <DEDUP_REMOVED lines=13> */
.L_x_196:


//--------------------- .nv.global.init           --------------------------
	.section	.nv.global.init,"aw",@progbits
.nv.global.init:
	.type		$str$29,@object
	.size		$str$29,($str$30 - $str$29)
$str$29:
        /*0000*/ 	.byte	0x28, 0x61, 0x64, 0x64, 0x72, 0x65, 0x73, 0x73, 0x20, 0x26, 0x20, 0x6d, 0x61, 0x73, 0x6b, 0x29
        /*0010*/ 	.byte	0x20, 0x3d, 0x3d, 0x20, 0x30, 0x00
	.type		$str$30,@object
	.size		$str$30,($str$26 - $str$30)
$str$30:
        /*0016*/ 	.byte	0x2f, 0x74, 0x6d, 0x70, 0x2f, 0x63, 0x75, 0x74, 0x6c, 0x61, 0x73, 0x73, 0x5f, 0x73, 0x77, 0x65
        /*0026*/ 	.byte	0x65, 0x70, 0x5f, 0x73, 0x72, 0x63, 0x2f, 0x69, 0x6e, 0x63, 0x6c, 0x75, 0x64, 0x65, 0x2f, 0x63
        /*0036*/ 	.byte	0x75, 0x74, 0x65, 0x2f, 0x70, 0x6f, 0x69, 0x6e, 0x74, 0x65, 0x72, 0x5f, 0x66, 0x6c, 0x61, 0x67
        /*0046*/ 	.byte	0x67, 0x65, 0x64, 0x2e, 0x68, 0x70, 0x70, 0x00
	.type		$str$26,@object
	.size		$str$26,($str$25 - $str$26)
$str$26:
        /*004e*/ 	.byte	0x2f, 0x74, 0x6d, 0x70, 0x2f, 0x63, 0x75, 0x74, 0x6c, 0x61, 0x73, 0x73, 0x5f, 0x73, 0x77, 0x65
        /*005e*/ 	.byte	0x65, 0x70, 0x5f, 0x73, 0x72, 0x63, 0x2f, 0x69, 0x6e, 0x63, 0x6c, 0x75, 0x64, 0x65, 0x2f, 0x63
        /*006e*/ 	.byte	0x75, 0x74, 0x65, 0x2f, 0x61, 0x74, 0x6f, 0x6d, 0x2f, 0x63, 0x6f, 0x70, 0x79, 0x5f, 0x74, 0x72
        /*007e*/ 	.byte	0x61, 0x69, 0x74, 0x73, 0x5f, 0x73, 0x6d, 0x31, 0x30, 0x30, 0x2e, 0x68, 0x70, 0x70, 0x00
	.type		$str$25,@object
	.size		$str$25,(__unnamed_1 - $str$25)
$str$25:
        /*008d*/ 	.byte	0x28, 0x28, 0x75, 0x69, 0x6e, 0x74, 0x33, 0x32, 0x5f, 0x74, 0x28, 0x74, 0x68, 0x72, 0x65, 0x61
        /*009d*/ 	.byte	0x64, 0x49, 0x64, 0x78, 0x2e, 0x78, 0x29, 0x20, 0x2f, 0x20, 0x33, 0x32, 0x29, 0x20, 0x25, 0x20
        /*00ad*/ 	.byte	0x34, 0x29, 0x20, 0x3d, 0x3d, 0x20, 0x28, 0x28, 0x28, 0x74, 0x6d, 0x65, 0x6d, 0x5f, 0x61, 0x64
        /*00bd*/ 	.byte	0x64, 0x72, 0x20, 0x3e, 0x3e, 0x20, 0x31, 0x36, 0x29, 0x20, 0x2f, 0x20, 0x33, 0x32, 0x29, 0x20
        /*00cd*/ 	.byte	0x25, 0x20, 0x34, 0x29, 0x00
	.type		__unnamed_1,@object
	.size		__unnamed_1,(__unnamed_2 - __unnamed_1)
__unnamed_1:
        /*00d2*/ 	.byte	0x61, 0x75, 0x74, 0x6f, 0x20, 0x63, 0x75, 0x74, 0x65, 0x3a, 0x3a, 0x61, 0x73, 0x5f, 0x70, 0x6f
        /* <DEDUP_REMOVED lines=24> */
        /*0262*/ 	.byte	0x38, 0x31, 0x39, 0x32, 0x3e, 0x3e, 0x3e, 0x3e, 0x5d, 0x00
	.type		__unnamed_2,@object
	.size		__unnamed_2,(.L_2 - __unnamed_2)
__unnamed_2:
        /* <DEDUP_REMOVED lines=43> */
        /*051c*/ 	.byte	0x74, 0x65, 0x3a, 0x3a, 0x43, 0x3c, 0x30, 0x3e, 0x3e, 0x3e, 0x3e, 0x5d, 0x00
.L_2:


//--------------------- .nv.shared._ZN7cutlass13device_kernelINS_4gemm6kernel13GemmUniversalIN4cute5tupleIJiiiiEEENS1_10collective13CollectiveMmaINS1_46MainloopSm100TmaUmmaWarpSpecializedBlockScaledILi4ELi2ELi1ENS5_IJNS4_1CILi4EEENSA_ILi2EEENSA_ILi1EEEEEEEENS5_IJNSA_ILi256EEESG_SG_EEENS5_IJNS_12float_e2m1_tENS_13float_ue4m3_tEEEENS5_IJNS5_IJlSD_lEEENS4_6LayoutINS5_IJNS5_IJNS5_IJNSA_ILi32EEESB_EEEiEEENS5_IJNS5_IJNSA_ILi16EEESB_EEEiEEENS5_IJSD_iEEEEEENS5_IJSS_NS5_IJNS5_IJNSA_ILi0EEESD_EEENSA_ILi512EEEEEENS5_IJSV_iEEEEEEEEEEESK_S12_NS4_8TiledMMAINS4_8MMA_AtomIJNS4_23SM100_MMA_MXF4_2x1SM_SSISI_SI_fSJ_Li256ELi256ELi16ELNS4_4UMMA5MajorE0ELS17_0ELNS16_7ScaleInE0ELS18_0EEEEEENSM_INS5_IJSD_SD_SD_EEENS5_IJSV_SV_SV_EEEEENS5_IJNS4_10UnderscoreES1E_S1E_EEEEENS5_IJNS4_28SM100_TMA_2SM_LOAD_MULTICASTES1H_EEENS5_IJNS4_14ComposedLayoutINS4_7SwizzleILi3ELi4ELi3EEENS4_18smem_ptr_flag_bitsILi4EEENSM_INS5_IJNSA_ILi8EEESG_EEENS5_IJSG_SD_EEEEEEENSM_INS5_IJNS5_IJNS5_IJSO_SD_EEESR_EEESD_NS5_IJSD_SB_EEEEEENS5_IJNS5_IJNS5_IJSR_SX_EEESW_EEESV_NS5_IJSB_SX_EEEEEEEEEEEvNS4_8identityES1I_NS5_IJS1S_NSM_INS5_IJNS5_IJNS5_IJSO_SC_EEESR_EEESD_S1V_EEENS5_IJS1Y_SV_NS5_IJSB_NSA_ILi1024EEEEEEEEEEEEEEvS23_EENS_8epilogue10collective18CollectiveEpilogueINS2D_23Sm100TmaWarpSpecializedILi4ELi2ELi64ELb1ELb0EEEJNS5_IJNSA_ILi128EEESG_SG_EEENS5_IJNSM_IS2I_SD_EENSM_INSA_ILi64EEESD_EEEEENS_10bfloat16_tESL_S2O_SL_NS2D_6fusion15FusionCallbacksIS2H_NS2P_17LinearCombinationIS2O_fS2O_fLNS_15FloatRoundStyleE2EEES2J_S2N_JEEENS4_5SM1004TMEM4LOAD26SM100_TMEM_LOAD_32dp32b64xENS4_13SM90_TMA_LOADENS1J_IS1L_NS1M_ILi16EEENSM_INS5_IJS1O_S2L_EEENS5_IJS2L_SD_EEEEEEENS4_39AutoVectorizingCopyWithAssumedAlignmentILi128EEENS4_14SM90_TMA_STOREES34_S36_S36_EEEvvEEEEvNT_6ParamsE --------------------------
	.section	.nv.shared._ZN7cutlass13device_kernelINS_4gemm6kernel13GemmUniversalIN4cute5tupleIJiiiiEEENS1_10collective13CollectiveMmaINS1_46MainloopSm100TmaUmmaWarpSpecializedBlockScaledILi4ELi2ELi1ENS5_IJNS4_1CILi4EEENSA_ILi2EEENSA_ILi1EEEEEEEENS5_IJNSA_ILi256EEESG_SG_EEENS5_IJNS_12float_e2m1_tENS_13float_ue4m3_tEEEENS5_IJNS5_IJlSD_lEEENS4_6LayoutINS5_IJNS5_IJNS5_IJNSA_ILi32EEESB_EEEiEEENS5_IJNS5_IJNSA_ILi16EEESB_EEEiEEENS5_IJSD_iEEEEEENS5_IJSS_NS5_IJNS5_IJNSA_ILi0EEESD_EEENSA_ILi512EEEEEENS5_IJSV_iEEEEEEEEEEESK_S12_NS4_8TiledMMAINS4_8MMA_AtomIJNS4_23SM100_MMA_MXF4_2x1SM_SSISI_SI_fSJ_Li256ELi256ELi16ELNS4_4UMMA5MajorE0ELS17_0ELNS16_7ScaleInE0ELS18_0EEEEEENSM_INS5_IJSD_SD_SD_EEENS5_IJSV_SV_SV_EEEEENS5_IJNS4_10UnderscoreES1E_S1E_EEEEENS5_IJNS4_28SM100_TMA_2SM_LOAD_MULTICASTES1H_EEENS5_IJNS4_14ComposedLayoutINS4_7SwizzleILi3ELi4ELi3EEENS4_18smem_ptr_flag_bitsILi4EEENSM_INS5_IJNSA_ILi8EEESG_EEENS5_IJSG_SD_EEEEEEENSM_INS5_IJNS5_IJNS5_IJSO_SD_EEESR_EEESD_NS5_IJSD_SB_EEEEEENS5_IJNS5_IJNS5_IJSR_SX_EEESW_EEESV_NS5_IJSB_SX_EEEEEEEEEEEvNS4_8identityES1I_NS5_IJS1S_NSM_INS5_IJNS5_IJNS5_IJSO_SC_EEESR_EEESD_S1V_EEENS5_IJS1Y_SV_NS5_IJSB_NSA_ILi1024EEEEEEEEEEEEEEvS23_EENS_8epilogue10collective18CollectiveEpilogueINS2D_23Sm100TmaWarpSpecializedILi4ELi2ELi64ELb1ELb0EEEJNS5_IJNSA_ILi128EEESG_SG_EEENS5_IJNSM_IS2I_SD_EENSM_INSA_ILi64EEESD_EEEEENS_10bfloat16_tESL_S2O_SL_NS2D_6fusion15FusionCallbacksIS2H_NS2P_17LinearCombinationIS2O_fS2O_fLNS_15FloatRoundStyleE2EEES2J_S2N_JEEENS4_5SM1004TMEM4LOAD26SM100_TMEM_LOAD_32dp32b64xENS4_13SM90_TMA_LOADENS1J_IS1L_NS1M_ILi16EEENSM_INS5_IJS1O_S2L_EEENS5_IJS2L_SD_EEEEEEENS4_39AutoVectorizingCopyWithAssumedAlignmentILi128EEENS4_14SM90_TMA_STOREES34_S36_S36_EEEvvEEEEvNT_6ParamsE,"aw",@nobits
	.sectionflags	@""
	.align	16
	.zero		1024


//--------------------- .nv.shared.reserved.0     --------------------------
	.section	.nv.shared.reserved.0,"aw",@nobits
	.weak		__nv_reservedSMEM_offset_0_alias
	.size		__nv_reservedSMEM_offset_0_alias, 0, 64
	.other		__nv_reservedSMEM_offset_0_alias,@"STO_CUDA_RESERVED_SHARED STV_DEFAULT"
__nv_reservedSMEM_offset_0_alias:
	.zero		0
.nv.shared.reserved.0:
	.zero		64
	.weak		__nv_reservedSMEM_tcgen05_partition
	.type		__nv_reservedSMEM_tcgen05_partition,@object
	.size		__nv_reservedSMEM_tcgen05_partition,(.L_0 - __nv_reservedSMEM_tcgen05_partition)
__nv_reservedSMEM_tcgen05_partition:
	.zero		32
.L_0:


//--------------------- .nv.global                --------------------------
	.section	.nv.global,"aw",@nobits
.nv.global:
	.type		_ZN40_INTERNAL_c1311721_4_k_cu_cfec6ca4_370214cute1_E,@object
	.size		_ZN40_INTERNAL_c1311721_4_k_cu_cfec6ca4_370214cute1_E,(_ZN40_INTERNAL_c1311721_4_k_cu_cfec6ca4_370214cuda3std3__45__cpo6cbeginE - _ZN40_INTERNAL_c1311721_4_k_cu_cfec6ca4_370214cute1_E)
_ZN40_INTERNAL_c1311721_4_k_cu_cfec6ca4_370214cute1_E:
	.zero		1
	.type		_ZN40_INTERNAL_c1311721_4_k_cu_cfec6ca4_370214cuda3std3__45__cpo6cbeginE,@object
	.size		_ZN40_INTERNAL_c1311721_4_k_cu_cfec6ca4_370214cuda3std3__45__cpo6cbeginE,(_ZN40_INTERNAL_c1311721_4_k_cu_cfec6ca4_370214cuda3std3__48in_placeE - _ZN40_INTERNAL_c1311721_4_k_cu_cfec6ca4_370214cuda3std3__45__cpo6cbeginE)
_ZN40_INTERNAL_c1311721_4_k_cu_cfec6ca4_370214cuda3std3__45__cpo6cbeginE:
	.zero		1
	.type		_ZN40_INTERNAL_c1311721_4_k_cu_cfec6ca4_370214cuda3std3__48in_placeE,@object
	.size		_ZN40_INTERNAL_c1311721_4_k_cu_cfec6ca4_370214cuda3std3__48in_placeE,(_ZN40_INTERNAL_c1311721_4_k_cu_cfec6ca4_370214cuda3std6ranges3__45__cpo9iter_moveE - _ZN40_INTERNAL_c1311721_4_k_cu_cfec6ca4_370214cuda3std3__48in_placeE)
_ZN40_INTERNAL_c1311721_4_k_cu_cfec6ca4_370214cuda3std3__48in_placeE:
	.zero		1
	.type		_ZN40_INTERNAL_c1311721_4_k_cu_cfec6ca4_370214cuda3std6ranges3__45__cpo9iter_moveE,@object
	.size		_ZN40_INTERNAL_c1311721_4_k_cu_cfec6ca4_370214cuda3std6ranges3__45__cpo9iter_moveE,(_ZN40_INTERNAL_c1311721_4_k_cu_cfec6ca4_370214cuda3std3__45__cpo5beginE - _ZN40_INTERNAL_c1311721_4_k_cu_cfec6ca4_370214cuda3std6ranges3__45__cpo9iter_moveE)
_ZN40_INTERNAL_c1311721_4_k_cu_cfec6ca4_370214cuda3std6ranges3__45__cpo9iter_moveE:
	.zero		1
	.type		_ZN40_INTERNAL_c1311721_4_k_cu_cfec6ca4_370214cuda3std3__45__cpo5beginE,@object
	.size		_ZN40_INTERNAL_c1311721_4_k_cu_cfec6ca4_370214cuda3std3__45__cpo5beginE,(_ZN40_INTERNAL_c1311721_4_k_cu_cfec6ca4_370214cuda3std3__442_GLOBAL__N__c1311721_4_k_cu_cfec6ca4_370216ignoreE - _ZN40_INTERNAL_c1311721_4_k_cu_cfec6ca4_370214cuda3std3__45__cpo5beginE)
_ZN40_INTERNAL_c1311721_4_k_cu_cfec6ca4_370214cuda3std3__45__cpo5beginE:
	.zero		1
	.type		_ZN40_INTERNAL_c1311721_4_k_cu_cfec6ca4_370214cuda3std3__442_GLOBAL__N__c1311721_4_k_cu_cfec6ca4_370216ignoreE,@object
	.size		_ZN40_INTERNAL_c1311721_4_k_cu_cfec6ca4_370214cuda3std3__442_GLOBAL__N__c1311721_4_k_cu_cfec6ca4_370216ignoreE,(_ZN40_INTERNAL_c1311721_4_k_cu_cfec6ca4_370214cute7productE - _ZN40_INTERNAL_c1311721_4_k_cu_cfec6ca4_370214cuda3std3__442_GLOBAL__N__c1311721_4_k_cu_cfec6ca4_370216ignoreE)
_ZN40_INTERNAL_c1311721_4_k_cu_cfec6ca4_370214cuda3std3__442_GLOBAL__N__c1311721_4_k_cu_cfec6ca4_370216ignoreE:
	.zero		1
	.type		_ZN40_INTERNAL_c1311721_4_k_cu_cfec6ca4_370214cute7productE,@object
	.size		_ZN40_INTERNAL_c1311721_4_k_cu_cfec6ca4_370214cute7productE,(_ZN40_INTERNAL_c1311721_4_k_cu_cfec6ca4_370214cuda3std3__45__cpo3endE - _ZN40_INTERNAL_c1311721_4_k_cu_cfec6ca4_370214cute7productE)
_ZN40_INTERNAL_c1311721_4_k_cu_cfec6ca4_370214cute7productE:
	.zero		1
	.type		_ZN40_INTERNAL_c1311721_4_k_cu_cfec6ca4_370214cuda3std3__45__cpo3endE,@object
	.size		_ZN40_INTERNAL_c1311721_4_k_cu_cfec6ca4_370214cuda3std3__45__cpo3endE,(_ZN40_INTERNAL_c1311721_4_k_cu_cfec6ca4_370214cuda3std3__419piecewise_constructE - _ZN40_INTERNAL_c1311721_4_k_cu_cfec6ca4_370214cuda3std3__45__cpo3endE)
_ZN40_INTERNAL_c1311721_4_k_cu_cfec6ca4_370214cuda3std3__45__cpo3endE:
	.zero		1
	.type		_ZN40_INTERNAL_c1311721_4_k_cu_cfec6ca4_370214cuda3std3__419piecewise_constructE,@object
	.size		_ZN40_INTERNAL_c1311721_4_k_cu_cfec6ca4_370214cuda3std3__419piecewise_constructE,(_ZN40_INTERNAL_c1311721_4_k_cu_cfec6ca4_370214cuda3std3__45__cpo4cendE - _ZN40_INTERNAL_c1311721_4_k_cu_cfec6ca4_370214cuda3std3__419piecewise_constructE)
_ZN40_INTERNAL_c1311721_4_k_cu_cfec6ca4_370214cuda3std3__419piecewise_constructE:
	.zero		1
	.type		_ZN40_INTERNAL_c1311721_4_k_cu_cfec6ca4_370214cuda3std3__45__cpo4cendE,@object
	.size		_ZN40_INTERNAL_c1311721_4_k_cu_cfec6ca4_370214cuda3std3__45__cpo4cendE,(_ZN40_INTERNAL_c1311721_4_k_cu_cfec6ca4_370214cuda3std6ranges3__45__cpo4swapE - _ZN40_INTERNAL_c1311721_4_k_cu_cfec6ca4_370214cuda3std3__45__cpo4cendE)
_ZN40_INTERNAL_c1311721_4_k_cu_cfec6ca4_370214cuda3std3__45__cpo4cendE:
	.zero		1
	.type		_ZN40_INTERNAL_c1311721_4_k_cu_cfec6ca4_370214cuda3std6ranges3__45__cpo4swapE,@object
	.size		_ZN40_INTERNAL_c1311721_4_k_cu_cfec6ca4_370214cuda3std6ranges3__45__cpo4swapE,(.L_10 - _ZN40_INTERNAL_c1311721_4_k_cu_cfec6ca4_370214cuda3std6ranges3__45__cpo4swapE)
_ZN40_INTERNAL_c1311721_4_k_cu_cfec6ca4_370214cuda3std6ranges3__45__cpo4swapE:
	.zero		1
.L_10:


//--------------------- .nv.constant0._ZN7cutlass13device_kernelINS_4gemm6kernel13GemmUniversalIN4cute5tupleIJiiiiEEENS1_10collective13CollectiveMmaINS1_46MainloopSm100TmaUmmaWarpSpecializedBlockScaledILi4ELi2ELi1ENS5_IJNS4_1CILi4EEENSA_ILi2EEENSA_ILi1EEEEEEEENS5_IJNSA_ILi256EEESG_SG_EEENS5_IJNS_12float_e2m1_tENS_13float_ue4m3_tEEEENS5_IJNS5_IJlSD_lEEENS4_6LayoutINS5_IJNS5_IJNS5_IJNSA_ILi32EEESB_EEEiEEENS5_IJNS5_IJNSA_ILi16EEESB_EEEiEEENS5_IJSD_iEEEEEENS5_IJSS_NS5_IJNS5_IJNSA_ILi0EEESD_EEENSA_ILi512EEEEEENS5_IJSV_iEEEEEEEEEEESK_S12_NS4_8TiledMMAINS4_8MMA_AtomIJNS4_23SM100_MMA_MXF4_2x1SM_SSISI_SI_fSJ_Li256ELi256ELi16ELNS4_4UMMA5MajorE0ELS17_0ELNS16_7ScaleInE0ELS18_0EEEEEENSM_INS5_IJSD_SD_SD_EEENS5_IJSV_SV_SV_EEEEENS5_IJNS4_10UnderscoreES1E_S1E_EEEEENS5_IJNS4_28SM100_TMA_2SM_LOAD_MULTICASTES1H_EEENS5_IJNS4_14ComposedLayoutINS4_7SwizzleILi3ELi4ELi3EEENS4_18smem_ptr_flag_bitsILi4EEENSM_INS5_IJNSA_ILi8EEESG_EEENS5_IJSG_SD_EEEEEEENSM_INS5_IJNS5_IJNS5_IJSO_SD_EEESR_EEESD_NS5_IJSD_SB_EEEEEENS5_IJNS5_IJNS5_IJSR_SX_EEESW_EEESV_NS5_IJSB_SX_EEEEEEEEEEEvNS4_8identityES1I_NS5_IJS1S_NSM_INS5_IJNS5_IJNS5_IJSO_SC_EEESR_EEESD_S1V_EEENS5_IJS1Y_SV_NS5_IJSB_NSA_ILi1024EEEEEEEEEEEEEEvS23_EENS_8epilogue10collective18CollectiveEpilogueINS2D_23Sm100TmaWarpSpecializedILi4ELi2ELi64ELb1ELb0EEEJNS5_IJNSA_ILi128EEESG_SG_EEENS5_IJNSM_IS2I_SD_EENSM_INSA_ILi64EEESD_EEEEENS_10bfloat16_tESL_S2O_SL_NS2D_6fusion15FusionCallbacksIS2H_NS2P_17LinearCombinationIS2O_fS2O_fLNS_15FloatRoundStyleE2EEES2J_S2N_JEEENS4_5SM1004TMEM4LOAD26SM100_TMEM_LOAD_32dp32b64xENS4_13SM90_TMA_LOADENS1J_IS1L_NS1M_ILi16EEENSM_INS5_IJS1O_S2L_EEENS5_IJS2L_SD_EEEEEEENS4_39AutoVectorizingCopyWithAssumedAlignmentILi128EEENS4_14SM90_TMA_STOREES34_S36_S36_EEEvvEEEEvNT_6ParamsE --------------------------
	.section	.nv.constant0._ZN7cutlass13device_kernelINS_4gemm6kernel13GemmUniversalIN4cute5tupleIJiiiiEEENS1_10collective13CollectiveMmaINS1_46MainloopSm100TmaUmmaWarpSpecializedBlockScaledILi4ELi2ELi1ENS5_IJNS4_1CILi4EEENSA_ILi2EEENSA_ILi1EEEEEEEENS5_IJNSA_ILi256EEESG_SG_EEENS5_IJNS_12float_e2m1_tENS_13float_ue4m3_tEEEENS5_IJNS5_IJlSD_lEEENS4_6LayoutINS5_IJNS5_IJNS5_IJNSA_ILi32EEESB_EEEiEEENS5_IJNS5_IJNSA_ILi16EEESB_EEEiEEENS5_IJSD_iEEEEEENS5_IJSS_NS5_IJNS5_IJNSA_ILi0EEESD_EEENSA_ILi512EEEEEENS5_IJSV_iEEEEEEEEEEESK_S12_NS4_8TiledMMAINS4_8MMA_AtomIJNS4_23SM100_MMA_MXF4_2x1SM_SSISI_SI_fSJ_Li256ELi256ELi16ELNS4_4UMMA5MajorE0ELS17_0ELNS16_7ScaleInE0ELS18_0EEEEEENSM_INS5_IJSD_SD_SD_EEENS5_IJSV_SV_SV_EEEEENS5_IJNS4_10UnderscoreES1E_S1E_EEEEENS5_IJNS4_28SM100_TMA_2SM_LOAD_MULTICASTES1H_EEENS5_IJNS4_14ComposedLayoutINS4_7SwizzleILi3ELi4ELi3EEENS4_18smem_ptr_flag_bitsILi4EEENSM_INS5_IJNSA_ILi8EEESG_EEENS5_IJSG_SD_EEEEEEENSM_INS5_IJNS5_IJNS5_IJSO_SD_EEESR_EEESD_NS5_IJSD_SB_EEEEEENS5_IJNS5_IJNS5_IJSR_SX_EEESW_EEESV_NS5_IJSB_SX_EEEEEEEEEEEvNS4_8identityES1I_NS5_IJS1S_NSM_INS5_IJNS5_IJNS5_IJSO_SC_EEESR_EEESD_S1V_EEENS5_IJS1Y_SV_NS5_IJSB_NSA_ILi1024EEEEEEEEEEEEEEvS23_EENS_8epilogue10collective18CollectiveEpilogueINS2D_23Sm100TmaWarpSpecializedILi4ELi2ELi64ELb1ELb0EEEJNS5_IJNSA_ILi128EEESG_SG_EEENS5_IJNSM_IS2I_SD_EENSM_INSA_ILi64EEESD_EEEEENS_10bfloat16_tESL_S2O_SL_NS2D_6fusion15FusionCallbacksIS2H_NS2P_17LinearCombinationIS2O_fS2O_fLNS_15FloatRoundStyleE2EEES2J_S2N_JEEENS4_5SM1004TMEM4LOAD26SM100_TMEM_LOAD_32dp32b64xENS4_13SM90_TMA_LOADENS1J_IS1L_NS1M_ILi16EEENSM_INS5_IJS1O_S2L_EEENS5_IJS2L_SD_EEEEEEENS4_39AutoVectorizingCopyWithAssumedAlignmentILi128EEENS4_14SM90_TMA_STOREES34_S36_S36_EEEvvEEEEvNT_6ParamsE,"a",@progbits
	.sectionflags	@""
	.align	4
.nv.constant0._ZN7cutlass13device_kernelINS_4gemm6kernel13GemmUniversalIN4cute5tupleIJiiiiEEENS1_10collective13CollectiveMmaINS1_46MainloopSm100TmaUmmaWarpSpecializedBlockScaledILi4ELi2ELi1ENS5_IJNS4_1CILi4EEENSA_ILi2EEENSA_ILi1EEEEEEEENS5_IJNSA_ILi256EEESG_SG_EEENS5_IJNS_12float_e2m1_tENS_13float_ue4m3_tEEEENS5_IJNS5_IJlSD_lEEENS4_6LayoutINS5_IJNS5_IJNS5_IJNSA_ILi32EEESB_EEEiEEENS5_IJNS5_IJNSA_ILi16EEESB_EEEiEEENS5_IJSD_iEEEEEENS5_IJSS_NS5_IJNS5_IJNSA_ILi0EEESD_EEENSA_ILi512EEEEEENS5_IJSV_iEEEEEEEEEEESK_S12_NS4_8TiledMMAINS4_8MMA_AtomIJNS4_23SM100_MMA_MXF4_2x1SM_SSISI_SI_fSJ_Li256ELi256ELi16ELNS4_4UMMA5MajorE0ELS17_0ELNS16_7ScaleInE0ELS18_0EEEEEENSM_INS5_IJSD_SD_SD_EEENS5_IJSV_SV_SV_EEEEENS5_IJNS4_10UnderscoreES1E_S1E_EEEEENS5_IJNS4_28SM100_TMA_2SM_LOAD_MULTICASTES1H_EEENS5_IJNS4_14ComposedLayoutINS4_7SwizzleILi3ELi4ELi3EEENS4_18smem_ptr_flag_bitsILi4EEENSM_INS5_IJNSA_ILi8EEESG_EEENS5_IJSG_SD_EEEEEEENSM_INS5_IJNS5_IJNS5_IJSO_SD_EEESR_EEESD_NS5_IJSD_SB_EEEEEENS5_IJNS5_IJNS5_IJSR_SX_EEESW_EEESV_NS5_IJSB_SX_EEEEEEEEEEEvNS4_8identityES1I_NS5_IJS1S_NSM_INS5_IJNS5_IJNS5_IJSO_SC_EEESR_EEESD_S1V_EEENS5_IJS1Y_SV_NS5_IJSB_NSA_ILi1024EEEEEEEEEEEEEEvS23_EENS_8epilogue10collective18CollectiveEpilogueINS2D_23Sm100TmaWarpSpecializedILi4ELi2ELi64ELb1ELb0EEEJNS5_IJNSA_ILi128EEESG_SG_EEENS5_IJNSM_IS2I_SD_EENSM_INSA_ILi64EEESD_EEEEENS_10bfloat16_tESL_S2O_SL_NS2D_6fusion15FusionCallbacksIS2H_NS2P_17LinearCombinationIS2O_fS2O_fLNS_15FloatRoundStyleE2EEES2J_S2N_JEEENS4_5SM1004TMEM4LOAD26SM100_TMEM_LOAD_32dp32b64xENS4_13SM90_TMA_LOADENS1J_IS1L_NS1M_ILi16EEENSM_INS5_IJS1O_S2L_EEENS5_IJS2L_SD_EEEEEEENS4_39AutoVectorizingCopyWithAssumedAlignmentILi128EEENS4_14SM90_TMA_STOREES34_S36_S36_EEEvvEEEEvNT_6ParamsE:
	.zero		3968


//--------------------- SYMBOLS --------------------------

	.type		.nv.reservedSmem.offset0,@object
	.size		.nv.reservedSmem.offset0,0x4
	.type		.nv.reservedSmem.cap,@object
	.size		.nv.reservedSmem.cap,0x4
	.type		__assertfail,@function
